	.target	sm_80

	.elftype	@"ET_EXEC"


//--------------------- .note.nv.tkinfo           --------------------------
	.section	.note.nv.tkinfo,"",@"SHT_NOTE"
	.sectionflags	@"SHF_NOTE_NV_TKINFO"
	.tkinfo
        /*0018*/ 	.word	0x00000002
        /*0030*/ 	.string	""
        /*0030*/ 	.string	"ptxas"
        /*0030*/ 	.string	"Cuda compilation tools, release 13.0, V13.0.88"
        /*0030*/ 	.string	"Build cuda_13.0.r13.0/compiler.36424714_0"
        /*0030*/ 	.string	"-arch sm_80 -m 64 "



//--------------------- .note.nv.cuinfo           --------------------------
	.section	.note.nv.cuinfo,"",@"SHT_NOTE"
	.sectionflags	@"SHF_NOTE_NV_CUINFO"
        /*0018*/ 	.short	0x0002
        /*001a*/ 	.short	0x0050
        /*001c*/ 	.short	0x0082
	.zero		2


//--------------------- .nv.info                  --------------------------
	.section	.nv.info,"",@"SHT_CUDA_INFO"
	.align	4


	//----- nvinfo : EIATTR_REGCOUNT
	.align		4
        /*0000*/ 	.byte	0x04, 0x2f
        /*0002*/ 	.short	(.L_39 - .L_38)
	.align		4
.L_38:
        /*0004*/ 	.word	index@(_ZN2at6native29vectorized_elementwise_kernelILi8EZZZNS0_60_GLOBAL__N__171e0b9f_22_ActivationEluKernel_cu_9e10b42f_309610elu_kernelERNS_18TensorIteratorBaseERKN3c106ScalarES8_S8_ENKUlvE_clEvENKUlvE_clEvEUldE_St5arrayIPcLm2EEEEviT0_T1_)
        /*0008*/ 	.word	0x00000004


	//----- nvinfo : EIATTR_FRAME_SIZE
	.align		4
.L_39:
        /*000c*/ 	.byte	0x04, 0x11
        /*000e*/ 	.short	(.L_41 - .L_40)
	.align		4
.L_40:
        /*0010*/ 	.word	index@(_ZN2at6native29vectorized_elementwise_kernelILi8EZZZNS0_60_GLOBAL__N__171e0b9f_22_ActivationEluKernel_cu_9e10b42f_309610elu_kernelERNS_18TensorIteratorBaseERKN3c106ScalarES8_S8_ENKUlvE_clEvENKUlvE_clEvEUldE_St5arrayIPcLm2EEEEviT0_T1_)
        /*0014*/ 	.word	0x00000000


	//----- nvinfo : EIATTR_REGCOUNT
	.align		4
.L_41:
        /*0018*/ 	.byte	0x04, 0x2f
        /*001a*/ 	.short	(.L_43 - .L_42)
	.align		4
.L_42:
        /*001c*/ 	.word	index@(_ZN2at6native29vectorized_elementwise_kernelILi4EZZZNS0_60_GLOBAL__N__171e0b9f_22_ActivationEluKernel_cu_9e10b42f_309610elu_kernelERNS_18TensorIteratorBaseERKN3c106ScalarES8_S8_ENKUlvE_clEvENKUlvE_clEvEUldE_St5arrayIPcLm2EEEEviT0_T1_)
        /*0020*/ 	.word	0x00000020


	//----- nvinfo : EIATTR_FRAME_SIZE
	.align		4
.L_43:
        /*0024*/ 	.byte	0x04, 0x11
        /*0026*/ 	.short	(.L_45 - .L_44)
	.align		4
.L_44:
        /*0028*/ 	.word	index@(_ZN2at6native29vectorized_elementwise_kernelILi4EZZZNS0_60_GLOBAL__N__171e0b9f_22_ActivationEluKernel_cu_9e10b42f_309610elu_kernelERNS_18TensorIteratorBaseERKN3c106ScalarES8_S8_ENKUlvE_clEvENKUlvE_clEvEUldE_St5arrayIPcLm2EEEEviT0_T1_)
        /*002c*/ 	.word	0x00000000


	//----- nvinfo : EIATTR_REGCOUNT
	.align		4
.L_45:
        /*0030*/ 	.byte	0x04, 0x2f
        /*0032*/ 	.short	(.L_47 - .L_46)
	.align		4
.L_46:
        /*0034*/ 	.word	index@(_ZN2at6native29vectorized_elementwise_kernelILi2EZZZNS0_60_GLOBAL__N__171e0b9f_22_ActivationEluKernel_cu_9e10b42f_309610elu_kernelERNS_18TensorIteratorBaseERKN3c106ScalarES8_S8_ENKUlvE_clEvENKUlvE_clEvEUldE_St5arrayIPcLm2EEEEviT0_T1_)
        /*0038*/ 	.word	0x00000020


	//----- nvinfo : EIATTR_FRAME_SIZE
	.align		4
.L_47:
        /*003c*/ 	.byte	0x04, 0x11
        /*003e*/ 	.short	(.L_49 - .L_48)
	.align		4
.L_48:
        /*0040*/ 	.word	index@(_ZN2at6native29vectorized_elementwise_kernelILi2EZZZNS0_60_GLOBAL__N__171e0b9f_22_ActivationEluKernel_cu_9e10b42f_309610elu_kernelERNS_18TensorIteratorBaseERKN3c106ScalarES8_S8_ENKUlvE_clEvENKUlvE_clEvEUldE_St5arrayIPcLm2EEEEviT0_T1_)
        /*0044*/ 	.word	0x00000000


	//----- nvinfo : EIATTR_REGCOUNT
	.align		4
.L_49:
        /*0048*/ 	.byte	0x04, 0x2f
        /*004a*/ 	.short	(.L_51 - .L_50)
	.align		4
.L_50:
        /*004c*/ 	.word	index@(_ZN2at6native27unrolled_elementwise_kernelIZZZNS0_60_GLOBAL__N__171e0b9f_22_ActivationEluKernel_cu_9e10b42f_309610elu_kernelERNS_18TensorIteratorBaseERKN3c106ScalarES8_S8_ENKUlvE_clEvENKUlvE_clEvEUldE_St5arrayIPcLm2EELi4E23TrivialOffsetCalculatorILi1EjESG_NS0_6memory15LoadWithoutCastENSH_16StoreWithoutCastEEEviT_T0_T2_T3_T4_T5_)
        /*0050*/ 	.word	0x00000016


	//----- nvinfo : EIATTR_FRAME_SIZE
	.align		4
.L_51:
        /*0054*/ 	.byte	0x04, 0x11
        /*0056*/ 	.short	(.L_53 - .L_52)
	.align		4
.L_52:
        /*0058*/ 	.word	index@(_ZN2at6native27unrolled_elementwise_kernelIZZZNS0_60_GLOBAL__N__171e0b9f_22_ActivationEluKernel_cu_9e10b42f_309610elu_kernelERNS_18TensorIteratorBaseERKN3c106ScalarES8_S8_ENKUlvE_clEvENKUlvE_clEvEUldE_St5arrayIPcLm2EELi4E23TrivialOffsetCalculatorILi1EjESG_NS0_6memory15LoadWithoutCastENSH_16StoreWithoutCastEEEviT_T0_T2_T3_T4_T5_)
        /*005c*/ 	.word	0x00000000


	//----- nvinfo : EIATTR_REGCOUNT
	.align		4
.L_53:
        /*0060*/ 	.byte	0x04, 0x2f
        /*0062*/ 	.short	(.L_55 - .L_54)
	.align		4
.L_54:
        /*0064*/ 	.word	index@(_ZN2at6native18elementwise_kernelILi128ELi2EZNS0_22gpu_kernel_impl_nocastIZZZNS0_60_GLOBAL__N__171e0b9f_22_ActivationEluKernel_cu_9e10b42f_309610elu_kernelERNS_18TensorIteratorBaseERKN3c106ScalarES9_S9_ENKUlvE_clEvENKUlvE_clEvEUldE_EEvS5_RKT_EUliE_EEviT1_)
        /*0068*/ 	.word	0x00000012


	//----- nvinfo : EIATTR_FRAME_SIZE
	.align		4
.L_55:
        /*006c*/ 	.byte	0x04, 0x11
        /*006e*/ 	.short	(.L_57 - .L_56)
	.align		4
.L_56:
        /*0070*/ 	.word	index@(_ZN2at6native18elementwise_kernelILi128ELi2EZNS0_22gpu_kernel_impl_nocastIZZZNS0_60_GLOBAL__N__171e0b9f_22_ActivationEluKernel_cu_9e10b42f_309610elu_kernelERNS_18TensorIteratorBaseERKN3c106ScalarES9_S9_ENKUlvE_clEvENKUlvE_clEvEUldE_EEvS5_RKT_EUliE_EEviT1_)
        /*0074*/ 	.word	0x00000000


	//----- nvinfo : EIATTR_REGCOUNT
	.align		4
.L_57:
        /*0078*/ 	.byte	0x04, 0x2f
        /*007a*/ 	.short	(.L_59 - .L_58)
	.align		4
.L_58:
        /*007c*/ 	.word	index@(_ZN2at6native27unrolled_elementwise_kernelIZZZNS0_60_GLOBAL__N__171e0b9f_22_ActivationEluKernel_cu_9e10b42f_309610elu_kernelERNS_18TensorIteratorBaseERKN3c106ScalarES8_S8_ENKUlvE_clEvENKUlvE_clEvEUldE_St5arrayIPcLm2EELi4E23TrivialOffsetCalculatorILi1EjESG_NS0_6memory12LoadWithCastILi1EEENSH_13StoreWithCastILi1EEEEEviT_T0_T2_T3_T4_T5_)
        /*0080*/ 	.word	0x00000022


	//----- nvinfo : EIATTR_FRAME_SIZE
	.align		4
.L_59:
        /*0084*/ 	.byte	0x04, 0x11
        /*0086*/ 	.short	(.L_61 - .L_60)
	.align		4
.L_60:
        /*0088*/ 	.word	index@(_ZN2at6native27unrolled_elementwise_kernelIZZZNS0_60_GLOBAL__N__171e0b9f_22_ActivationEluKernel_cu_9e10b42f_309610elu_kernelERNS_18TensorIteratorBaseERKN3c106ScalarES8_S8_ENKUlvE_clEvENKUlvE_clEvEUldE_St5arrayIPcLm2EELi4E23TrivialOffsetCalculatorILi1EjESG_NS0_6memory12LoadWithCastILi1EEENSH_13StoreWithCastILi1EEEEEviT_T0_T2_T3_T4_T5_)
        /*008c*/ 	.word	0x00000000


	//----- nvinfo : EIATTR_REGCOUNT
	.align		4
.L_61:
        /*0090*/ 	.byte	0x04, 0x2f
        /*0092*/ 	.short	(.L_63 - .L_62)
	.align		4
.L_62:
        /*0094*/ 	.word	index@(_ZN2at6native18elementwise_kernelILi128ELi4EZNS0_15gpu_kernel_implIZZZNS0_60_GLOBAL__N__171e0b9f_22_ActivationEluKernel_cu_9e10b42f_309610elu_kernelERNS_18TensorIteratorBaseERKN3c106ScalarES9_S9_ENKUlvE_clEvENKUlvE_clEvEUldE_EEvS5_RKT_EUliE_EEviT1_)
        /*0098*/ 	.word	0x0000001a


	//----- nvinfo : EIATTR_FRAME_SIZE
	.align		4
.L_63:
        /*009c*/ 	.byte	0x04, 0x11
        /*009e*/ 	.short	(.L_65 - .L_64)
	.align		4
.L_64:
        /*00a0*/ 	.word	index@(_ZN2at6native18elementwise_kernelILi128ELi4EZNS0_15gpu_kernel_implIZZZNS0_60_GLOBAL__N__171e0b9f_22_ActivationEluKernel_cu_9e10b42f_309610elu_kernelERNS_18TensorIteratorBaseERKN3c106ScalarES9_S9_ENKUlvE_clEvENKUlvE_clEvEUldE_EEvS5_RKT_EUliE_EEviT1_)
        /*00a4*/ 	.word	0x00000000


	//----- nvinfo : EIATTR_REGCOUNT
	.align		4
.L_65:
        /*00a8*/ 	.byte	0x04, 0x2f
        /*00aa*/ 	.short	(.L_67 - .L_66)
	.align		4
.L_66:
        /*00ac*/ 	.word	index@(_ZN2at6native29vectorized_elementwise_kernelILi8EZZZNS0_60_GLOBAL__N__171e0b9f_22_ActivationEluKernel_cu_9e10b42f_309610elu_kernelERNS_18TensorIteratorBaseERKN3c106ScalarES8_S8_ENKUlvE_clEvENKUlvE0_clEvEUlfE_St5arrayIPcLm2EEEEviT0_T1_)
        /*00b0*/ 	.word	0x00000004


	//----- nvinfo : EIATTR_FRAME_SIZE
	.align		4
.L_67:
        /*00b4*/ 	.byte	0x04, 0x11
        /*00b6*/ 	.short	(.L_69 - .L_68)
	.align		4
.L_68:
        /*00b8*/ 	.word	index@(_ZN2at6native29vectorized_elementwise_kernelILi8EZZZNS0_60_GLOBAL__N__171e0b9f_22_ActivationEluKernel_cu_9e10b42f_309610elu_kernelERNS_18TensorIteratorBaseERKN3c106ScalarES8_S8_ENKUlvE_clEvENKUlvE0_clEvEUlfE_St5arrayIPcLm2EEEEviT0_T1_)
        /*00bc*/ 	.word	0x00000000


	//----- nvinfo : EIATTR_REGCOUNT
	.align		4
.L_69:
        /*00c0*/ 	.byte	0x04, 0x2f
        /*00c2*/ 	.short	(.L_71 - .L_70)
	.align		4
.L_70:
        /*00c4*/ 	.word	index@(_ZN2at6native29vectorized_elementwise_kernelILi4EZZZNS0_60_GLOBAL__N__171e0b9f_22_ActivationEluKernel_cu_9e10b42f_309610elu_kernelERNS_18TensorIteratorBaseERKN3c106ScalarES8_S8_ENKUlvE_clEvENKUlvE0_clEvEUlfE_St5arrayIPcLm2EEEEviT0_T1_)
        /*00c8*/ 	.word	0x0000001e


	//----- nvinfo : EIATTR_FRAME_SIZE
	.align		4
.L_71:
        /*00cc*/ 	.byte	0x04, 0x11
        /*00ce*/ 	.short	(.L_73 - .L_72)
	.align		4
.L_72:
        /*00d0*/ 	.word	index@(_ZN2at6native29vectorized_elementwise_kernelILi4EZZZNS0_60_GLOBAL__N__171e0b9f_22_ActivationEluKernel_cu_9e10b42f_309610elu_kernelERNS_18TensorIteratorBaseERKN3c106ScalarES8_S8_ENKUlvE_clEvENKUlvE0_clEvEUlfE_St5arrayIPcLm2EEEEviT0_T1_)
        /*00d4*/ 	.word	0x00000000


	//----- nvinfo : EIATTR_REGCOUNT
	.align		4
.L_73:
        /*00d8*/ 	.byte	0x04, 0x2f
        /*00da*/ 	.short	(.L_75 - .L_74)
	.align		4
.L_74:
        /*00dc*/ 	.word	index@(_ZN2at6native29vectorized_elementwise_kernelILi2EZZZNS0_60_GLOBAL__N__171e0b9f_22_ActivationEluKernel_cu_9e10b42f_309610elu_kernelERNS_18TensorIteratorBaseERKN3c106ScalarES8_S8_ENKUlvE_clEvENKUlvE0_clEvEUlfE_St5arrayIPcLm2EEEEviT0_T1_)
        /*00e0*/ 	.word	0x0000001e


	//----- nvinfo : EIATTR_FRAME_SIZE
	.align		4
.L_75:
        /*00e4*/ 	.byte	0x04, 0x11
        /*00e6*/ 	.short	(.L_77 - .L_76)
	.align		4
.L_76:
        /*00e8*/ 	.word	index@(_ZN2at6native29vectorized_elementwise_kernelILi2EZZZNS0_60_GLOBAL__N__171e0b9f_22_ActivationEluKernel_cu_9e10b42f_309610elu_kernelERNS_18TensorIteratorBaseERKN3c106ScalarES8_S8_ENKUlvE_clEvENKUlvE0_clEvEUlfE_St5arrayIPcLm2EEEEviT0_T1_)
        /*00ec*/ 	.word	0x00000000


	//----- nvinfo : EIATTR_REGCOUNT
	.align		4
.L_77:
        /*00f0*/ 	.byte	0x04, 0x2f
        /*00f2*/ 	.short	(.L_79 - .L_78)
	.align		4
.L_78:
        /*00f4*/ 	.word	index@(_ZN2at6native27unrolled_elementwise_kernelIZZZNS0_60_GLOBAL__N__171e0b9f_22_ActivationEluKernel_cu_9e10b42f_309610elu_kernelERNS_18TensorIteratorBaseERKN3c106ScalarES8_S8_ENKUlvE_clEvENKUlvE0_clEvEUlfE_St5arrayIPcLm2EELi4E23TrivialOffsetCalculatorILi1EjESG_NS0_6memory15LoadWithoutCastENSH_16StoreWithoutCastEEEviT_T0_T2_T3_T4_T5_)
        /*00f8*/ 	.word	0x00000012


	//----- nvinfo : EIATTR_FRAME_SIZE
	.align		4
.L_79:
        /*00fc*/ 	.byte	0x04, 0x11
        /*00fe*/ 	.short	(.L_81 - .L_80)
	.align		4
.L_80:
        /*0100*/ 	.word	index@(_ZN2at6native27unrolled_elementwise_kernelIZZZNS0_60_GLOBAL__N__171e0b9f_22_ActivationEluKernel_cu_9e10b42f_309610elu_kernelERNS_18TensorIteratorBaseERKN3c106ScalarES8_S8_ENKUlvE_clEvENKUlvE0_clEvEUlfE_St5arrayIPcLm2EELi4E23TrivialOffsetCalculatorILi1EjESG_NS0_6memory15LoadWithoutCastENSH_16StoreWithoutCastEEEviT_T0_T2_T3_T4_T5_)
        /*0104*/ 	.word	0x00000000


	//----- nvinfo : EIATTR_REGCOUNT
	.align		4
.L_81:
        /*0108*/ 	.byte	0x04, 0x2f
        /*010a*/ 	.short	(.L_83 - .L_82)
	.align		4
.L_82:
        /*010c*/ 	.word	index@(_ZN2at6native18elementwise_kernelILi128ELi2EZNS0_22gpu_kernel_impl_nocastIZZZNS0_60_GLOBAL__N__171e0b9f_22_ActivationEluKernel_cu_9e10b42f_309610elu_kernelERNS_18TensorIteratorBaseERKN3c106ScalarES9_S9_ENKUlvE_clEvENKUlvE0_clEvEUlfE_EEvS5_RKT_EUliE_EEviT1_)
        /*0110*/ 	.word	0x0000000c


	//----- nvinfo : EIATTR_FRAME_SIZE
	.align		4
.L_83:
        /*0114*/ 	.byte	0x04, 0x11
        /*0116*/ 	.short	(.L_85 - .L_84)
	.align		4
.L_84:
        /*0118*/ 	.word	index@(_ZN2at6native18elementwise_kernelILi128ELi2EZNS0_22gpu_kernel_impl_nocastIZZZNS0_60_GLOBAL__N__171e0b9f_22_ActivationEluKernel_cu_9e10b42f_309610elu_kernelERNS_18TensorIteratorBaseERKN3c106ScalarES9_S9_ENKUlvE_clEvENKUlvE0_clEvEUlfE_EEvS5_RKT_EUliE_EEviT1_)
        /*011c*/ 	.word	0x00000000


	//----- nvinfo : EIATTR_REGCOUNT
	.align		4
.L_85:
        /*0120*/ 	.byte	0x04, 0x2f
        /*0122*/ 	.short	(.L_87 - .L_86)
	.align		4
.L_86:
        /*0124*/ 	.word	index@(_ZN2at6native27unrolled_elementwise_kernelIZZZNS0_60_GLOBAL__N__171e0b9f_22_ActivationEluKernel_cu_9e10b42f_309610elu_kernelERNS_18TensorIteratorBaseERKN3c106ScalarES8_S8_ENKUlvE_clEvENKUlvE0_clEvEUlfE_St5arrayIPcLm2EELi4E23TrivialOffsetCalculatorILi1EjESG_NS0_6memory12LoadWithCastILi1EEENSH_13StoreWithCastILi1EEEEEviT_T0_T2_T3_T4_T5_)
        /*0128*/ 	.word	0x0000001e


	//----- nvinfo : EIATTR_FRAME_SIZE
	.align		4
.L_87:
        /*012c*/ 	.byte	0x04, 0x11
        /*012e*/ 	.short	(.L_89 - .L_88)
	.align		4
.L_88:
        /*0130*/ 	.word	index@(_ZN2at6native27unrolled_elementwise_kernelIZZZNS0_60_GLOBAL__N__171e0b9f_22_ActivationEluKernel_cu_9e10b42f_309610elu_kernelERNS_18TensorIteratorBaseERKN3c106ScalarES8_S8_ENKUlvE_clEvENKUlvE0_clEvEUlfE_St5arrayIPcLm2EELi4E23TrivialOffsetCalculatorILi1EjESG_NS0_6memory12LoadWithCastILi1EEENSH_13StoreWithCastILi1EEEEEviT_T0_T2_T3_T4_T5_)
        /*0134*/ 	.word	0x00000000


	//----- nvinfo : EIATTR_REGCOUNT
	.align		4
.L_89:
        /*0138*/ 	.byte	0x04, 0x2f
        /*013a*/ 	.short	(.L_91 - .L_90)
	.align		4
.L_90:
        /*013c*/ 	.word	index@(_ZN2at6native18elementwise_kernelILi128ELi4EZNS0_15gpu_kernel_implIZZZNS0_60_GLOBAL__N__171e0b9f_22_ActivationEluKernel_cu_9e10b42f_309610elu_kernelERNS_18TensorIteratorBaseERKN3c106ScalarES9_S9_ENKUlvE_clEvENKUlvE0_clEvEUlfE_EEvS5_RKT_EUliE_EEviT1_)
        /*0140*/ 	.word	0x0000001a


	//----- nvinfo : EIATTR_FRAME_SIZE
	.align		4
.L_91:
        /*0144*/ 	.byte	0x04, 0x11
        /*0146*/ 	.short	(.L_93 - .L_92)
	.align		4
.L_92:
        /*0148*/ 	.word	index@(_ZN2at6native18elementwise_kernelILi128ELi4EZNS0_15gpu_kernel_implIZZZNS0_60_GLOBAL__N__171e0b9f_22_ActivationEluKernel_cu_9e10b42f_309610elu_kernelERNS_18TensorIteratorBaseERKN3c106ScalarES9_S9_ENKUlvE_clEvENKUlvE0_clEvEUlfE_EEvS5_RKT_EUliE_EEviT1_)
        /*014c*/ 	.word	0x00000000


	//----- nvinfo : EIATTR_REGCOUNT
	.align		4
.L_93:
        /*0150*/ 	.byte	0x04, 0x2f
        /*0152*/ 	.short	(.L_95 - .L_94)
	.align		4
.L_94:
        /*0154*/ 	.word	index@(_ZN2at6native29vectorized_elementwise_kernelILi8EZZZNS0_60_GLOBAL__N__171e0b9f_22_ActivationEluKernel_cu_9e10b42f_309610elu_kernelERNS_18TensorIteratorBaseERKN3c106ScalarES8_S8_ENKUlvE_clEvENKUlvE1_clEvEUlNS5_4HalfEE_St5arrayIPcLm2EEEEviT0_T1_)
        /*0158*/ 	.word	0x00000004


	//----- nvinfo : EIATTR_FRAME_SIZE
	.align		4
.L_95:
        /*015c*/ 	.byte	0x04, 0x11
        /*015e*/ 	.short	(.L_97 - .L_96)
	.align		4
.L_96:
        /*0160*/ 	.word	index@(_ZN2at6native29vectorized_elementwise_kernelILi8EZZZNS0_60_GLOBAL__N__171e0b9f_22_ActivationEluKernel_cu_9e10b42f_309610elu_kernelERNS_18TensorIteratorBaseERKN3c106ScalarES8_S8_ENKUlvE_clEvENKUlvE1_clEvEUlNS5_4HalfEE_St5arrayIPcLm2EEEEviT0_T1_)
        /*0164*/ 	.word	0x00000000


	//----- nvinfo : EIATTR_REGCOUNT
	.align		4
.L_97:
        /*0168*/ 	.byte	0x04, 0x2f
        /*016a*/ 	.short	(.L_99 - .L_98)
	.align		4
.L_98:
        /*016c*/ 	.word	index@(_ZN2at6native29vectorized_elementwise_kernelILi4EZZZNS0_60_GLOBAL__N__171e0b9f_22_ActivationEluKernel_cu_9e10b42f_309610elu_kernelERNS_18TensorIteratorBaseERKN3c106ScalarES8_S8_ENKUlvE_clEvENKUlvE1_clEvEUlNS5_4HalfEE_St5arrayIPcLm2EEEEviT0_T1_)
        /*0170*/ 	.word	0x0000001e


	//----- nvinfo : EIATTR_FRAME_SIZE
	.align		4
.L_99:
        /*0174*/ 	.byte	0x04, 0x11
        /*0176*/ 	.short	(.L_101 - .L_100)
	.align		4
.L_100:
        /*0178*/ 	.word	index@(_ZN2at6native29vectorized_elementwise_kernelILi4EZZZNS0_60_GLOBAL__N__171e0b9f_22_ActivationEluKernel_cu_9e10b42f_309610elu_kernelERNS_18TensorIteratorBaseERKN3c106ScalarES8_S8_ENKUlvE_clEvENKUlvE1_clEvEUlNS5_4HalfEE_St5arrayIPcLm2EEEEviT0_T1_)
        /*017c*/ 	.word	0x00000000


	//----- nvinfo : EIATTR_REGCOUNT
	.align		4
.L_101:
        /*0180*/ 	.byte	0x04, 0x2f
        /*0182*/ 	.short	(.L_103 - .L_102)
	.align		4
.L_102:
        /*0184*/ 	.word	index@(_ZN2at6native29vectorized_elementwise_kernelILi2EZZZNS0_60_GLOBAL__N__171e0b9f_22_ActivationEluKernel_cu_9e10b42f_309610elu_kernelERNS_18TensorIteratorBaseERKN3c106ScalarES8_S8_ENKUlvE_clEvENKUlvE1_clEvEUlNS5_4HalfEE_St5arrayIPcLm2EEEEviT0_T1_)
        /*0188*/ 	.word	0x0000001e


	//----- nvinfo : EIATTR_FRAME_SIZE
	.align		4
.L_103:
        /*018c*/ 	.byte	0x04, 0x11
        /*018e*/ 	.short	(.L_105 - .L_104)
	.align		4
.L_104:
        /*0190*/ 	.word	index@(_ZN2at6native29vectorized_elementwise_kernelILi2EZZZNS0_60_GLOBAL__N__171e0b9f_22_ActivationEluKernel_cu_9e10b42f_309610elu_kernelERNS_18TensorIteratorBaseERKN3c106ScalarES8_S8_ENKUlvE_clEvENKUlvE1_clEvEUlNS5_4HalfEE_St5arrayIPcLm2EEEEviT0_T1_)
        /*0194*/ 	.word	0x00000000


	//----- nvinfo : EIATTR_REGCOUNT
	.align		4
.L_105:
        /*0198*/ 	.byte	0x04, 0x2f
        /*019a*/ 	.short	(.L_107 - .L_106)
	.align		4
.L_106:
        /*019c*/ 	.word	index@(_ZN2at6native27unrolled_elementwise_kernelIZZZNS0_60_GLOBAL__N__171e0b9f_22_ActivationEluKernel_cu_9e10b42f_309610elu_kernelERNS_18TensorIteratorBaseERKN3c106ScalarES8_S8_ENKUlvE_clEvENKUlvE1_clEvEUlNS5_4HalfEE_St5arrayIPcLm2EELi4E23TrivialOffsetCalculatorILi1EjESH_NS0_6memory15LoadWithoutCastENSI_16StoreWithoutCastEEEviT_T0_T2_T3_T4_T5_)
        /*01a0*/ 	.word	0x00000012


	//----- nvinfo : EIATTR_FRAME_SIZE
	.align		4
.L_107:
        /*01a4*/ 	.byte	0x04, 0x11
        /*01a6*/ 	.short	(.L_109 - .L_108)
	.align		4
.L_108:
        /*01a8*/ 	.word	index@(_ZN2at6native27unrolled_elementwise_kernelIZZZNS0_60_GLOBAL__N__171e0b9f_22_ActivationEluKernel_cu_9e10b42f_309610elu_kernelERNS_18TensorIteratorBaseERKN3c106ScalarES8_S8_ENKUlvE_clEvENKUlvE1_clEvEUlNS5_4HalfEE_St5arrayIPcLm2EELi4E23TrivialOffsetCalculatorILi1EjESH_NS0_6memory15LoadWithoutCastENSI_16StoreWithoutCastEEEviT_T0_T2_T3_T4_T5_)
        /*01ac*/ 	.word	0x00000000


	//----- nvinfo : EIATTR_REGCOUNT
	.align		4
.L_109:
        /*01b0*/ 	.byte	0x04, 0x2f
        /*01b2*/ 	.short	(.L_111 - .L_110)
	.align		4
.L_110:
        /*01b4*/ 	.word	index@(_ZN2at6native18elementwise_kernelILi128ELi4EZNS0_22gpu_kernel_impl_nocastIZZZNS0_60_GLOBAL__N__171e0b9f_22_ActivationEluKernel_cu_9e10b42f_309610elu_kernelERNS_18TensorIteratorBaseERKN3c106ScalarES9_S9_ENKUlvE_clEvENKUlvE1_clEvEUlNS6_4HalfEE_EEvS5_RKT_EUliE_EEviT1_)
        /*01b8*/ 	.word	0x0000000c


	//----- nvinfo : EIATTR_FRAME_SIZE
	.align		4
.L_111:
        /*01bc*/ 	.byte	0x04, 0x11
        /*01be*/ 	.short	(.L_113 - .L_112)
	.align		4
.L_112:
        /*01c0*/ 	.word	index@(_ZN2at6native18elementwise_kernelILi128ELi4EZNS0_22gpu_kernel_impl_nocastIZZZNS0_60_GLOBAL__N__171e0b9f_22_ActivationEluKernel_cu_9e10b42f_309610elu_kernelERNS_18TensorIteratorBaseERKN3c106ScalarES9_S9_ENKUlvE_clEvENKUlvE1_clEvEUlNS6_4HalfEE_EEvS5_RKT_EUliE_EEviT1_)
        /*01c4*/ 	.word	0x00000000


	//----- nvinfo : EIATTR_REGCOUNT
	.align		4
.L_113:
        /*01c8*/ 	.byte	0x04, 0x2f
        /*01ca*/ 	.short	(.L_115 - .L_114)
	.align		4
.L_114:
        /*01cc*/ 	.word	index@(_ZN2at6native27unrolled_elementwise_kernelIZZZNS0_60_GLOBAL__N__171e0b9f_22_ActivationEluKernel_cu_9e10b42f_309610elu_kernelERNS_18TensorIteratorBaseERKN3c106ScalarES8_S8_ENKUlvE_clEvENKUlvE1_clEvEUlNS5_4HalfEE_St5arrayIPcLm2EELi4E23TrivialOffsetCalculatorILi1EjESH_NS0_6memory12LoadWithCastILi1EEENSI_13StoreWithCastILi1EEEEEviT_T0_T2_T3_T4_T5_)
        /*01d0*/ 	.word	0x0000001e


	//----- nvinfo : EIATTR_FRAME_SIZE
	.align		4
.L_115:
        /*01d4*/ 	.byte	0x04, 0x11
        /*01d6*/ 	.short	(.L_117 - .L_116)
	.align		4
.L_116:
        /*01d8*/ 	.word	index@(_ZN2at6native27unrolled_elementwise_kernelIZZZNS0_60_GLOBAL__N__171e0b9f_22_ActivationEluKernel_cu_9e10b42f_309610elu_kernelERNS_18TensorIteratorBaseERKN3c106ScalarES8_S8_ENKUlvE_clEvENKUlvE1_clEvEUlNS5_4HalfEE_St5arrayIPcLm2EELi4E23TrivialOffsetCalculatorILi1EjESH_NS0_6memory12LoadWithCastILi1EEENSI_13StoreWithCastILi1EEEEEviT_T0_T2_T3_T4_T5_)
        /*01dc*/ 	.word	0x00000000


	//----- nvinfo : EIATTR_REGCOUNT
	.align		4
.L_117:
        /*01e0*/ 	.byte	0x04, 0x2f
        /*01e2*/ 	.short	(.L_119 - .L_118)
	.align		4
.L_118:
        /*01e4*/ 	.word	index@(_ZN2at6native18elementwise_kernelILi128ELi4EZNS0_15gpu_kernel_implIZZZNS0_60_GLOBAL__N__171e0b9f_22_ActivationEluKernel_cu_9e10b42f_309610elu_kernelERNS_18TensorIteratorBaseERKN3c106ScalarES9_S9_ENKUlvE_clEvENKUlvE1_clEvEUlNS6_4HalfEE_EEvS5_RKT_EUliE_EEviT1_)
        /*01e8*/ 	.word	0x0000001a


	//----- nvinfo : EIATTR_FRAME_SIZE
	.align		4
.L_119:
        /*01ec*/ 	.byte	0x04, 0x11
        /*01ee*/ 	.short	(.L_121 - .L_120)
	.align		4
.L_120:
        /*01f0*/ 	.word	index@(_ZN2at6native18elementwise_kernelILi128ELi4EZNS0_15gpu_kernel_implIZZZNS0_60_GLOBAL__N__171e0b9f_22_ActivationEluKernel_cu_9e10b42f_309610elu_kernelERNS_18TensorIteratorBaseERKN3c106ScalarES9_S9_ENKUlvE_clEvENKUlvE1_clEvEUlNS6_4HalfEE_EEvS5_RKT_EUliE_EEviT1_)
        /*01f4*/ 	.word	0x00000000


	//----- nvinfo : EIATTR_REGCOUNT
	.align		4
.L_121:
        /*01f8*/ 	.byte	0x04, 0x2f
        /*01fa*/ 	.short	(.L_123 - .L_122)
	.align		4
.L_122:
        /*01fc*/ 	.word	index@(_ZN2at6native29vectorized_elementwise_kernelILi8EZZZNS0_60_GLOBAL__N__171e0b9f_22_ActivationEluKernel_cu_9e10b42f_309610elu_kernelERNS_18TensorIteratorBaseERKN3c106ScalarES8_S8_ENKUlvE_clEvENKUlvE2_clEvEUlNS5_8BFloat16EE_St5arrayIPcLm2EEEEviT0_T1_)
        /*0200*/ 	.word	0x00000004


	//----- nvinfo : EIATTR_FRAME_SIZE
	.align		4
.L_123:
        /*0204*/ 	.byte	0x04, 0x11
        /*0206*/ 	.short	(.L_125 - .L_124)
	.align		4
.L_124:
        /*0208*/ 	.word	index@(_ZN2at6native29vectorized_elementwise_kernelILi8EZZZNS0_60_GLOBAL__N__171e0b9f_22_ActivationEluKernel_cu_9e10b42f_309610elu_kernelERNS_18TensorIteratorBaseERKN3c106ScalarES8_S8_ENKUlvE_clEvENKUlvE2_clEvEUlNS5_8BFloat16EE_St5arrayIPcLm2EEEEviT0_T1_)
        /*020c*/ 	.word	0x00000000


	//----- nvinfo : EIATTR_REGCOUNT
	.align		4
.L_125:
        /*0210*/ 	.byte	0x04, 0x2f
        /*0212*/ 	.short	(.L_127 - .L_126)
	.align		4
.L_126:
        /*0214*/ 	.word	index@(_ZN2at6native29vectorized_elementwise_kernelILi4EZZZNS0_60_GLOBAL__N__171e0b9f_22_ActivationEluKernel_cu_9e10b42f_309610elu_kernelERNS_18TensorIteratorBaseERKN3c106ScalarES8_S8_ENKUlvE_clEvENKUlvE2_clEvEUlNS5_8BFloat16EE_St5arrayIPcLm2EEEEviT0_T1_)
        /*0218*/ 	.word	0x0000001e


	//----- nvinfo : EIATTR_FRAME_SIZE
	.align		4
.L_127:
        /*021c*/ 	.byte	0x04, 0x11
        /*021e*/ 	.short	(.L_129 - .L_128)
	.align		4
.L_128:
        /*0220*/ 	.word	index@(_ZN2at6native29vectorized_elementwise_kernelILi4EZZZNS0_60_GLOBAL__N__171e0b9f_22_ActivationEluKernel_cu_9e10b42f_309610elu_kernelERNS_18TensorIteratorBaseERKN3c106ScalarES8_S8_ENKUlvE_clEvENKUlvE2_clEvEUlNS5_8BFloat16EE_St5arrayIPcLm2EEEEviT0_T1_)
        /*0224*/ 	.word	0x00000000


	//----- nvinfo : EIATTR_REGCOUNT
	.align		4
.L_129:
        /*0228*/ 	.byte	0x04, 0x2f
        /*022a*/ 	.short	(.L_131 - .L_130)
	.align		4
.L_130:
        /*022c*/ 	.word	index@(_ZN2at6native29vectorized_elementwise_kernelILi2EZZZNS0_60_GLOBAL__N__171e0b9f_22_ActivationEluKernel_cu_9e10b42f_309610elu_kernelERNS_18TensorIteratorBaseERKN3c106ScalarES8_S8_ENKUlvE_clEvENKUlvE2_clEvEUlNS5_8BFloat16EE_St5arrayIPcLm2EEEEviT0_T1_)
        /*0230*/ 	.word	0x0000001e


	//----- nvinfo : EIATTR_FRAME_SIZE
	.align		4
.L_131:
        /*0234*/ 	.byte	0x04, 0x11
        /*0236*/ 	.short	(.L_133 - .L_132)
	.align		4
.L_132:
        /*0238*/ 	.word	index@(_ZN2at6native29vectorized_elementwise_kernelILi2EZZZNS0_60_GLOBAL__N__171e0b9f_22_ActivationEluKernel_cu_9e10b42f_309610elu_kernelERNS_18TensorIteratorBaseERKN3c106ScalarES8_S8_ENKUlvE_clEvENKUlvE2_clEvEUlNS5_8BFloat16EE_St5arrayIPcLm2EEEEviT0_T1_)
        /*023c*/ 	.word	0x00000000


	//----- nvinfo : EIATTR_REGCOUNT
	.align		4
.L_133:
        /*0240*/ 	.byte	0x04, 0x2f
        /*0242*/ 	.short	(.L_135 - .L_134)
	.align		4
.L_134:
        /*0244*/ 	.word	index@(_ZN2at6native27unrolled_elementwise_kernelIZZZNS0_60_GLOBAL__N__171e0b9f_22_ActivationEluKernel_cu_9e10b42f_309610elu_kernelERNS_18TensorIteratorBaseERKN3c106ScalarES8_S8_ENKUlvE_clEvENKUlvE2_clEvEUlNS5_8BFloat16EE_St5arrayIPcLm2EELi4E23TrivialOffsetCalculatorILi1EjESH_NS0_6memory15LoadWithoutCastENSI_16StoreWithoutCastEEEviT_T0_T2_T3_T4_T5_)
        /*0248*/ 	.word	0x00000012


	//----- nvinfo : EIATTR_FRAME_SIZE
	.align		4
.L_135:
        /*024c*/ 	.byte	0x04, 0x11
        /*024e*/ 	.short	(.L_137 - .L_136)
	.align		4
.L_136:
        /*0250*/ 	.word	index@(_ZN2at6native27unrolled_elementwise_kernelIZZZNS0_60_GLOBAL__N__171e0b9f_22_ActivationEluKernel_cu_9e10b42f_309610elu_kernelERNS_18TensorIteratorBaseERKN3c106ScalarES8_S8_ENKUlvE_clEvENKUlvE2_clEvEUlNS5_8BFloat16EE_St5arrayIPcLm2EELi4E23TrivialOffsetCalculatorILi1EjESH_NS0_6memory15LoadWithoutCastENSI_16StoreWithoutCastEEEviT_T0_T2_T3_T4_T5_)
        /*0254*/ 	.word	0x00000000


	//----- nvinfo : EIATTR_REGCOUNT
	.align		4
.L_137:
        /*0258*/ 	.byte	0x04, 0x2f
        /*025a*/ 	.short	(.L_139 - .L_138)
	.align		4
.L_138:
        /*025c*/ 	.word	index@(_ZN2at6native18elementwise_kernelILi128ELi4EZNS0_22gpu_kernel_impl_nocastIZZZNS0_60_GLOBAL__N__171e0b9f_22_ActivationEluKernel_cu_9e10b42f_309610elu_kernelERNS_18TensorIteratorBaseERKN3c106ScalarES9_S9_ENKUlvE_clEvENKUlvE2_clEvEUlNS6_8BFloat16EE_EEvS5_RKT_EUliE_EEviT1_)
        /*0260*/ 	.word	0x0000000c


	//----- nvinfo : EIATTR_FRAME_SIZE
	.align		4
.L_139:
        /*0264*/ 	.byte	0x04, 0x11
        /*0266*/ 	.short	(.L_141 - .L_140)
	.align		4
.L_140:
        /*0268*/ 	.word	index@(_ZN2at6native18elementwise_kernelILi128ELi4EZNS0_22gpu_kernel_impl_nocastIZZZNS0_60_GLOBAL__N__171e0b9f_22_ActivationEluKernel_cu_9e10b42f_309610elu_kernelERNS_18TensorIteratorBaseERKN3c106ScalarES9_S9_ENKUlvE_clEvENKUlvE2_clEvEUlNS6_8BFloat16EE_EEvS5_RKT_EUliE_EEviT1_)
        /*026c*/ 	.word	0x00000000


	//----- nvinfo : EIATTR_REGCOUNT
	.align		4
.L_141:
        /*0270*/ 	.byte	0x04, 0x2f
        /*0272*/ 	.short	(.L_143 - .L_142)
	.align		4
.L_142:
        /*0274*/ 	.word	index@(_ZN2at6native27unrolled_elementwise_kernelIZZZNS0_60_GLOBAL__N__171e0b9f_22_ActivationEluKernel_cu_9e10b42f_309610elu_kernelERNS_18TensorIteratorBaseERKN3c106ScalarES8_S8_ENKUlvE_clEvENKUlvE2_clEvEUlNS5_8BFloat16EE_St5arrayIPcLm2EELi4E23TrivialOffsetCalculatorILi1EjESH_NS0_6memory12LoadWithCastILi1EEENSI_13StoreWithCastILi1EEEEEviT_T0_T2_T3_T4_T5_)
        /*0278*/ 	.word	0x0000001e


	//----- nvinfo : EIATTR_FRAME_SIZE
	.align		4
.L_143:
        /*027c*/ 	.byte	0x04, 0x11
        /*027e*/ 	.short	(.L_145 - .L_144)
	.align		4
.L_144:
        /*0280*/ 	.word	index@(_ZN2at6native27unrolled_elementwise_kernelIZZZNS0_60_GLOBAL__N__171e0b9f_22_ActivationEluKernel_cu_9e10b42f_309610elu_kernelERNS_18TensorIteratorBaseERKN3c106ScalarES8_S8_ENKUlvE_clEvENKUlvE2_clEvEUlNS5_8BFloat16EE_St5arrayIPcLm2EELi4E23TrivialOffsetCalculatorILi1EjESH_NS0_6memory12LoadWithCastILi1EEENSI_13StoreWithCastILi1EEEEEviT_T0_T2_T3_T4_T5_)
        /*0284*/ 	.word	0x00000000


	//----- nvinfo : EIATTR_REGCOUNT
	.align		4
.L_145:
        /*0288*/ 	.byte	0x04, 0x2f
        /*028a*/ 	.short	(.L_147 - .L_146)
	.align		4
.L_146:
        /*028c*/ 	.word	index@(_ZN2at6native18elementwise_kernelILi128ELi4EZNS0_15gpu_kernel_implIZZZNS0_60_GLOBAL__N__171e0b9f_22_ActivationEluKernel_cu_9e10b42f_309610elu_kernelERNS_18TensorIteratorBaseERKN3c106ScalarES9_S9_ENKUlvE_clEvENKUlvE2_clEvEUlNS6_8BFloat16EE_EEvS5_RKT_EUliE_EEviT1_)
        /*0290*/ 	.word	0x0000001a


	//----- nvinfo : EIATTR_FRAME_SIZE
	.align		4
.L_147:
        /*0294*/ 	.byte	0x04, 0x11
        /*0296*/ 	.short	(.L_149 - .L_148)
	.align		4
.L_148:
        /*0298*/ 	.word	index@(_ZN2at6native18elementwise_kernelILi128ELi4EZNS0_15gpu_kernel_implIZZZNS0_60_GLOBAL__N__171e0b9f_22_ActivationEluKernel_cu_9e10b42f_309610elu_kernelERNS_18TensorIteratorBaseERKN3c106ScalarES9_S9_ENKUlvE_clEvENKUlvE2_clEvEUlNS6_8BFloat16EE_EEvS5_RKT_EUliE_EEviT1_)
        /*029c*/ 	.word	0x00000000


	//----- nvinfo : EIATTR_REGCOUNT
	.align		4
.L_149:
        /*02a0*/ 	.byte	0x04, 0x2f
        /*02a2*/ 	.short	(.L_151 - .L_150)
	.align		4
.L_150:
        /*02a4*/ 	.word	index@(_ZN2at6native29vectorized_elementwise_kernelILi8EZZZNS0_60_GLOBAL__N__171e0b9f_22_ActivationEluKernel_cu_9e10b42f_309619elu_backward_kernelERNS_18TensorIteratorBaseERKN3c106ScalarES8_S8_bENKUlvE_clEvENKUlvE_clEvEUlddE_St5arrayIPcLm3EEEEviT0_T1_)
        /*02a8*/ 	.word	0x00000004


	//----- nvinfo : EIATTR_FRAME_SIZE
	.align		4
.L_151:
        /*02ac*/ 	.byte	0x04, 0x11
        /*02ae*/ 	.short	(.L_153 - .L_152)
	.align		4
.L_152:
        /*02b0*/ 	.word	index@(_ZN2at6native29vectorized_elementwise_kernelILi8EZZZNS0_60_GLOBAL__N__171e0b9f_22_ActivationEluKernel_cu_9e10b42f_309619elu_backward_kernelERNS_18TensorIteratorBaseERKN3c106ScalarES8_S8_bENKUlvE_clEvENKUlvE_clEvEUlddE_St5arrayIPcLm3EEEEviT0_T1_)
        /*02b4*/ 	.word	0x00000000


	//----- nvinfo : EIATTR_REGCOUNT
	.align		4
.L_153:
        /*02b8*/ 	.byte	0x04, 0x2f
        /*02ba*/ 	.short	(.L_155 - .L_154)
	.align		4
.L_154:
        /*02bc*/ 	.word	index@(_ZN2at6native29vectorized_elementwise_kernelILi4EZZZNS0_60_GLOBAL__N__171e0b9f_22_ActivationEluKernel_cu_9e10b42f_309619elu_backward_kernelERNS_18TensorIteratorBaseERKN3c106ScalarES8_S8_bENKUlvE_clEvENKUlvE_clEvEUlddE_St5arrayIPcLm3EEEEviT0_T1_)
        /*02c0*/ 	.word	0x00000030


	//----- nvinfo : EIATTR_FRAME_SIZE
	.align		4
.L_155:
        /*02c4*/ 	.byte	0x04, 0x11
        /*02c6*/ 	.short	(.L_157 - .L_156)
	.align		4
.L_156:
        /*02c8*/ 	.word	index@(_ZN2at6native29vectorized_elementwise_kernelILi4EZZZNS0_60_GLOBAL__N__171e0b9f_22_ActivationEluKernel_cu_9e10b42f_309619elu_backward_kernelERNS_18TensorIteratorBaseERKN3c106ScalarES8_S8_bENKUlvE_clEvENKUlvE_clEvEUlddE_St5arrayIPcLm3EEEEviT0_T1_)
        /*02cc*/ 	.word	0x00000000


	//----- nvinfo : EIATTR_REGCOUNT
	.align		4
.L_157:
        /*02d0*/ 	.byte	0x04, 0x2f
        /*02d2*/ 	.short	(.L_159 - .L_158)
	.align		4
.L_158:
        /*02d4*/ 	.word	index@(_ZN2at6native29vectorized_elementwise_kernelILi2EZZZNS0_60_GLOBAL__N__171e0b9f_22_ActivationEluKernel_cu_9e10b42f_309619elu_backward_kernelERNS_18TensorIteratorBaseERKN3c106ScalarES8_S8_bENKUlvE_clEvENKUlvE_clEvEUlddE_St5arrayIPcLm3EEEEviT0_T1_)
        /*02d8*/ 	.word	0x00000030


	//----- nvinfo : EIATTR_FRAME_SIZE
	.align		4
.L_159:
        /*02dc*/ 	.byte	0x04, 0x11
        /*02de*/ 	.short	(.L_161 - .L_160)
	.align		4
.L_160:
        /*02e0*/ 	.word	index@(_ZN2at6native29vectorized_elementwise_kernelILi2EZZZNS0_60_GLOBAL__N__171e0b9f_22_ActivationEluKernel_cu_9e10b42f_309619elu_backward_kernelERNS_18TensorIteratorBaseERKN3c106ScalarES8_S8_bENKUlvE_clEvENKUlvE_clEvEUlddE_St5arrayIPcLm3EEEEviT0_T1_)
        /*02e4*/ 	.word	0x00000000


	//----- nvinfo : EIATTR_REGCOUNT
	.align		4
.L_161:
        /*02e8*/ 	.byte	0x04, 0x2f
        /*02ea*/ 	.short	(.L_163 - .L_162)
	.align		4
.L_162:
        /*02ec*/ 	.word	index@(_ZN2at6native27unrolled_elementwise_kernelIZZZNS0_60_GLOBAL__N__171e0b9f_22_ActivationEluKernel_cu_9e10b42f_309619elu_backward_kernelERNS_18TensorIteratorBaseERKN3c106ScalarES8_S8_bENKUlvE_clEvENKUlvE_clEvEUlddE_St5arrayIPcLm3EELi4E23TrivialOffsetCalculatorILi2EjESF_ILi1EjENS0_6memory15LoadWithoutCastENSI_16StoreWithoutCastEEEviT_T0_T2_T3_T4_T5_)
        /*02f0*/ 	.word	0x00000020


	//----- nvinfo : EIATTR_FRAME_SIZE
	.align		4
.L_163:
        /*02f4*/ 	.byte	0x04, 0x11
        /*02f6*/ 	.short	(.L_165 - .L_164)
	.align		4
.L_164:
        /*02f8*/ 	.word	index@(_ZN2at6native27unrolled_elementwise_kernelIZZZNS0_60_GLOBAL__N__171e0b9f_22_ActivationEluKernel_cu_9e10b42f_309619elu_backward_kernelERNS_18TensorIteratorBaseERKN3c106ScalarES8_S8_bENKUlvE_clEvENKUlvE_clEvEUlddE_St5arrayIPcLm3EELi4E23TrivialOffsetCalculatorILi2EjESF_ILi1EjENS0_6memory15LoadWithoutCastENSI_16StoreWithoutCastEEEviT_T0_T2_T3_T4_T5_)
        /*02fc*/ 	.word	0x00000000


	//----- nvinfo : EIATTR_REGCOUNT
	.align		4
.L_165:
        /*0300*/ 	.byte	0x04, 0x2f
        /*0302*/ 	.short	(.L_167 - .L_166)
	.align		4
.L_166:
        /*0304*/ 	.word	index@(_ZN2at6native18elementwise_kernelILi128ELi2EZNS0_22gpu_kernel_impl_nocastIZZZNS0_60_GLOBAL__N__171e0b9f_22_ActivationEluKernel_cu_9e10b42f_309619elu_backward_kernelERNS_18TensorIteratorBaseERKN3c106ScalarES9_S9_bENKUlvE_clEvENKUlvE_clEvEUlddE_EEvS5_RKT_EUliE_EEviT1_)
        /*0308*/ 	.word	0x00000012


	//----- nvinfo : EIATTR_FRAME_SIZE
	.align		4
.L_167:
        /*030c*/ 	.byte	0x04, 0x11
        /*030e*/ 	.short	(.L_169 - .L_168)
	.align		4
.L_168:
        /*0310*/ 	.word	index@(_ZN2at6native18elementwise_kernelILi128ELi2EZNS0_22gpu_kernel_impl_nocastIZZZNS0_60_GLOBAL__N__171e0b9f_22_ActivationEluKernel_cu_9e10b42f_309619elu_backward_kernelERNS_18TensorIteratorBaseERKN3c106ScalarES9_S9_bENKUlvE_clEvENKUlvE_clEvEUlddE_EEvS5_RKT_EUliE_EEviT1_)
        /*0314*/ 	.word	0x00000000


	//----- nvinfo : EIATTR_REGCOUNT
	.align		4
.L_169:
        /*0318*/ 	.byte	0x04, 0x2f
        /*031a*/ 	.short	(.L_171 - .L_170)
	.align		4
.L_170:
        /*031c*/ 	.word	index@(_ZN2at6native27unrolled_elementwise_kernelIZZZNS0_60_GLOBAL__N__171e0b9f_22_ActivationEluKernel_cu_9e10b42f_309619elu_backward_kernelERNS_18TensorIteratorBaseERKN3c106ScalarES8_S8_bENKUlvE_clEvENKUlvE_clEvEUlddE_St5arrayIPcLm3EELi4E23TrivialOffsetCalculatorILi2EjESF_ILi1EjENS0_6memory12LoadWithCastILi2EEENSI_13StoreWithCastILi1EEEEEviT_T0_T2_T3_T4_T5_)
        /*0320*/ 	.word	0x00000028


	//----- nvinfo : EIATTR_FRAME_SIZE
	.align		4
.L_171:
        /*0324*/ 	.byte	0x04, 0x11
        /*0326*/ 	.short	(.L_173 - .L_172)
	.align		4
.L_172:
        /*0328*/ 	.word	index@(_ZN2at6native27unrolled_elementwise_kernelIZZZNS0_60_GLOBAL__N__171e0b9f_22_ActivationEluKernel_cu_9e10b42f_309619elu_backward_kernelERNS_18TensorIteratorBaseERKN3c106ScalarES8_S8_bENKUlvE_clEvENKUlvE_clEvEUlddE_St5arrayIPcLm3EELi4E23TrivialOffsetCalculatorILi2EjESF_ILi1EjENS0_6memory12LoadWithCastILi2EEENSI_13StoreWithCastILi1EEEEEviT_T0_T2_T3_T4_T5_)
        /*032c*/ 	.word	0x00000000


	//----- nvinfo : EIATTR_REGCOUNT
	.align		4
.L_173:
        /*0330*/ 	.byte	0x04, 0x2f
        /*0332*/ 	.short	(.L_175 - .L_174)
	.align		4
.L_174:
        /*0334*/ 	.word	index@(_ZN2at6native18elementwise_kernelILi128ELi4EZNS0_15gpu_kernel_implIZZZNS0_60_GLOBAL__N__171e0b9f_22_ActivationEluKernel_cu_9e10b42f_309619elu_backward_kernelERNS_18TensorIteratorBaseERKN3c106ScalarES9_S9_bENKUlvE_clEvENKUlvE_clEvEUlddE_EEvS5_RKT_EUliE_EEviT1_)
        /*0338*/ 	.word	0x0000001c


	//----- nvinfo : EIATTR_FRAME_SIZE
	.align		4
.L_175:
        /*033c*/ 	.byte	0x04, 0x11
        /*033e*/ 	.short	(.L_177 - .L_176)
	.align		4
.L_176:
        /*0340*/ 	.word	index@(_ZN2at6native18elementwise_kernelILi128ELi4EZNS0_15gpu_kernel_implIZZZNS0_60_GLOBAL__N__171e0b9f_22_ActivationEluKernel_cu_9e10b42f_309619elu_backward_kernelERNS_18TensorIteratorBaseERKN3c106ScalarES9_S9_bENKUlvE_clEvENKUlvE_clEvEUlddE_EEvS5_RKT_EUliE_EEviT1_)
        /*0344*/ 	.word	0x00000000


	//----- nvinfo : EIATTR_REGCOUNT
	.align		4
.L_177:
        /*0348*/ 	.byte	0x04, 0x2f
        /*034a*/ 	.short	(.L_179 - .L_178)
	.align		4
.L_178:
        /*034c*/ 	.word	index@(_ZN2at6native29vectorized_elementwise_kernelILi8EZZZNS0_60_GLOBAL__N__171e0b9f_22_ActivationEluKernel_cu_9e10b42f_309619elu_backward_kernelERNS_18TensorIteratorBaseERKN3c106ScalarES8_S8_bENKUlvE_clEvENKUlvE0_clEvEUlffE_St5arrayIPcLm3EEEEviT0_T1_)
        /*0350*/ 	.word	0x00000004


	//----- nvinfo : EIATTR_FRAME_SIZE
	.align		4
.L_179:
        /*0354*/ 	.byte	0x04, 0x11
        /*0356*/ 	.short	(.L_181 - .L_180)
	.align		4
.L_180:
        /*0358*/ 	.word	index@(_ZN2at6native29vectorized_elementwise_kernelILi8EZZZNS0_60_GLOBAL__N__171e0b9f_22_ActivationEluKernel_cu_9e10b42f_309619elu_backward_kernelERNS_18TensorIteratorBaseERKN3c106ScalarES8_S8_bENKUlvE_clEvENKUlvE0_clEvEUlffE_St5arrayIPcLm3EEEEviT0_T1_)
        /*035c*/ 	.word	0x00000000


	//----- nvinfo : EIATTR_REGCOUNT
	.align		4
.L_181:
        /*0360*/ 	.byte	0x04, 0x2f
        /*0362*/ 	.short	(.L_183 - .L_182)
	.align		4
.L_182:
        /*0364*/ 	.word	index@(_ZN2at6native29vectorized_elementwise_kernelILi4EZZZNS0_60_GLOBAL__N__171e0b9f_22_ActivationEluKernel_cu_9e10b42f_309619elu_backward_kernelERNS_18TensorIteratorBaseERKN3c106ScalarES8_S8_bENKUlvE_clEvENKUlvE0_clEvEUlffE_St5arrayIPcLm3EEEEviT0_T1_)
        /*0368*/ 	.word	0x00000020


	//----- nvinfo : EIATTR_FRAME_SIZE
	.align		4
.L_183:
        /*036c*/ 	.byte	0x04, 0x11
        /*036e*/ 	.short	(.L_185 - .L_184)
	.align		4
.L_184:
        /*0370*/ 	.word	index@(_ZN2at6native29vectorized_elementwise_kernelILi4EZZZNS0_60_GLOBAL__N__171e0b9f_22_ActivationEluKernel_cu_9e10b42f_309619elu_backward_kernelERNS_18TensorIteratorBaseERKN3c106ScalarES8_S8_bENKUlvE_clEvENKUlvE0_clEvEUlffE_St5arrayIPcLm3EEEEviT0_T1_)
        /*0374*/ 	.word	0x00000000


	//----- nvinfo : EIATTR_REGCOUNT
	.align		4
.L_185:
        /*0378*/ 	.byte	0x04, 0x2f
        /*037a*/ 	.short	(.L_187 - .L_186)
	.align		4
.L_186:
        /*037c*/ 	.word	index@(_ZN2at6native29vectorized_elementwise_kernelILi2EZZZNS0_60_GLOBAL__N__171e0b9f_22_ActivationEluKernel_cu_9e10b42f_309619elu_backward_kernelERNS_18TensorIteratorBaseERKN3c106ScalarES8_S8_bENKUlvE_clEvENKUlvE0_clEvEUlffE_St5arrayIPcLm3EEEEviT0_T1_)
        /*0380*/ 	.word	0x00000020


	//----- nvinfo : EIATTR_FRAME_SIZE
	.align		4
.L_187:
        /*0384*/ 	.byte	0x04, 0x11
        /*0386*/ 	.short	(.L_189 - .L_188)
	.align		4
.L_188:
        /*0388*/ 	.word	index@(_ZN2at6native29vectorized_elementwise_kernelILi2EZZZNS0_60_GLOBAL__N__171e0b9f_22_ActivationEluKernel_cu_9e10b42f_309619elu_backward_kernelERNS_18TensorIteratorBaseERKN3c106ScalarES8_S8_bENKUlvE_clEvENKUlvE0_clEvEUlffE_St5arrayIPcLm3EEEEviT0_T1_)
        /*038c*/ 	.word	0x00000000


	//----- nvinfo : EIATTR_REGCOUNT
	.align		4
.L_189:
        /*0390*/ 	.byte	0x04, 0x2f
        /*0392*/ 	.short	(.L_191 - .L_190)
	.align		4
.L_190:
        /*0394*/ 	.word	index@(_ZN2at6native27unrolled_elementwise_kernelIZZZNS0_60_GLOBAL__N__171e0b9f_22_ActivationEluKernel_cu_9e10b42f_309619elu_backward_kernelERNS_18TensorIteratorBaseERKN3c106ScalarES8_S8_bENKUlvE_clEvENKUlvE0_clEvEUlffE_St5arrayIPcLm3EELi4E23TrivialOffsetCalculatorILi2EjESF_ILi1EjENS0_6memory15LoadWithoutCastENSI_16StoreWithoutCastEEEviT_T0_T2_T3_T4_T5_)
        /*0398*/ 	.word	0x0000001c


	//----- nvinfo : EIATTR_FRAME_SIZE
	.align		4
.L_191:
        /*039c*/ 	.byte	0x04, 0x11
        /*039e*/ 	.short	(.L_193 - .L_192)
	.align		4
.L_192:
        /*03a0*/ 	.word	index@(_ZN2at6native27unrolled_elementwise_kernelIZZZNS0_60_GLOBAL__N__171e0b9f_22_ActivationEluKernel_cu_9e10b42f_309619elu_backward_kernelERNS_18TensorIteratorBaseERKN3c106ScalarES8_S8_bENKUlvE_clEvENKUlvE0_clEvEUlffE_St5arrayIPcLm3EELi4E23TrivialOffsetCalculatorILi2EjESF_ILi1EjENS0_6memory15LoadWithoutCastENSI_16StoreWithoutCastEEEviT_T0_T2_T3_T4_T5_)
        /*03a4*/ 	.word	0x00000000


	//----- nvinfo : EIATTR_REGCOUNT
	.align		4
.L_193:
        /*03a8*/ 	.byte	0x04, 0x2f
        /*03aa*/ 	.short	(.L_195 - .L_194)
	.align		4
.L_194:
        /*03ac*/ 	.word	index@(_ZN2at6native18elementwise_kernelILi128ELi2EZNS0_22gpu_kernel_impl_nocastIZZZNS0_60_GLOBAL__N__171e0b9f_22_ActivationEluKernel_cu_9e10b42f_309619elu_backward_kernelERNS_18TensorIteratorBaseERKN3c106ScalarES9_S9_bENKUlvE_clEvENKUlvE0_clEvEUlffE_EEvS5_RKT_EUliE_EEviT1_)
        /*03b0*/ 	.word	0x0000000c


	//----- nvinfo : EIATTR_FRAME_SIZE
	.align		4
.L_195:
        /*03b4*/ 	.byte	0x04, 0x11
        /*03b6*/ 	.short	(.L_197 - .L_196)
	.align		4
.L_196:
        /*03b8*/ 	.word	index@(_ZN2at6native18elementwise_kernelILi128ELi2EZNS0_22gpu_kernel_impl_nocastIZZZNS0_60_GLOBAL__N__171e0b9f_22_ActivationEluKernel_cu_9e10b42f_309619elu_backward_kernelERNS_18TensorIteratorBaseERKN3c106ScalarES9_S9_bENKUlvE_clEvENKUlvE0_clEvEUlffE_EEvS5_RKT_EUliE_EEviT1_)
        /*03bc*/ 	.word	0x00000000


	//----- nvinfo : EIATTR_REGCOUNT
	.align		4
.L_197:
        /*03c0*/ 	.byte	0x04, 0x2f
        /*03c2*/ 	.short	(.L_199 - .L_198)
	.align		4
.L_198:
        /*03c4*/ 	.word	index@(_ZN2at6native27unrolled_elementwise_kernelIZZZNS0_60_GLOBAL__N__171e0b9f_22_ActivationEluKernel_cu_9e10b42f_309619elu_backward_kernelERNS_18TensorIteratorBaseERKN3c106ScalarES8_S8_bENKUlvE_clEvENKUlvE0_clEvEUlffE_St5arrayIPcLm3EELi4E23TrivialOffsetCalculatorILi2EjESF_ILi1EjENS0_6memory12LoadWithCastILi2EEENSI_13StoreWithCastILi1EEEEEviT_T0_T2_T3_T4_T5_)
        /*03c8*/ 	.word	0x00000020


	//----- nvinfo : EIATTR_FRAME_SIZE
	.align		4
.L_199:
        /*03cc*/ 	.byte	0x04, 0x11
        /*03ce*/ 	.short	(.L_201 - .L_200)
	.align		4
.L_200:
        /*03d0*/ 	.word	index@(_ZN2at6native27unrolled_elementwise_kernelIZZZNS0_60_GLOBAL__N__171e0b9f_22_ActivationEluKernel_cu_9e10b42f_309619elu_backward_kernelERNS_18TensorIteratorBaseERKN3c106ScalarES8_S8_bENKUlvE_clEvENKUlvE0_clEvEUlffE_St5arrayIPcLm3EELi4E23TrivialOffsetCalculatorILi2EjESF_ILi1EjENS0_6memory12LoadWithCastILi2EEENSI_13StoreWithCastILi1EEEEEviT_T0_T2_T3_T4_T5_)
        /*03d4*/ 	.word	0x00000000


	//----- nvinfo : EIATTR_REGCOUNT
	.align		4
.L_201:
        /*03d8*/ 	.byte	0x04, 0x2f
        /*03da*/ 	.short	(.L_203 - .L_202)
	.align		4
.L_202:
        /*03dc*/ 	.word	index@(_ZN2at6native18elementwise_kernelILi128ELi4EZNS0_15gpu_kernel_implIZZZNS0_60_GLOBAL__N__171e0b9f_22_ActivationEluKernel_cu_9e10b42f_309619elu_backward_kernelERNS_18TensorIteratorBaseERKN3c106ScalarES9_S9_bENKUlvE_clEvENKUlvE0_clEvEUlffE_EEvS5_RKT_EUliE_EEviT1_)
        /*03e0*/ 	.word	0x0000001a


	//----- nvinfo : EIATTR_FRAME_SIZE
	.align		4
.L_203:
        /*03e4*/ 	.byte	0x04, 0x11
        /*03e6*/ 	.short	(.L_205 - .L_204)
	.align		4
.L_204:
        /*03e8*/ 	.word	index@(_ZN2at6native18elementwise_kernelILi128ELi4EZNS0_15gpu_kernel_implIZZZNS0_60_GLOBAL__N__171e0b9f_22_ActivationEluKernel_cu_9e10b42f_309619elu_backward_kernelERNS_18TensorIteratorBaseERKN3c106ScalarES9_S9_bENKUlvE_clEvENKUlvE0_clEvEUlffE_EEvS5_RKT_EUliE_EEviT1_)
        /*03ec*/ 	.word	0x00000000


	//----- nvinfo : EIATTR_REGCOUNT
	.align		4
.L_205:
        /*03f0*/ 	.byte	0x04, 0x2f
        /*03f2*/ 	.short	(.L_207 - .L_206)
	.align		4
.L_206:
        /*03f4*/ 	.word	index@(_ZN2at6native29vectorized_elementwise_kernelILi8EZZZNS0_60_GLOBAL__N__171e0b9f_22_ActivationEluKernel_cu_9e10b42f_309619elu_backward_kernelERNS_18TensorIteratorBaseERKN3c106ScalarES8_S8_bENKUlvE_clEvENKUlvE1_clEvEUlNS5_4HalfESB_E_St5arrayIPcLm3EEEEviT0_T1_)
        /*03f8*/ 	.word	0x00000004


	//----- nvinfo : EIATTR_FRAME_SIZE
	.align		4
.L_207:
        /*03fc*/ 	.byte	0x04, 0x11
        /*03fe*/ 	.short	(.L_209 - .L_208)
	.align		4
.L_208:
        /*0400*/ 	.word	index@(_ZN2at6native29vectorized_elementwise_kernelILi8EZZZNS0_60_GLOBAL__N__171e0b9f_22_ActivationEluKernel_cu_9e10b42f_309619elu_backward_kernelERNS_18TensorIteratorBaseERKN3c106ScalarES8_S8_bENKUlvE_clEvENKUlvE1_clEvEUlNS5_4HalfESB_E_St5arrayIPcLm3EEEEviT0_T1_)
        /*0404*/ 	.word	0x00000000


	//----- nvinfo : EIATTR_REGCOUNT
	.align		4
.L_209:
        /*0408*/ 	.byte	0x04, 0x2f
        /*040a*/ 	.short	(.L_211 - .L_210)
	.align		4
.L_210:
        /*040c*/ 	.word	index@(_ZN2at6native29vectorized_elementwise_kernelILi4EZZZNS0_60_GLOBAL__N__171e0b9f_22_ActivationEluKernel_cu_9e10b42f_309619elu_backward_kernelERNS_18TensorIteratorBaseERKN3c106ScalarES8_S8_bENKUlvE_clEvENKUlvE1_clEvEUlNS5_4HalfESB_E_St5arrayIPcLm3EEEEviT0_T1_)
        /*0410*/ 	.word	0x00000020


	//----- nvinfo : EIATTR_FRAME_SIZE
	.align		4
.L_211:
        /*0414*/ 	.byte	0x04, 0x11
        /*0416*/ 	.short	(.L_213 - .L_212)
	.align		4
.L_212:
        /*0418*/ 	.word	index@(_ZN2at6native29vectorized_elementwise_kernelILi4EZZZNS0_60_GLOBAL__N__171e0b9f_22_ActivationEluKernel_cu_9e10b42f_309619elu_backward_kernelERNS_18TensorIteratorBaseERKN3c106ScalarES8_S8_bENKUlvE_clEvENKUlvE1_clEvEUlNS5_4HalfESB_E_St5arrayIPcLm3EEEEviT0_T1_)
        /*041c*/ 	.word	0x00000000


	//----- nvinfo : EIATTR_REGCOUNT
	.align		4
.L_213:
        /*0420*/ 	.byte	0x04, 0x2f
        /*0422*/ 	.short	(.L_215 - .L_214)
	.align		4
.L_214:
        /*0424*/ 	.word	index@(_ZN2at6native29vectorized_elementwise_kernelILi2EZZZNS0_60_GLOBAL__N__171e0b9f_22_ActivationEluKernel_cu_9e10b42f_309619elu_backward_kernelERNS_18TensorIteratorBaseERKN3c106ScalarES8_S8_bENKUlvE_clEvENKUlvE1_clEvEUlNS5_4HalfESB_E_St5arrayIPcLm3EEEEviT0_T1_)
        /*0428*/ 	.word	0x00000020


	//----- nvinfo : EIATTR_FRAME_SIZE
	.align		4
.L_215:
        /*042c*/ 	.byte	0x04, 0x11
        /*042e*/ 	.short	(.L_217 - .L_216)
	.align		4
.L_216:
        /*0430*/ 	.word	index@(_ZN2at6native29vectorized_elementwise_kernelILi2EZZZNS0_60_GLOBAL__N__171e0b9f_22_ActivationEluKernel_cu_9e10b42f_309619elu_backward_kernelERNS_18TensorIteratorBaseERKN3c106ScalarES8_S8_bENKUlvE_clEvENKUlvE1_clEvEUlNS5_4HalfESB_E_St5arrayIPcLm3EEEEviT0_T1_)
        /*0434*/ 	.word	0x00000000


	//----- nvinfo : EIATTR_REGCOUNT
	.align		4
.L_217:
        /*0438*/ 	.byte	0x04, 0x2f
        /*043a*/ 	.short	(.L_219 - .L_218)
	.align		4
.L_218:
        /*043c*/ 	.word	index@(_ZN2at6native27unrolled_elementwise_kernelIZZZNS0_60_GLOBAL__N__171e0b9f_22_ActivationEluKernel_cu_9e10b42f_309619elu_backward_kernelERNS_18TensorIteratorBaseERKN3c106ScalarES8_S8_bENKUlvE_clEvENKUlvE1_clEvEUlNS5_4HalfESB_E_St5arrayIPcLm3EELi4E23TrivialOffsetCalculatorILi2EjESG_ILi1EjENS0_6memory15LoadWithoutCastENSJ_16StoreWithoutCastEEEviT_T0_T2_T3_T4_T5_)
        /*0440*/ 	.word	0x0000001c


	//----- nvinfo : EIATTR_FRAME_SIZE
	.align		4
.L_219:
        /*0444*/ 	.byte	0x04, 0x11
        /*0446*/ 	.short	(.L_221 - .L_220)
	.align		4
.L_220:
        /*0448*/ 	.word	index@(_ZN2at6native27unrolled_elementwise_kernelIZZZNS0_60_GLOBAL__N__171e0b9f_22_ActivationEluKernel_cu_9e10b42f_309619elu_backward_kernelERNS_18TensorIteratorBaseERKN3c106ScalarES8_S8_bENKUlvE_clEvENKUlvE1_clEvEUlNS5_4HalfESB_E_St5arrayIPcLm3EELi4E23TrivialOffsetCalculatorILi2EjESG_ILi1EjENS0_6memory15LoadWithoutCastENSJ_16StoreWithoutCastEEEviT_T0_T2_T3_T4_T5_)
        /*044c*/ 	.word	0x00000000


	//----- nvinfo : EIATTR_REGCOUNT
	.align		4
.L_221:
        /*0450*/ 	.byte	0x04, 0x2f
        /*0452*/ 	.short	(.L_223 - .L_222)
	.align		4
.L_222:
        /*0454*/ 	.word	index@(_ZN2at6native18elementwise_kernelILi128ELi4EZNS0_22gpu_kernel_impl_nocastIZZZNS0_60_GLOBAL__N__171e0b9f_22_ActivationEluKernel_cu_9e10b42f_309619elu_backward_kernelERNS_18TensorIteratorBaseERKN3c106ScalarES9_S9_bENKUlvE_clEvENKUlvE1_clEvEUlNS6_4HalfESC_E_EEvS5_RKT_EUliE_EEviT1_)
        /*0458*/ 	.word	0x0000000c


	//----- nvinfo : EIATTR_FRAME_SIZE
	.align		4
.L_223:
        /*045c*/ 	.byte	0x04, 0x11
        /*045e*/ 	.short	(.L_225 - .L_224)
	.align		4
.L_224:
        /*0460*/ 	.word	index@(_ZN2at6native18elementwise_kernelILi128ELi4EZNS0_22gpu_kernel_impl_nocastIZZZNS0_60_GLOBAL__N__171e0b9f_22_ActivationEluKernel_cu_9e10b42f_309619elu_backward_kernelERNS_18TensorIteratorBaseERKN3c106ScalarES9_S9_bENKUlvE_clEvENKUlvE1_clEvEUlNS6_4HalfESC_E_EEvS5_RKT_EUliE_EEviT1_)
        /*0464*/ 	.word	0x00000000


	//----- nvinfo : EIATTR_REGCOUNT
	.align		4
.L_225:
        /*0468*/ 	.byte	0x04, 0x2f
        /*046a*/ 	.short	(.L_227 - .L_226)
	.align		4
.L_226:
        /*046c*/ 	.word	index@(_ZN2at6native27unrolled_elementwise_kernelIZZZNS0_60_GLOBAL__N__171e0b9f_22_ActivationEluKernel_cu_9e10b42f_309619elu_backward_kernelERNS_18TensorIteratorBaseERKN3c106ScalarES8_S8_bENKUlvE_clEvENKUlvE1_clEvEUlNS5_4HalfESB_E_St5arrayIPcLm3EELi4E23TrivialOffsetCalculatorILi2EjESG_ILi1EjENS0_6memory12LoadWithCastILi2EEENSJ_13StoreWithCastILi1EEEEEviT_T0_T2_T3_T4_T5_)
        /*0470*/ 	.word	0x00000020


	//----- nvinfo : EIATTR_FRAME_SIZE
	.align		4
.L_227:
        /*0474*/ 	.byte	0x04, 0x11
        /*0476*/ 	.short	(.L_229 - .L_228)
	.align		4
.L_228:
        /*0478*/ 	.word	index@(_ZN2at6native27unrolled_elementwise_kernelIZZZNS0_60_GLOBAL__N__171e0b9f_22_ActivationEluKernel_cu_9e10b42f_309619elu_backward_kernelERNS_18TensorIteratorBaseERKN3c106ScalarES8_S8_bENKUlvE_clEvENKUlvE1_clEvEUlNS5_4HalfESB_E_St5arrayIPcLm3EELi4E23TrivialOffsetCalculatorILi2EjESG_ILi1EjENS0_6memory12LoadWithCastILi2EEENSJ_13StoreWithCastILi1EEEEEviT_T0_T2_T3_T4_T5_)
        /*047c*/ 	.word	0x00000000


	//----- nvinfo : EIATTR_REGCOUNT
	.align		4
.L_229:
        /*0480*/ 	.byte	0x04, 0x2f
        /*0482*/ 	.short	(.L_231 - .L_230)
	.align		4
.L_230:
        /*0484*/ 	.word	index@(_ZN2at6native18elementwise_kernelILi128ELi4EZNS0_15gpu_kernel_implIZZZNS0_60_GLOBAL__N__171e0b9f_22_ActivationEluKernel_cu_9e10b42f_309619elu_backward_kernelERNS_18TensorIteratorBaseERKN3c106ScalarES9_S9_bENKUlvE_clEvENKUlvE1_clEvEUlNS6_4HalfESC_E_EEvS5_RKT_EUliE_EEviT1_)
        /*0488*/ 	.word	0x0000001a


	//----- nvinfo : EIATTR_FRAME_SIZE
	.align		4
.L_231:
        /*048c*/ 	.byte	0x04, 0x11
        /*048e*/ 	.short	(.L_233 - .L_232)
	.align		4
.L_232:
        /*0490*/ 	.word	index@(_ZN2at6native18elementwise_kernelILi128ELi4EZNS0_15gpu_kernel_implIZZZNS0_60_GLOBAL__N__171e0b9f_22_ActivationEluKernel_cu_9e10b42f_309619elu_backward_kernelERNS_18TensorIteratorBaseERKN3c106ScalarES9_S9_bENKUlvE_clEvENKUlvE1_clEvEUlNS6_4HalfESC_E_EEvS5_RKT_EUliE_EEviT1_)
        /*0494*/ 	.word	0x00000000


	//----- nvinfo : EIATTR_REGCOUNT
	.align		4
.L_233:
        /*0498*/ 	.byte	0x04, 0x2f
        /*049a*/ 	.short	(.L_235 - .L_234)
	.align		4
.L_234:
        /*049c*/ 	.word	index@(_ZN2at6native29vectorized_elementwise_kernelILi8EZZZNS0_60_GLOBAL__N__171e0b9f_22_ActivationEluKernel_cu_9e10b42f_309619elu_backward_kernelERNS_18TensorIteratorBaseERKN3c106ScalarES8_S8_bENKUlvE_clEvENKUlvE2_clEvEUlNS5_8BFloat16ESB_E_St5arrayIPcLm3EEEEviT0_T1_)
        /*04a0*/ 	.word	0x00000004


	//----- nvinfo : EIATTR_FRAME_SIZE
	.align		4
.L_235:
        /*04a4*/ 	.byte	0x04, 0x11
        /*04a6*/ 	.short	(.L_237 - .L_236)
	.align		4
.L_236:
        /*04a8*/ 	.word	index@(_ZN2at6native29vectorized_elementwise_kernelILi8EZZZNS0_60_GLOBAL__N__171e0b9f_22_ActivationEluKernel_cu_9e10b42f_309619elu_backward_kernelERNS_18TensorIteratorBaseERKN3c106ScalarES8_S8_bENKUlvE_clEvENKUlvE2_clEvEUlNS5_8BFloat16ESB_E_St5arrayIPcLm3EEEEviT0_T1_)
        /*04ac*/ 	.word	0x00000000


	//----- nvinfo : EIATTR_REGCOUNT
	.align		4
.L_237:
        /*04b0*/ 	.byte	0x04, 0x2f
        /*04b2*/ 	.short	(.L_239 - .L_238)
	.align		4
.L_238:
        /*04b4*/ 	.word	index@(_ZN2at6native29vectorized_elementwise_kernelILi4EZZZNS0_60_GLOBAL__N__171e0b9f_22_ActivationEluKernel_cu_9e10b42f_309619elu_backward_kernelERNS_18TensorIteratorBaseERKN3c106ScalarES8_S8_bENKUlvE_clEvENKUlvE2_clEvEUlNS5_8BFloat16ESB_E_St5arrayIPcLm3EEEEviT0_T1_)
        /*04b8*/ 	.word	0x00000020


	//----- nvinfo : EIATTR_FRAME_SIZE
	.align		4
.L_239:
        /*04bc*/ 	.byte	0x04, 0x11
        /*04be*/ 	.short	(.L_241 - .L_240)
	.align		4
.L_240:
        /*04c0*/ 	.word	index@(_ZN2at6native29vectorized_elementwise_kernelILi4EZZZNS0_60_GLOBAL__N__171e0b9f_22_ActivationEluKernel_cu_9e10b42f_309619elu_backward_kernelERNS_18TensorIteratorBaseERKN3c106ScalarES8_S8_bENKUlvE_clEvENKUlvE2_clEvEUlNS5_8BFloat16ESB_E_St5arrayIPcLm3EEEEviT0_T1_)
        /*04c4*/ 	.word	0x00000000


	//----- nvinfo : EIATTR_REGCOUNT
	.align		4
.L_241:
        /*04c8*/ 	.byte	0x04, 0x2f
        /*04ca*/ 	.short	(.L_243 - .L_242)
	.align		4
.L_242:
        /*04cc*/ 	.word	index@(_ZN2at6native29vectorized_elementwise_kernelILi2EZZZNS0_60_GLOBAL__N__171e0b9f_22_ActivationEluKernel_cu_9e10b42f_309619elu_backward_kernelERNS_18TensorIteratorBaseERKN3c106ScalarES8_S8_bENKUlvE_clEvENKUlvE2_clEvEUlNS5_8BFloat16ESB_E_St5arrayIPcLm3EEEEviT0_T1_)
        /*04d0*/ 	.word	0x00000020


	//----- nvinfo : EIATTR_FRAME_SIZE
	.align		4
.L_243:
        /*04d4*/ 	.byte	0x04, 0x11
        /*04d6*/ 	.short	(.L_245 - .L_244)
	.align		4
.L_244:
        /*04d8*/ 	.word	index@(_ZN2at6native29vectorized_elementwise_kernelILi2EZZZNS0_60_GLOBAL__N__171e0b9f_22_ActivationEluKernel_cu_9e10b42f_309619elu_backward_kernelERNS_18TensorIteratorBaseERKN3c106ScalarES8_S8_bENKUlvE_clEvENKUlvE2_clEvEUlNS5_8BFloat16ESB_E_St5arrayIPcLm3EEEEviT0_T1_)
        /*04dc*/ 	.word	0x00000000


	//----- nvinfo : EIATTR_REGCOUNT
	.align		4
.L_245:
        /*04e0*/ 	.byte	0x04, 0x2f
        /*04e2*/ 	.short	(.L_247 - .L_246)
	.align		4
.L_246:
        /*04e4*/ 	.word	index@(_ZN2at6native27unrolled_elementwise_kernelIZZZNS0_60_GLOBAL__N__171e0b9f_22_ActivationEluKernel_cu_9e10b42f_309619elu_backward_kernelERNS_18TensorIteratorBaseERKN3c106ScalarES8_S8_bENKUlvE_clEvENKUlvE2_clEvEUlNS5_8BFloat16ESB_E_St5arrayIPcLm3EELi4E23TrivialOffsetCalculatorILi2EjESG_ILi1EjENS0_6memory15LoadWithoutCastENSJ_16StoreWithoutCastEEEviT_T0_T2_T3_T4_T5_)
        /*04e8*/ 	.word	0x0000001c


	//----- nvinfo : EIATTR_FRAME_SIZE
	.align		4
.L_247:
        /*04ec*/ 	.byte	0x04, 0x11
        /*04ee*/ 	.short	(.L_249 - .L_248)
	.align		4
.L_248:
        /*04f0*/ 	.word	index@(_ZN2at6native27unrolled_elementwise_kernelIZZZNS0_60_GLOBAL__N__171e0b9f_22_ActivationEluKernel_cu_9e10b42f_309619elu_backward_kernelERNS_18TensorIteratorBaseERKN3c106ScalarES8_S8_bENKUlvE_clEvENKUlvE2_clEvEUlNS5_8BFloat16ESB_E_St5arrayIPcLm3EELi4E23TrivialOffsetCalculatorILi2EjESG_ILi1EjENS0_6memory15LoadWithoutCastENSJ_16StoreWithoutCastEEEviT_T0_T2_T3_T4_T5_)
        /*04f4*/ 	.word	0x00000000


	//----- nvinfo : EIATTR_REGCOUNT
	.align		4
.L_249:
        /*04f8*/ 	.byte	0x04, 0x2f
        /*04fa*/ 	.short	(.L_251 - .L_250)
	.align		4
.L_250:
        /*04fc*/ 	.word	index@(_ZN2at6native18elementwise_kernelILi128ELi4EZNS0_22gpu_kernel_impl_nocastIZZZNS0_60_GLOBAL__N__171e0b9f_22_ActivationEluKernel_cu_9e10b42f_309619elu_backward_kernelERNS_18TensorIteratorBaseERKN3c106ScalarES9_S9_bENKUlvE_clEvENKUlvE2_clEvEUlNS6_8BFloat16ESC_E_EEvS5_RKT_EUliE_EEviT1_)
        /*0500*/ 	.word	0x0000000c


	//----- nvinfo : EIATTR_FRAME_SIZE
	.align		4
.L_251:
        /*0504*/ 	.byte	0x04, 0x11
        /*0506*/ 	.short	(.L_253 - .L_252)
	.align		4
.L_252:
        /*0508*/ 	.word	index@(_ZN2at6native18elementwise_kernelILi128ELi4EZNS0_22gpu_kernel_impl_nocastIZZZNS0_60_GLOBAL__N__171e0b9f_22_ActivationEluKernel_cu_9e10b42f_309619elu_backward_kernelERNS_18TensorIteratorBaseERKN3c106ScalarES9_S9_bENKUlvE_clEvENKUlvE2_clEvEUlNS6_8BFloat16ESC_E_EEvS5_RKT_EUliE_EEviT1_)
        /*050c*/ 	.word	0x00000000


	//----- nvinfo : EIATTR_REGCOUNT
	.align		4
.L_253:
        /*0510*/ 	.byte	0x04, 0x2f
        /*0512*/ 	.short	(.L_255 - .L_254)
	.align		4
.L_254:
        /*0514*/ 	.word	index@(_ZN2at6native27unrolled_elementwise_kernelIZZZNS0_60_GLOBAL__N__171e0b9f_22_ActivationEluKernel_cu_9e10b42f_309619elu_backward_kernelERNS_18TensorIteratorBaseERKN3c106ScalarES8_S8_bENKUlvE_clEvENKUlvE2_clEvEUlNS5_8BFloat16ESB_E_St5arrayIPcLm3EELi4E23TrivialOffsetCalculatorILi2EjESG_ILi1EjENS0_6memory12LoadWithCastILi2EEENSJ_13StoreWithCastILi1EEEEEviT_T0_T2_T3_T4_T5_)
        /*0518*/ 	.word	0x00000020


	//----- nvinfo : EIATTR_FRAME_SIZE
	.align		4
.L_255:
        /*051c*/ 	.byte	0x04, 0x11
        /*051e*/ 	.short	(.L_257 - .L_256)
	.align		4
.L_256:
        /*0520*/ 	.word	index@(_ZN2at6native27unrolled_elementwise_kernelIZZZNS0_60_GLOBAL__N__171e0b9f_22_ActivationEluKernel_cu_9e10b42f_309619elu_backward_kernelERNS_18TensorIteratorBaseERKN3c106ScalarES8_S8_bENKUlvE_clEvENKUlvE2_clEvEUlNS5_8BFloat16ESB_E_St5arrayIPcLm3EELi4E23TrivialOffsetCalculatorILi2EjESG_ILi1EjENS0_6memory12LoadWithCastILi2EEENSJ_13StoreWithCastILi1EEEEEviT_T0_T2_T3_T4_T5_)
        /*0524*/ 	.word	0x00000000


	//----- nvinfo : EIATTR_REGCOUNT
	.align		4
.L_257:
        /*0528*/ 	.byte	0x04, 0x2f
        /*052a*/ 	.short	(.L_259 - .L_258)
	.align		4
.L_258:
        /*052c*/ 	.word	index@(_ZN2at6native18elementwise_kernelILi128ELi4EZNS0_15gpu_kernel_implIZZZNS0_60_GLOBAL__N__171e0b9f_22_ActivationEluKernel_cu_9e10b42f_309619elu_backward_kernelERNS_18TensorIteratorBaseERKN3c106ScalarES9_S9_bENKUlvE_clEvENKUlvE2_clEvEUlNS6_8BFloat16ESC_E_EEvS5_RKT_EUliE_EEviT1_)
        /*0530*/ 	.word	0x0000001a


	//----- nvinfo : EIATTR_FRAME_SIZE
	.align		4
.L_259:
        /*0534*/ 	.byte	0x04, 0x11
        /*0536*/ 	.short	(.L_261 - .L_260)
	.align		4
.L_260:
        /*0538*/ 	.word	index@(_ZN2at6native18elementwise_kernelILi128ELi4EZNS0_15gpu_kernel_implIZZZNS0_60_GLOBAL__N__171e0b9f_22_ActivationEluKernel_cu_9e10b42f_309619elu_backward_kernelERNS_18TensorIteratorBaseERKN3c106ScalarES9_S9_bENKUlvE_clEvENKUlvE2_clEvEUlNS6_8BFloat16ESC_E_EEvS5_RKT_EUliE_EEviT1_)
        /*053c*/ 	.word	0x00000000


	//----- nvinfo : EIATTR_MIN_STACK_SIZE
	.align		4
.L_261:
        /*0540*/ 	.byte	0x04, 0x12
        /*0542*/ 	.short	(.L_263 - .L_262)
	.align		4
.L_262:
        /*0544*/ 	.word	index@(_ZN2at6native18elementwise_kernelILi128ELi4EZNS0_15gpu_kernel_implIZZZNS0_60_GLOBAL__N__171e0b9f_22_ActivationEluKernel_cu_9e10b42f_309619elu_backward_kernelERNS_18TensorIteratorBaseERKN3c106ScalarES9_S9_bENKUlvE_clEvENKUlvE2_clEvEUlNS6_8BFloat16ESC_E_EEvS5_RKT_EUliE_EEviT1_)
        /*0548*/ 	.word	0x00000000


	//----- nvinfo : EIATTR_MIN_STACK_SIZE
	.align		4
.L_263:
        /*054c*/ 	.byte	0x04, 0x12
        /*054e*/ 	.short	(.L_265 - .L_264)
	.align		4
.L_264:
        /*0550*/ 	.word	index@(_ZN2at6native27unrolled_elementwise_kernelIZZZNS0_60_GLOBAL__N__171e0b9f_22_ActivationEluKernel_cu_9e10b42f_309619elu_backward_kernelERNS_18TensorIteratorBaseERKN3c106ScalarES8_S8_bENKUlvE_clEvENKUlvE2_clEvEUlNS5_8BFloat16ESB_E_St5arrayIPcLm3EELi4E23TrivialOffsetCalculatorILi2EjESG_ILi1EjENS0_6memory12LoadWithCastILi2EEENSJ_13StoreWithCastILi1EEEEEviT_T0_T2_T3_T4_T5_)
        /*0554*/ 	.word	0x00000000


	//----- nvinfo : EIATTR_MIN_STACK_SIZE
	.align		4
.L_265:
        /*0558*/ 	.byte	0x04, 0x12
        /*055a*/ 	.short	(.L_267 - .L_266)
	.align		4
.L_266:
        /*055c*/ 	.word	index@(_ZN2at6native18elementwise_kernelILi128ELi4EZNS0_22gpu_kernel_impl_nocastIZZZNS0_60_GLOBAL__N__171e0b9f_22_ActivationEluKernel_cu_9e10b42f_309619elu_backward_kernelERNS_18TensorIteratorBaseERKN3c106ScalarES9_S9_bENKUlvE_clEvENKUlvE2_clEvEUlNS6_8BFloat16ESC_E_EEvS5_RKT_EUliE_EEviT1_)
        /*0560*/ 	.word	0x00000000


	//----- nvinfo : EIATTR_MIN_STACK_SIZE
	.align		4
.L_267:
        /*0564*/ 	.byte	0x04, 0x12
        /*0566*/ 	.short	(.L_269 - .L_268)
	.align		4
.L_268:
        /*0568*/ 	.word	index@(_ZN2at6native27unrolled_elementwise_kernelIZZZNS0_60_GLOBAL__N__171e0b9f_22_ActivationEluKernel_cu_9e10b42f_309619elu_backward_kernelERNS_18TensorIteratorBaseERKN3c106ScalarES8_S8_bENKUlvE_clEvENKUlvE2_clEvEUlNS5_8BFloat16ESB_E_St5arrayIPcLm3EELi4E23TrivialOffsetCalculatorILi2EjESG_ILi1EjENS0_6memory15LoadWithoutCastENSJ_16StoreWithoutCastEEEviT_T0_T2_T3_T4_T5_)
        /*056c*/ 	.word	0x00000000


	//----- nvinfo : EIATTR_MIN_STACK_SIZE
	.align		4
.L_269:
        /*0570*/ 	.byte	0x04, 0x12
        /*0572*/ 	.short	(.L_271 - .L_270)
	.align		4
.L_270:
        /*0574*/ 	.word	index@(_ZN2at6native29vectorized_elementwise_kernelILi2EZZZNS0_60_GLOBAL__N__171e0b9f_22_ActivationEluKernel_cu_9e10b42f_309619elu_backward_kernelERNS_18TensorIteratorBaseERKN3c106ScalarES8_S8_bENKUlvE_clEvENKUlvE2_clEvEUlNS5_8BFloat16ESB_E_St5arrayIPcLm3EEEEviT0_T1_)
        /*0578*/ 	.word	0x00000000


	//----- nvinfo : EIATTR_MIN_STACK_SIZE
	.align		4
.L_271:
        /*057c*/ 	.byte	0x04, 0x12
        /*057e*/ 	.short	(.L_273 - .L_272)
	.align		4
.L_272:
        /*0580*/ 	.word	index@(_ZN2at6native29vectorized_elementwise_kernelILi4EZZZNS0_60_GLOBAL__N__171e0b9f_22_ActivationEluKernel_cu_9e10b42f_309619elu_backward_kernelERNS_18TensorIteratorBaseERKN3c106ScalarES8_S8_bENKUlvE_clEvENKUlvE2_clEvEUlNS5_8BFloat16ESB_E_St5arrayIPcLm3EEEEviT0_T1_)
        /*0584*/ 	.word	0x00000000


	//----- nvinfo : EIATTR_MIN_STACK_SIZE
	.align		4
.L_273:
        /*0588*/ 	.byte	0x04, 0x12
        /*058a*/ 	.short	(.L_275 - .L_274)
	.align		4
.L_274:
        /*058c*/ 	.word	index@(_ZN2at6native29vectorized_elementwise_kernelILi8EZZZNS0_60_GLOBAL__N__171e0b9f_22_ActivationEluKernel_cu_9e10b42f_309619elu_backward_kernelERNS_18TensorIteratorBaseERKN3c106ScalarES8_S8_bENKUlvE_clEvENKUlvE2_clEvEUlNS5_8BFloat16ESB_E_St5arrayIPcLm3EEEEviT0_T1_)
        /*0590*/ 	.word	0x00000000


	//----- nvinfo : EIATTR_MIN_STACK_SIZE
	.align		4
.L_275:
        /*0594*/ 	.byte	0x04, 0x12
        /*0596*/ 	.short	(.L_277 - .L_276)
	.align		4
.L_276:
        /*0598*/ 	.word	index@(_ZN2at6native18elementwise_kernelILi128ELi4EZNS0_15gpu_kernel_implIZZZNS0_60_GLOBAL__N__171e0b9f_22_ActivationEluKernel_cu_9e10b42f_309619elu_backward_kernelERNS_18TensorIteratorBaseERKN3c106ScalarES9_S9_bENKUlvE_clEvENKUlvE1_clEvEUlNS6_4HalfESC_E_EEvS5_RKT_EUliE_EEviT1_)
        /*059c*/ 	.word	0x00000000


	//----- nvinfo : EIATTR_MIN_STACK_SIZE
	.align		4
.L_277:
        /*05a0*/ 	.byte	0x04, 0x12
        /*05a2*/ 	.short	(.L_279 - .L_278)
	.align		4
.L_278:
        /*05a4*/ 	.word	index@(_ZN2at6native27unrolled_elementwise_kernelIZZZNS0_60_GLOBAL__N__171e0b9f_22_ActivationEluKernel_cu_9e10b42f_309619elu_backward_kernelERNS_18TensorIteratorBaseERKN3c106ScalarES8_S8_bENKUlvE_clEvENKUlvE1_clEvEUlNS5_4HalfESB_E_St5arrayIPcLm3EELi4E23TrivialOffsetCalculatorILi2EjESG_ILi1EjENS0_6memory12LoadWithCastILi2EEENSJ_13StoreWithCastILi1EEEEEviT_T0_T2_T3_T4_T5_)
        /*05a8*/ 	.word	0x00000000


	//----- nvinfo : EIATTR_MIN_STACK_SIZE
	.align		4
.L_279:
        /*05ac*/ 	.byte	0x04, 0x12
        /*05ae*/ 	.short	(.L_281 - .L_280)
	.align		4
.L_280:
        /*05b0*/ 	.word	index@(_ZN2at6native18elementwise_kernelILi128ELi4EZNS0_22gpu_kernel_impl_nocastIZZZNS0_60_GLOBAL__N__171e0b9f_22_ActivationEluKernel_cu_9e10b42f_309619elu_backward_kernelERNS_18TensorIteratorBaseERKN3c106ScalarES9_S9_bENKUlvE_clEvENKUlvE1_clEvEUlNS6_4HalfESC_E_EEvS5_RKT_EUliE_EEviT1_)
        /*05b4*/ 	.word	0x00000000


	//----- nvinfo : EIATTR_MIN_STACK_SIZE
	.align		4
.L_281:
        /*05b8*/ 	.byte	0x04, 0x12
        /*05ba*/ 	.short	(.L_283 - .L_282)
	.align		4
.L_282:
        /*05bc*/ 	.word	index@(_ZN2at6native27unrolled_elementwise_kernelIZZZNS0_60_GLOBAL__N__171e0b9f_22_ActivationEluKernel_cu_9e10b42f_309619elu_backward_kernelERNS_18TensorIteratorBaseERKN3c106ScalarES8_S8_bENKUlvE_clEvENKUlvE1_clEvEUlNS5_4HalfESB_E_St5arrayIPcLm3EELi4E23TrivialOffsetCalculatorILi2EjESG_ILi1EjENS0_6memory15LoadWithoutCastENSJ_16StoreWithoutCastEEEviT_T0_T2_T3_T4_T5_)
        /*05c0*/ 	.word	0x00000000


	//----- nvinfo : EIATTR_MIN_STACK_SIZE
	.align		4
.L_283:
        /*05c4*/ 	.byte	0x04, 0x12
        /*05c6*/ 	.short	(.L_285 - .L_284)
	.align		4
.L_284:
        /*05c8*/ 	.word	index@(_ZN2at6native29vectorized_elementwise_kernelILi2EZZZNS0_60_GLOBAL__N__171e0b9f_22_ActivationEluKernel_cu_9e10b42f_309619elu_backward_kernelERNS_18TensorIteratorBaseERKN3c106ScalarES8_S8_bENKUlvE_clEvENKUlvE1_clEvEUlNS5_4HalfESB_E_St5arrayIPcLm3EEEEviT0_T1_)
        /*05cc*/ 	.word	0x00000000


	//----- nvinfo : EIATTR_MIN_STACK_SIZE
	.align		4
.L_285:
        /*05d0*/ 	.byte	0x04, 0x12
        /*05d2*/ 	.short	(.L_287 - .L_286)
	.align		4
.L_286:
        /*05d4*/ 	.word	index@(_ZN2at6native29vectorized_elementwise_kernelILi4EZZZNS0_60_GLOBAL__N__171e0b9f_22_ActivationEluKernel_cu_9e10b42f_309619elu_backward_kernelERNS_18TensorIteratorBaseERKN3c106ScalarES8_S8_bENKUlvE_clEvENKUlvE1_clEvEUlNS5_4HalfESB_E_St5arrayIPcLm3EEEEviT0_T1_)
        /*05d8*/ 	.word	0x00000000


	//----- nvinfo : EIATTR_MIN_STACK_SIZE
	.align		4
.L_287:
        /*05dc*/ 	.byte	0x04, 0x12
        /*05de*/ 	.short	(.L_289 - .L_288)
	.align		4
.L_288:
        /*05e0*/ 	.word	index@(_ZN2at6native29vectorized_elementwise_kernelILi8EZZZNS0_60_GLOBAL__N__171e0b9f_22_ActivationEluKernel_cu_9e10b42f_309619elu_backward_kernelERNS_18TensorIteratorBaseERKN3c106ScalarES8_S8_bENKUlvE_clEvENKUlvE1_clEvEUlNS5_4HalfESB_E_St5arrayIPcLm3EEEEviT0_T1_)
        /*05e4*/ 	.word	0x00000000


	//----- nvinfo : EIATTR_MIN_STACK_SIZE
	.align		4
.L_289:
        /*05e8*/ 	.byte	0x04, 0x12
        /*05ea*/ 	.short	(.L_291 - .L_290)
	.align		4
.L_290:
        /*05ec*/ 	.word	index@(_ZN2at6native18elementwise_kernelILi128ELi4EZNS0_15gpu_kernel_implIZZZNS0_60_GLOBAL__N__171e0b9f_22_ActivationEluKernel_cu_9e10b42f_309619elu_backward_kernelERNS_18TensorIteratorBaseERKN3c106ScalarES9_S9_bENKUlvE_clEvENKUlvE0_clEvEUlffE_EEvS5_RKT_EUliE_EEviT1_)
        /*05f0*/ 	.word	0x00000000


	//----- nvinfo : EIATTR_MIN_STACK_SIZE
	.align		4
.L_291:
        /*05f4*/ 	.byte	0x04, 0x12
        /*05f6*/ 	.short	(.L_293 - .L_292)
	.align		4
.L_292:
        /*05f8*/ 	.word	index@(_ZN2at6native27unrolled_elementwise_kernelIZZZNS0_60_GLOBAL__N__171e0b9f_22_ActivationEluKernel_cu_9e10b42f_309619elu_backward_kernelERNS_18TensorIteratorBaseERKN3c106ScalarES8_S8_bENKUlvE_clEvENKUlvE0_clEvEUlffE_St5arrayIPcLm3EELi4E23TrivialOffsetCalculatorILi2EjESF_ILi1EjENS0_6memory12LoadWithCastILi2EEENSI_13StoreWithCastILi1EEEEEviT_T0_T2_T3_T4_T5_)
        /*05fc*/ 	.word	0x00000000


	//----- nvinfo : EIATTR_MIN_STACK_SIZE
	.align		4
.L_293:
        /*0600*/ 	.byte	0x04, 0x12
        /*0602*/ 	.short	(.L_295 - .L_294)
	.align		4
.L_294:
        /*0604*/ 	.word	index@(_ZN2at6native18elementwise_kernelILi128ELi2EZNS0_22gpu_kernel_impl_nocastIZZZNS0_60_GLOBAL__N__171e0b9f_22_ActivationEluKernel_cu_9e10b42f_309619elu_backward_kernelERNS_18TensorIteratorBaseERKN3c106ScalarES9_S9_bENKUlvE_clEvENKUlvE0_clEvEUlffE_EEvS5_RKT_EUliE_EEviT1_)
        /*0608*/ 	.word	0x00000000


	//----- nvinfo : EIATTR_MIN_STACK_SIZE
	.align		4
.L_295:
        /*060c*/ 	.byte	0x04, 0x12
        /*060e*/ 	.short	(.L_297 - .L_296)
	.align		4
.L_296:
        /*0610*/ 	.word	index@(_ZN2at6native27unrolled_elementwise_kernelIZZZNS0_60_GLOBAL__N__171e0b9f_22_ActivationEluKernel_cu_9e10b42f_309619elu_backward_kernelERNS_18TensorIteratorBaseERKN3c106ScalarES8_S8_bENKUlvE_clEvENKUlvE0_clEvEUlffE_St5arrayIPcLm3EELi4E23TrivialOffsetCalculatorILi2EjESF_ILi1EjENS0_6memory15LoadWithoutCastENSI_16StoreWithoutCastEEEviT_T0_T2_T3_T4_T5_)
        /*0614*/ 	.word	0x00000000


	//----- nvinfo : EIATTR_MIN_STACK_SIZE
	.align		4
.L_297:
        /*0618*/ 	.byte	0x04, 0x12
        /*061a*/ 	.short	(.L_299 - .L_298)
	.align		4
.L_298:
        /*061c*/ 	.word	index@(_ZN2at6native29vectorized_elementwise_kernelILi2EZZZNS0_60_GLOBAL__N__171e0b9f_22_ActivationEluKernel_cu_9e10b42f_309619elu_backward_kernelERNS_18TensorIteratorBaseERKN3c106ScalarES8_S8_bENKUlvE_clEvENKUlvE0_clEvEUlffE_St5arrayIPcLm3EEEEviT0_T1_)
        /*0620*/ 	.word	0x00000000


	//----- nvinfo : EIATTR_MIN_STACK_SIZE
	.align		4
.L_299:
        /*0624*/ 	.byte	0x04, 0x12
        /*0626*/ 	.short	(.L_301 - .L_300)
	.align		4
.L_300:
        /*0628*/ 	.word	index@(_ZN2at6native29vectorized_elementwise_kernelILi4EZZZNS0_60_GLOBAL__N__171e0b9f_22_ActivationEluKernel_cu_9e10b42f_309619elu_backward_kernelERNS_18TensorIteratorBaseERKN3c106ScalarES8_S8_bENKUlvE_clEvENKUlvE0_clEvEUlffE_St5arrayIPcLm3EEEEviT0_T1_)
        /*062c*/ 	.word	0x00000000


	//----- nvinfo : EIATTR_MIN_STACK_SIZE
	.align		4
.L_301:
        /*0630*/ 	.byte	0x04, 0x12
        /*0632*/ 	.short	(.L_303 - .L_302)
	.align		4
.L_302:
        /*0634*/ 	.word	index@(_ZN2at6native29vectorized_elementwise_kernelILi8EZZZNS0_60_GLOBAL__N__171e0b9f_22_ActivationEluKernel_cu_9e10b42f_309619elu_backward_kernelERNS_18TensorIteratorBaseERKN3c106ScalarES8_S8_bENKUlvE_clEvENKUlvE0_clEvEUlffE_St5arrayIPcLm3EEEEviT0_T1_)
        /*0638*/ 	.word	0x00000000


	//----- nvinfo : EIATTR_MIN_STACK_SIZE
	.align		4
.L_303:
        /*063c*/ 	.byte	0x04, 0x12
        /*063e*/ 	.short	(.L_305 - .L_304)
	.align		4
.L_304:
        /*0640*/ 	.word	index@(_ZN2at6native18elementwise_kernelILi128ELi4EZNS0_15gpu_kernel_implIZZZNS0_60_GLOBAL__N__171e0b9f_22_ActivationEluKernel_cu_9e10b42f_309619elu_backward_kernelERNS_18TensorIteratorBaseERKN3c106ScalarES9_S9_bENKUlvE_clEvENKUlvE_clEvEUlddE_EEvS5_RKT_EUliE_EEviT1_)
        /*0644*/ 	.word	0x00000000


	//----- nvinfo : EIATTR_MIN_STACK_SIZE
	.align		4
.L_305:
        /*0648*/ 	.byte	0x04, 0x12
        /*064a*/ 	.short	(.L_307 - .L_306)
	.align		4
.L_306:
        /*064c*/ 	.word	index@(_ZN2at6native27unrolled_elementwise_kernelIZZZNS0_60_GLOBAL__N__171e0b9f_22_ActivationEluKernel_cu_9e10b42f_309619elu_backward_kernelERNS_18TensorIteratorBaseERKN3c106ScalarES8_S8_bENKUlvE_clEvENKUlvE_clEvEUlddE_St5arrayIPcLm3EELi4E23TrivialOffsetCalculatorILi2EjESF_ILi1EjENS0_6memory12LoadWithCastILi2EEENSI_13StoreWithCastILi1EEEEEviT_T0_T2_T3_T4_T5_)
        /*0650*/ 	.word	0x00000000


	//----- nvinfo : EIATTR_MIN_STACK_SIZE
	.align		4
.L_307:
        /*0654*/ 	.byte	0x04, 0x12
        /*0656*/ 	.short	(.L_309 - .L_308)
	.align		4
.L_308:
        /*0658*/ 	.word	index@(_ZN2at6native18elementwise_kernelILi128ELi2EZNS0_22gpu_kernel_impl_nocastIZZZNS0_60_GLOBAL__N__171e0b9f_22_ActivationEluKernel_cu_9e10b42f_309619elu_backward_kernelERNS_18TensorIteratorBaseERKN3c106ScalarES9_S9_bENKUlvE_clEvENKUlvE_clEvEUlddE_EEvS5_RKT_EUliE_EEviT1_)
        /*065c*/ 	.word	0x00000000


	//----- nvinfo : EIATTR_MIN_STACK_SIZE
	.align		4
.L_309:
        /*0660*/ 	.byte	0x04, 0x12
        /*0662*/ 	.short	(.L_311 - .L_310)
	.align		4
.L_310:
        /*0664*/ 	.word	index@(_ZN2at6native27unrolled_elementwise_kernelIZZZNS0_60_GLOBAL__N__171e0b9f_22_ActivationEluKernel_cu_9e10b42f_309619elu_backward_kernelERNS_18TensorIteratorBaseERKN3c106ScalarES8_S8_bENKUlvE_clEvENKUlvE_clEvEUlddE_St5arrayIPcLm3EELi4E23TrivialOffsetCalculatorILi2EjESF_ILi1EjENS0_6memory15LoadWithoutCastENSI_16StoreWithoutCastEEEviT_T0_T2_T3_T4_T5_)
        /*0668*/ 	.word	0x00000000


	//----- nvinfo : EIATTR_MIN_STACK_SIZE
	.align		4
.L_311:
        /*066c*/ 	.byte	0x04, 0x12
        /*066e*/ 	.short	(.L_313 - .L_312)
	.align		4
.L_312:
        /*0670*/ 	.word	index@(_ZN2at6native29vectorized_elementwise_kernelILi2EZZZNS0_60_GLOBAL__N__171e0b9f_22_ActivationEluKernel_cu_9e10b42f_309619elu_backward_kernelERNS_18TensorIteratorBaseERKN3c106ScalarES8_S8_bENKUlvE_clEvENKUlvE_clEvEUlddE_St5arrayIPcLm3EEEEviT0_T1_)
        /*0674*/ 	.word	0x00000000


	//----- nvinfo : EIATTR_MIN_STACK_SIZE
	.align		4
.L_313:
        /*0678*/ 	.byte	0x04, 0x12
        /*067a*/ 	.short	(.L_315 - .L_314)
	.align		4
.L_314:
        /*067c*/ 	.word	index@(_ZN2at6native29vectorized_elementwise_kernelILi4EZZZNS0_60_GLOBAL__N__171e0b9f_22_ActivationEluKernel_cu_9e10b42f_309619elu_backward_kernelERNS_18TensorIteratorBaseERKN3c106ScalarES8_S8_bENKUlvE_clEvENKUlvE_clEvEUlddE_St5arrayIPcLm3EEEEviT0_T1_)
        /*0680*/ 	.word	0x00000000


	//----- nvinfo : EIATTR_MIN_STACK_SIZE
	.align		4
.L_315:
        /*0684*/ 	.byte	0x04, 0x12
        /*0686*/ 	.short	(.L_317 - .L_316)
	.align		4
.L_316:
        /*0688*/ 	.word	index@(_ZN2at6native29vectorized_elementwise_kernelILi8EZZZNS0_60_GLOBAL__N__171e0b9f_22_ActivationEluKernel_cu_9e10b42f_309619elu_backward_kernelERNS_18TensorIteratorBaseERKN3c106ScalarES8_S8_bENKUlvE_clEvENKUlvE_clEvEUlddE_St5arrayIPcLm3EEEEviT0_T1_)
        /*068c*/ 	.word	0x00000000


	//----- nvinfo : EIATTR_MIN_STACK_SIZE
	.align		4
.L_317:
        /*0690*/ 	.byte	0x04, 0x12
        /*0692*/ 	.short	(.L_319 - .L_318)
	.align		4
.L_318:
        /*0694*/ 	.word	index@(_ZN2at6native18elementwise_kernelILi128ELi4EZNS0_15gpu_kernel_implIZZZNS0_60_GLOBAL__N__171e0b9f_22_ActivationEluKernel_cu_9e10b42f_309610elu_kernelERNS_18TensorIteratorBaseERKN3c106ScalarES9_S9_ENKUlvE_clEvENKUlvE2_clEvEUlNS6_8BFloat16EE_EEvS5_RKT_EUliE_EEviT1_)
        /*0698*/ 	.word	0x00000000


	//----- nvinfo : EIATTR_MIN_STACK_SIZE
	.align		4
.L_319:
        /*069c*/ 	.byte	0x04, 0x12
        /*069e*/ 	.short	(.L_321 - .L_320)
	.align		4
.L_320:
        /*06a0*/ 	.word	index@(_ZN2at6native27unrolled_elementwise_kernelIZZZNS0_60_GLOBAL__N__171e0b9f_22_ActivationEluKernel_cu_9e10b42f_309610elu_kernelERNS_18TensorIteratorBaseERKN3c106ScalarES8_S8_ENKUlvE_clEvENKUlvE2_clEvEUlNS5_8BFloat16EE_St5arrayIPcLm2EELi4E23TrivialOffsetCalculatorILi1EjESH_NS0_6memory12LoadWithCastILi1EEENSI_13StoreWithCastILi1EEEEEviT_T0_T2_T3_T4_T5_)
        /*06a4*/ 	.word	0x00000000


	//----- nvinfo : EIATTR_MIN_STACK_SIZE
	.align		4
.L_321:
        /*06a8*/ 	.byte	0x04, 0x12
        /*06aa*/ 	.short	(.L_323 - .L_322)
	.align		4
.L_322:
        /*06ac*/ 	.word	index@(_ZN2at6native18elementwise_kernelILi128ELi4EZNS0_22gpu_kernel_impl_nocastIZZZNS0_60_GLOBAL__N__171e0b9f_22_ActivationEluKernel_cu_9e10b42f_309610elu_kernelERNS_18TensorIteratorBaseERKN3c106ScalarES9_S9_ENKUlvE_clEvENKUlvE2_clEvEUlNS6_8BFloat16EE_EEvS5_RKT_EUliE_EEviT1_)
        /*06b0*/ 	.word	0x00000000


	//----- nvinfo : EIATTR_MIN_STACK_SIZE
	.align		4
.L_323:
        /*06b4*/ 	.byte	0x04, 0x12
        /*06b6*/ 	.short	(.L_325 - .L_324)
	.align		4
.L_324:
        /*06b8*/ 	.word	index@(_ZN2at6native27unrolled_elementwise_kernelIZZZNS0_60_GLOBAL__N__171e0b9f_22_ActivationEluKernel_cu_9e10b42f_309610elu_kernelERNS_18TensorIteratorBaseERKN3c106ScalarES8_S8_ENKUlvE_clEvENKUlvE2_clEvEUlNS5_8BFloat16EE_St5arrayIPcLm2EELi4E23TrivialOffsetCalculatorILi1EjESH_NS0_6memory15LoadWithoutCastENSI_16StoreWithoutCastEEEviT_T0_T2_T3_T4_T5_)
        /*06bc*/ 	.word	0x00000000


	//----- nvinfo : EIATTR_MIN_STACK_SIZE
	.align		4
.L_325:
        /*06c0*/ 	.byte	0x04, 0x12
        /*06c2*/ 	.short	(.L_327 - .L_326)
	.align		4
.L_326:
        /*06c4*/ 	.word	index@(_ZN2at6native29vectorized_elementwise_kernelILi2EZZZNS0_60_GLOBAL__N__171e0b9f_22_ActivationEluKernel_cu_9e10b42f_309610elu_kernelERNS_18TensorIteratorBaseERKN3c106ScalarES8_S8_ENKUlvE_clEvENKUlvE2_clEvEUlNS5_8BFloat16EE_St5arrayIPcLm2EEEEviT0_T1_)
        /*06c8*/ 	.word	0x00000000


	//----- nvinfo : EIATTR_MIN_STACK_SIZE
	.align		4
.L_327:
        /*06cc*/ 	.byte	0x04, 0x12
        /*06ce*/ 	.short	(.L_329 - .L_328)
	.align		4
.L_328:
        /*06d0*/ 	.word	index@(_ZN2at6native29vectorized_elementwise_kernelILi4EZZZNS0_60_GLOBAL__N__171e0b9f_22_ActivationEluKernel_cu_9e10b42f_309610elu_kernelERNS_18TensorIteratorBaseERKN3c106ScalarES8_S8_ENKUlvE_clEvENKUlvE2_clEvEUlNS5_8BFloat16EE_St5arrayIPcLm2EEEEviT0_T1_)
        /*06d4*/ 	.word	0x00000000


	//----- nvinfo : EIATTR_MIN_STACK_SIZE
	.align		4
.L_329:
        /*06d8*/ 	.byte	0x04, 0x12
        /*06da*/ 	.short	(.L_331 - .L_330)
	.align		4
.L_330:
        /*06dc*/ 	.word	index@(_ZN2at6native29vectorized_elementwise_kernelILi8EZZZNS0_60_GLOBAL__N__171e0b9f_22_ActivationEluKernel_cu_9e10b42f_309610elu_kernelERNS_18TensorIteratorBaseERKN3c106ScalarES8_S8_ENKUlvE_clEvENKUlvE2_clEvEUlNS5_8BFloat16EE_St5arrayIPcLm2EEEEviT0_T1_)
        /*06e0*/ 	.word	0x00000000


	//----- nvinfo : EIATTR_MIN_STACK_SIZE
	.align		4
.L_331:
        /*06e4*/ 	.byte	0x04, 0x12
        /*06e6*/ 	.short	(.L_333 - .L_332)
	.align		4
.L_332:
        /*06e8*/ 	.word	index@(_ZN2at6native18elementwise_kernelILi128ELi4EZNS0_15gpu_kernel_implIZZZNS0_60_GLOBAL__N__171e0b9f_22_ActivationEluKernel_cu_9e10b42f_309610elu_kernelERNS_18TensorIteratorBaseERKN3c106ScalarES9_S9_ENKUlvE_clEvENKUlvE1_clEvEUlNS6_4HalfEE_EEvS5_RKT_EUliE_EEviT1_)
        /*06ec*/ 	.word	0x00000000


	//----- nvinfo : EIATTR_MIN_STACK_SIZE
	.align		4
.L_333:
        /*06f0*/ 	.byte	0x04, 0x12
        /*06f2*/ 	.short	(.L_335 - .L_334)
	.align		4
.L_334:
        /*06f4*/ 	.word	index@(_ZN2at6native27unrolled_elementwise_kernelIZZZNS0_60_GLOBAL__N__171e0b9f_22_ActivationEluKernel_cu_9e10b42f_309610elu_kernelERNS_18TensorIteratorBaseERKN3c106ScalarES8_S8_ENKUlvE_clEvENKUlvE1_clEvEUlNS5_4HalfEE_St5arrayIPcLm2EELi4E23TrivialOffsetCalculatorILi1EjESH_NS0_6memory12LoadWithCastILi1EEENSI_13StoreWithCastILi1EEEEEviT_T0_T2_T3_T4_T5_)
        /*06f8*/ 	.word	0x00000000


	//----- nvinfo : EIATTR_MIN_STACK_SIZE
	.align		4
.L_335:
        /*06fc*/ 	.byte	0x04, 0x12
        /*06fe*/ 	.short	(.L_337 - .L_336)
	.align		4
.L_336:
        /*0700*/ 	.word	index@(_ZN2at6native18elementwise_kernelILi128ELi4EZNS0_22gpu_kernel_impl_nocastIZZZNS0_60_GLOBAL__N__171e0b9f_22_ActivationEluKernel_cu_9e10b42f_309610elu_kernelERNS_18TensorIteratorBaseERKN3c106ScalarES9_S9_ENKUlvE_clEvENKUlvE1_clEvEUlNS6_4HalfEE_EEvS5_RKT_EUliE_EEviT1_)
        /*0704*/ 	.word	0x00000000


	//----- nvinfo : EIATTR_MIN_STACK_SIZE
	.align		4
.L_337:
        /*0708*/ 	.byte	0x04, 0x12
        /*070a*/ 	.short	(.L_339 - .L_338)
	.align		4
.L_338:
        /*070c*/ 	.word	index@(_ZN2at6native27unrolled_elementwise_kernelIZZZNS0_60_GLOBAL__N__171e0b9f_22_ActivationEluKernel_cu_9e10b42f_309610elu_kernelERNS_18TensorIteratorBaseERKN3c106ScalarES8_S8_ENKUlvE_clEvENKUlvE1_clEvEUlNS5_4HalfEE_St5arrayIPcLm2EELi4E23TrivialOffsetCalculatorILi1EjESH_NS0_6memory15LoadWithoutCastENSI_16StoreWithoutCastEEEviT_T0_T2_T3_T4_T5_)
        /*0710*/ 	.word	0x00000000


	//----- nvinfo : EIATTR_MIN_STACK_SIZE
	.align		4
.L_339:
        /*0714*/ 	.byte	0x04, 0x12
        /*0716*/ 	.short	(.L_341 - .L_340)
	.align		4
.L_340:
        /*0718*/ 	.word	index@(_ZN2at6native29vectorized_elementwise_kernelILi2EZZZNS0_60_GLOBAL__N__171e0b9f_22_ActivationEluKernel_cu_9e10b42f_309610elu_kernelERNS_18TensorIteratorBaseERKN3c106ScalarES8_S8_ENKUlvE_clEvENKUlvE1_clEvEUlNS5_4HalfEE_St5arrayIPcLm2EEEEviT0_T1_)
        /*071c*/ 	.word	0x00000000


	//----- nvinfo : EIATTR_MIN_STACK_SIZE
	.align		4
.L_341:
        /*0720*/ 	.byte	0x04, 0x12
        /*0722*/ 	.short	(.L_343 - .L_342)
	.align		4
.L_342:
        /*0724*/ 	.word	index@(_ZN2at6native29vectorized_elementwise_kernelILi4EZZZNS0_60_GLOBAL__N__171e0b9f_22_ActivationEluKernel_cu_9e10b42f_309610elu_kernelERNS_18TensorIteratorBaseERKN3c106ScalarES8_S8_ENKUlvE_clEvENKUlvE1_clEvEUlNS5_4HalfEE_St5arrayIPcLm2EEEEviT0_T1_)
        /*0728*/ 	.word	0x00000000


	//----- nvinfo : EIATTR_MIN_STACK_SIZE
	.align		4
.L_343:
        /*072c*/ 	.byte	0x04, 0x12
        /*072e*/ 	.short	(.L_345 - .L_344)
	.align		4
.L_344:
        /*0730*/ 	.word	index@(_ZN2at6native29vectorized_elementwise_kernelILi8EZZZNS0_60_GLOBAL__N__171e0b9f_22_ActivationEluKernel_cu_9e10b42f_309610elu_kernelERNS_18TensorIteratorBaseERKN3c106ScalarES8_S8_ENKUlvE_clEvENKUlvE1_clEvEUlNS5_4HalfEE_St5arrayIPcLm2EEEEviT0_T1_)
        /*0734*/ 	.word	0x00000000


	//----- nvinfo : EIATTR_MIN_STACK_SIZE
	.align		4
.L_345:
        /*0738*/ 	.byte	0x04, 0x12
        /*073a*/ 	.short	(.L_347 - .L_346)
	.align		4
.L_346:
        /*073c*/ 	.word	index@(_ZN2at6native18elementwise_kernelILi128ELi4EZNS0_15gpu_kernel_implIZZZNS0_60_GLOBAL__N__171e0b9f_22_ActivationEluKernel_cu_9e10b42f_309610elu_kernelERNS_18TensorIteratorBaseERKN3c106ScalarES9_S9_ENKUlvE_clEvENKUlvE0_clEvEUlfE_EEvS5_RKT_EUliE_EEviT1_)
        /*0740*/ 	.word	0x00000000


	//----- nvinfo : EIATTR_MIN_STACK_SIZE
	.align		4
.L_347:
        /*0744*/ 	.byte	0x04, 0x12
        /*0746*/ 	.short	(.L_349 - .L_348)
	.align		4
.L_348:
        /*0748*/ 	.word	index@(_ZN2at6native27unrolled_elementwise_kernelIZZZNS0_60_GLOBAL__N__171e0b9f_22_ActivationEluKernel_cu_9e10b42f_309610elu_kernelERNS_18TensorIteratorBaseERKN3c106ScalarES8_S8_ENKUlvE_clEvENKUlvE0_clEvEUlfE_St5arrayIPcLm2EELi4E23TrivialOffsetCalculatorILi1EjESG_NS0_6memory12LoadWithCastILi1EEENSH_13StoreWithCastILi1EEEEEviT_T0_T2_T3_T4_T5_)
        /*074c*/ 	.word	0x00000000


	//----- nvinfo : EIATTR_MIN_STACK_SIZE
	.align		4
.L_349:
        /*0750*/ 	.byte	0x04, 0x12
        /*0752*/ 	.short	(.L_351 - .L_350)
	.align		4
.L_350:
        /*0754*/ 	.word	index@(_ZN2at6native18elementwise_kernelILi128ELi2EZNS0_22gpu_kernel_impl_nocastIZZZNS0_60_GLOBAL__N__171e0b9f_22_ActivationEluKernel_cu_9e10b42f_309610elu_kernelERNS_18TensorIteratorBaseERKN3c106ScalarES9_S9_ENKUlvE_clEvENKUlvE0_clEvEUlfE_EEvS5_RKT_EUliE_EEviT1_)
        /*0758*/ 	.word	0x00000000


	//----- nvinfo : EIATTR_MIN_STACK_SIZE
	.align		4
.L_351:
        /*075c*/ 	.byte	0x04, 0x12
        /*075e*/ 	.short	(.L_353 - .L_352)
	.align		4
.L_352:
        /*0760*/ 	.word	index@(_ZN2at6native27unrolled_elementwise_kernelIZZZNS0_60_GLOBAL__N__171e0b9f_22_ActivationEluKernel_cu_9e10b42f_309610elu_kernelERNS_18TensorIteratorBaseERKN3c106ScalarES8_S8_ENKUlvE_clEvENKUlvE0_clEvEUlfE_St5arrayIPcLm2EELi4E23TrivialOffsetCalculatorILi1EjESG_NS0_6memory15LoadWithoutCastENSH_16StoreWithoutCastEEEviT_T0_T2_T3_T4_T5_)
        /*0764*/ 	.word	0x00000000


	//----- nvinfo : EIATTR_MIN_STACK_SIZE
	.align		4
.L_353:
        /*0768*/ 	.byte	0x04, 0x12
        /*076a*/ 	.short	(.L_355 - .L_354)
	.align		4
.L_354:
        /*076c*/ 	.word	index@(_ZN2at6native29vectorized_elementwise_kernelILi2EZZZNS0_60_GLOBAL__N__171e0b9f_22_ActivationEluKernel_cu_9e10b42f_309610elu_kernelERNS_18TensorIteratorBaseERKN3c106ScalarES8_S8_ENKUlvE_clEvENKUlvE0_clEvEUlfE_St5arrayIPcLm2EEEEviT0_T1_)
        /*0770*/ 	.word	0x00000000


	//----- nvinfo : EIATTR_MIN_STACK_SIZE
	.align		4
.L_355:
        /*0774*/ 	.byte	0x04, 0x12
        /*0776*/ 	.short	(.L_357 - .L_356)
	.align		4
.L_356:
        /*0778*/ 	.word	index@(_ZN2at6native29vectorized_elementwise_kernelILi4EZZZNS0_60_GLOBAL__N__171e0b9f_22_ActivationEluKernel_cu_9e10b42f_309610elu_kernelERNS_18TensorIteratorBaseERKN3c106ScalarES8_S8_ENKUlvE_clEvENKUlvE0_clEvEUlfE_St5arrayIPcLm2EEEEviT0_T1_)
        /*077c*/ 	.word	0x00000000


	//----- nvinfo : EIATTR_MIN_STACK_SIZE
	.align		4
.L_357:
        /*0780*/ 	.byte	0x04, 0x12
        /*0782*/ 	.short	(.L_359 - .L_358)
	.align		4
.L_358:
        /*0784*/ 	.word	index@(_ZN2at6native29vectorized_elementwise_kernelILi8EZZZNS0_60_GLOBAL__N__171e0b9f_22_ActivationEluKernel_cu_9e10b42f_309610elu_kernelERNS_18TensorIteratorBaseERKN3c106ScalarES8_S8_ENKUlvE_clEvENKUlvE0_clEvEUlfE_St5arrayIPcLm2EEEEviT0_T1_)
        /*0788*/ 	.word	0x00000000


	//----- nvinfo : EIATTR_MIN_STACK_SIZE
	.align		4
.L_359:
        /*078c*/ 	.byte	0x04, 0x12
        /*078e*/ 	.short	(.L_361 - .L_360)
	.align		4
.L_360:
        /*0790*/ 	.word	index@(_ZN2at6native18elementwise_kernelILi128ELi4EZNS0_15gpu_kernel_implIZZZNS0_60_GLOBAL__N__171e0b9f_22_ActivationEluKernel_cu_9e10b42f_309610elu_kernelERNS_18TensorIteratorBaseERKN3c106ScalarES9_S9_ENKUlvE_clEvENKUlvE_clEvEUldE_EEvS5_RKT_EUliE_EEviT1_)
        /*0794*/ 	.word	0x00000000


	//----- nvinfo : EIATTR_MIN_STACK_SIZE
	.align		4
.L_361:
        /*0798*/ 	.byte	0x04, 0x12
        /*079a*/ 	.short	(.L_363 - .L_362)
	.align		4
.L_362:
        /*079c*/ 	.word	index@(_ZN2at6native27unrolled_elementwise_kernelIZZZNS0_60_GLOBAL__N__171e0b9f_22_ActivationEluKernel_cu_9e10b42f_309610elu_kernelERNS_18TensorIteratorBaseERKN3c106ScalarES8_S8_ENKUlvE_clEvENKUlvE_clEvEUldE_St5arrayIPcLm2EELi4E23TrivialOffsetCalculatorILi1EjESG_NS0_6memory12LoadWithCastILi1EEENSH_13StoreWithCastILi1EEEEEviT_T0_T2_T3_T4_T5_)
        /*07a0*/ 	.word	0x00000000


	//----- nvinfo : EIATTR_MIN_STACK_SIZE
	.align		4
.L_363:
        /*07a4*/ 	.byte	0x04, 0x12
        /*07a6*/ 	.short	(.L_365 - .L_364)
	.align		4
.L_364:
        /*07a8*/ 	.word	index@(_ZN2at6native18elementwise_kernelILi128ELi2EZNS0_22gpu_kernel_impl_nocastIZZZNS0_60_GLOBAL__N__171e0b9f_22_ActivationEluKernel_cu_9e10b42f_309610elu_kernelERNS_18TensorIteratorBaseERKN3c106ScalarES9_S9_ENKUlvE_clEvENKUlvE_clEvEUldE_EEvS5_RKT_EUliE_EEviT1_)
        /*07ac*/ 	.word	0x00000000


	//----- nvinfo : EIATTR_MIN_STACK_SIZE
	.align		4
.L_365:
        /*07b0*/ 	.byte	0x04, 0x12
        /*07b2*/ 	.short	(.L_367 - .L_366)
	.align		4
.L_366:
        /*07b4*/ 	.word	index@(_ZN2at6native27unrolled_elementwise_kernelIZZZNS0_60_GLOBAL__N__171e0b9f_22_ActivationEluKernel_cu_9e10b42f_309610elu_kernelERNS_18TensorIteratorBaseERKN3c106ScalarES8_S8_ENKUlvE_clEvENKUlvE_clEvEUldE_St5arrayIPcLm2EELi4E23TrivialOffsetCalculatorILi1EjESG_NS0_6memory15LoadWithoutCastENSH_16StoreWithoutCastEEEviT_T0_T2_T3_T4_T5_)
        /*07b8*/ 	.word	0x00000000


	//----- nvinfo : EIATTR_MIN_STACK_SIZE
	.align		4
.L_367:
        /*07bc*/ 	.byte	0x04, 0x12
        /*07be*/ 	.short	(.L_369 - .L_368)
	.align		4
.L_368:
        /*07c0*/ 	.word	index@(_ZN2at6native29vectorized_elementwise_kernelILi2EZZZNS0_60_GLOBAL__N__171e0b9f_22_ActivationEluKernel_cu_9e10b42f_309610elu_kernelERNS_18TensorIteratorBaseERKN3c106ScalarES8_S8_ENKUlvE_clEvENKUlvE_clEvEUldE_St5arrayIPcLm2EEEEviT0_T1_)
        /*07c4*/ 	.word	0x00000000


	//----- nvinfo : EIATTR_MIN_STACK_SIZE
	.align		4
.L_369:
        /*07c8*/ 	.byte	0x04, 0x12
        /*07ca*/ 	.short	(.L_371 - .L_370)
	.align		4
.L_370:
        /*07cc*/ 	.word	index@(_ZN2at6native29vectorized_elementwise_kernelILi4EZZZNS0_60_GLOBAL__N__171e0b9f_22_ActivationEluKernel_cu_9e10b42f_309610elu_kernelERNS_18TensorIteratorBaseERKN3c106ScalarES8_S8_ENKUlvE_clEvENKUlvE_clEvEUldE_St5arrayIPcLm2EEEEviT0_T1_)
        /*07d0*/ 	.word	0x00000000


	//----- nvinfo : EIATTR_MIN_STACK_SIZE
	.align		4
.L_371:
        /*07d4*/ 	.byte	0x04, 0x12
        /*07d6*/ 	.short	(.L_373 - .L_372)
	.align		4
.L_372:
        /*07d8*/ 	.word	index@(_ZN2at6native29vectorized_elementwise_kernelILi8EZZZNS0_60_GLOBAL__N__171e0b9f_22_ActivationEluKernel_cu_9e10b42f_309610elu_kernelERNS_18TensorIteratorBaseERKN3c106ScalarES8_S8_ENKUlvE_clEvENKUlvE_clEvEUldE_St5arrayIPcLm2EEEEviT0_T1_)
        /*07dc*/ 	.word	0x00000000
.L_373:


//--------------------- .nv.info._ZN2at6native18elementwise_kernelILi128ELi4EZNS0_15gpu_kernel_implIZZZNS0_60_GLOBAL__N__171e0b9f_22_ActivationEluKernel_cu_9e10b42f_309619elu_backward_kernelERNS_18TensorIteratorBaseERKN3c106ScalarES9_S9_bENKUlvE_clEvENKUlvE2_clEvEUlNS6_8BFloat16ESC_E_EEvS5_RKT_EUliE_EEviT1_ --------------------------
	.section	.nv.info._ZN2at6native18elementwise_kernelILi128ELi4EZNS0_15gpu_kernel_implIZZZNS0_60_GLOBAL__N__171e0b9f_22_ActivationEluKernel_cu_9e10b42f_309619elu_backward_kernelERNS_18TensorIteratorBaseERKN3c106ScalarES9_S9_bENKUlvE_clEvENKUlvE2_clEvEUlNS6_8BFloat16ESC_E_EEvS5_RKT_EUliE_EEviT1_,"",@"SHT_CUDA_INFO"
	.sectionflags	@""
	.align	4


	//----- nvinfo : EIATTR_CUDA_API_VERSION
	.align		4
        /*0000*/ 	.byte	0x04, 0x37
        /*0002*/ 	.short	(.L_375 - .L_374)
.L_374:
        /*0004*/ 	.word	0x00000082


	//----- nvinfo : EIATTR_SW2861232_WAR
	.align		4
.L_375:
        /*0008*/ 	.byte	0x01, 0x35
	.zero		2


	//----- nvinfo : EIATTR_PARAM_CBANK
	.align		4
        /*000c*/ 	.byte	0x04, 0x0a
        /*000e*/ 	.short	(.L_377 - .L_376)
	.align		4
.L_376:
        /*0010*/ 	.word	index@(.nv.constant0._ZN2at6native18elementwise_kernelILi128ELi4EZNS0_15gpu_kernel_implIZZZNS0_60_GLOBAL__N__171e0b9f_22_ActivationEluKernel_cu_9e10b42f_309619elu_backward_kernelERNS_18TensorIteratorBaseERKN3c106ScalarES9_S9_bENKUlvE_clEvENKUlvE2_clEvEUlNS6_8BFloat16ESC_E_EEvS5_RKT_EUliE_EEviT1_)
        /*0014*/ 	.short	0x0160
        /*0016*/ 	.short	0x02a8


	//----- nvinfo : EIATTR_CBANK_PARAM_SIZE
	.align		4
.L_377:
        /*0018*/ 	.byte	0x03, 0x19
        /*001a*/ 	.short	0x02a8


	//----- nvinfo : EIATTR_KPARAM_INFO
	.align		4
        /*001c*/ 	.byte	0x04, 0x17
        /*001e*/ 	.short	(.L_379 - .L_378)
.L_378:
        /*0020*/ 	.word	0x00000000
        /*0024*/ 	.short	0x0001
        /*0026*/ 	.short	0x0008
        /*0028*/ 	.byte	0x00, 0xf0, 0x81, 0x0a


	//----- nvinfo : EIATTR_KPARAM_INFO
	.align		4
.L_379:
        /*002c*/ 	.byte	0x04, 0x17
        /*002e*/ 	.short	(.L_381 - .L_380)
.L_380:
        /*0030*/ 	.word	0x00000000
        /*0034*/ 	.short	0x0000
        /*0036*/ 	.short	0x0000
        /*0038*/ 	.byte	0x00, 0xf0, 0x11, 0x00


	//----- nvinfo : EIATTR_MAXREG_COUNT
	.align		4
.L_381:
        /*003c*/ 	.byte	0x03, 0x1b
        /*003e*/ 	.short	0x0080


	//----- nvinfo : EIATTR_EXTERNS
	.align		4
        /*0040*/ 	.byte	0x04, 0x0f
        /*0042*/ 	.short	(.L_383 - .L_382)


	//   ....[0]....
	.align		4
.L_382:
        /*0044*/ 	.word	index@(__assertfail)


	//----- nvinfo : EIATTR_MERCURY_ISA_VERSION
	.align		4
.L_383:
        /*0048*/ 	.byte	0x03, 0x5f
        /*004a*/ 	.short	0x0000


	//----- nvinfo : EIATTR_SYSCALL_OFFSETS
	.align		4
        /*004c*/ 	.byte	0x04, 0x46
        /*004e*/ 	.short	(.L_385 - .L_384)


	//   ....[0]....
.L_384:
        /*0050*/ 	.word	0x00002050


	//   ....[1]....
        /*0054*/ 	.word	0x00003000


	//   ....[2]....
        /*0058*/ 	.word	0x000040f0


	//   ....[3]....
        /*005c*/ 	.word	0x000061b0


	//   ....[4]....
        /*0060*/ 	.word	0x00007160


	//   ....[5]....
        /*0064*/ 	.word	0x00008250


	//   ....[6]....
        /*0068*/ 	.word	0x0000a2e0


	//   ....[7]....
        /*006c*/ 	.word	0x0000b290


	//   ....[8]....
        /*0070*/ 	.word	0x0000c380


	//   ....[9]....
        /*0074*/ 	.word	0x0000e420


	//   ....[10]....
        /*0078*/ 	.word	0x0000f3d0


	//   ....[11]....
        /*007c*/ 	.word	0x000104c0


	//----- nvinfo : EIATTR_EXIT_INSTR_OFFSETS
	.align		4
.L_385:
        /*0080*/ 	.byte	0x04, 0x1c
        /*0082*/ 	.short	(.L_387 - .L_386)


	//   ....[0]....
.L_386:
        /*0084*/ 	.word	0x0000c440


	//   ....[1]....
        /*0088*/ 	.word	0x0000f6c0


	//   ....[2]....
        /*008c*/ 	.word	0x0000f700


	//   ....[3]....
        /*0090*/ 	.word	0x0000f7a0


	//   ....[4]....
        /*0094*/ 	.word	0x0000f7e0


	//   ....[5]....
        /*0098*/ 	.word	0x0000f820


	//   ....[6]....
        /*009c*/ 	.word	0x0000f8b0


	//   ....[7]....
        /*00a0*/ 	.word	0x0000f8f0


	//   ....[8]....
        /*00a4*/ 	.word	0x0000f990


	//   ....[9]....
        /*00a8*/ 	.word	0x0000f9e0


	//   ....[10]....
        /*00ac*/ 	.word	0x0000fa30


	//   ....[11]....
        /*00b0*/ 	.word	0x0000fb00


	//   ....[12]....
        /*00b4*/ 	.word	0x0000fb60


	//   ....[13]....
        /*00b8*/ 	.word	0x0000fcf0


	//   ....[14]....
        /*00bc*/ 	.word	0x0000fe50


	//   ....[15]....
        /*00c0*/ 	.word	0x0000fe70


	//   ....[16]....
        /*00c4*/ 	.word	0x0000ff30


	//   ....[17]....
        /*00c8*/ 	.word	0x000100b0


	//   ....[18]....
        /*00cc*/ 	.word	0x00010230


	//   ....[19]....
        /*00d0*/ 	.word	0x00010390


	//   ....[20]....
        /*00d4*/ 	.word	0x000104d0


	//   ....[21]....
        /*00d8*/ 	.word	0x00010510


	//   ....[22]....
        /*00dc*/ 	.word	0x00010550


	//----- nvinfo : EIATTR_MAX_THREADS
	.align		4
.L_387:
        /*00e0*/ 	.byte	0x04, 0x05
        /*00e2*/ 	.short	(.L_389 - .L_388)
.L_388:
        /*00e4*/ 	.word	0x00000080
        /*00e8*/ 	.word	0x00000001
        /*00ec*/ 	.word	0x00000001


	//----- nvinfo : EIATTR_CRS_STACK_SIZE
	.align		4
.L_389:
        /*00f0*/ 	.byte	0x04, 0x1e
        /*00f2*/ 	.short	(.L_391 - .L_390)
.L_390:
        /*00f4*/ 	.word	0x00000000
.L_391:


//--------------------- .nv.info._ZN2at6native27unrolled_elementwise_kernelIZZZNS0_60_GLOBAL__N__171e0b9f_22_ActivationEluKernel_cu_9e10b42f_309619elu_backward_kernelERNS_18TensorIteratorBaseERKN3c106ScalarES8_S8_bENKUlvE_clEvENKUlvE2_clEvEUlNS5_8BFloat16ESB_E_St5arrayIPcLm3EELi4E23TrivialOffsetCalculatorILi2EjESG_ILi1EjENS0_6memory12LoadWithCastILi2EEENSJ_13StoreWithCastILi1EEEEEviT_T0_T2_T3_T4_T5_ --------------------------
	.section	.nv.info._ZN2at6native27unrolled_elementwise_kernelIZZZNS0_60_GLOBAL__N__171e0b9f_22_ActivationEluKernel_cu_9e10b42f_309619elu_backward_kernelERNS_18TensorIteratorBaseERKN3c106ScalarES8_S8_bENKUlvE_clEvENKUlvE2_clEvEUlNS5_8BFloat16ESB_E_St5arrayIPcLm3EELi4E23TrivialOffsetCalculatorILi2EjESG_ILi1EjENS0_6memory12LoadWithCastILi2EEENSJ_13StoreWithCastILi1EEEEEviT_T0_T2_T3_T4_T5_,"",@"SHT_CUDA_INFO"
	.sectionflags	@""
	.align	4


	//----- nvinfo : EIATTR_CUDA_API_VERSION
	.align		4
        /*0000*/ 	.byte	0x04, 0x37
        /*0002*/ 	.short	(.L_393 - .L_392)
.L_392:
        /*0004*/ 	.word	0x00000082


	//----- nvinfo : EIATTR_SW2861232_WAR
	.align		4
.L_393:
        /*0008*/ 	.byte	0x01, 0x35
	.zero		2


	//----- nvinfo : EIATTR_PARAM_CBANK
	.align		4
        /*000c*/ 	.byte	0x04, 0x0a
        /*000e*/ 	.short	(.L_395 - .L_394)
	.align		4
.L_394:
        /*0010*/ 	.word	index@(.nv.constant0._ZN2at6native27unrolled_elementwise_kernelIZZZNS0_60_GLOBAL__N__171e0b9f_22_ActivationEluKernel_cu_9e10b42f_309619elu_backward_kernelERNS_18TensorIteratorBaseERKN3c106ScalarES8_S8_bENKUlvE_clEvENKUlvE2_clEvEUlNS5_8BFloat16ESB_E_St5arrayIPcLm3EELi4E23TrivialOffsetCalculatorILi2EjESG_ILi1EjENS0_6memory12LoadWithCastILi2EEENSJ_13StoreWithCastILi1EEEEEviT_T0_T2_T3_T4_T5_)
        /*0014*/ 	.short	0x0160
        /*0016*/ 	.short	0x0050


	//----- nvinfo : EIATTR_CBANK_PARAM_SIZE
	.align		4
.L_395:
        /*0018*/ 	.byte	0x03, 0x19
        /*001a*/ 	.short	0x0050


	//----- nvinfo : EIATTR_KPARAM_INFO
	.align		4
        /*001c*/ 	.byte	0x04, 0x17
        /*001e*/ 	.short	(.L_397 - .L_396)
.L_396:
        /*0020*/ 	.word	0x00000000
        /*0024*/ 	.short	0x0006
        /*0026*/ 	.short	0x0048
        /*0028*/ 	.byte	0x00, 0xf0, 0x21, 0x00


	//----- nvinfo : EIATTR_KPARAM_INFO
	.align		4
.L_397:
        /*002c*/ 	.byte	0x04, 0x17
        /*002e*/ 	.short	(.L_399 - .L_398)
.L_398:
        /*0030*/ 	.word	0x00000000
        /*0034*/ 	.short	0x0005
        /*0036*/ 	.short	0x003c
        /*0038*/ 	.byte	0x00, 0xf0, 0x31, 0x00


	//----- nvinfo : EIATTR_KPARAM_INFO
	.align		4
.L_399:
        /*003c*/ 	.byte	0x04, 0x17
        /*003e*/ 	.short	(.L_401 - .L_400)
.L_400:
        /*0040*/ 	.word	0x00000000
        /*0044*/ 	.short	0x0004
        /*0046*/ 	.short	0x0039
        /*0048*/ 	.byte	0x00, 0xf0, 0x05, 0x00


	//----- nvinfo : EIATTR_KPARAM_INFO
	.align		4
.L_401:
        /*004c*/ 	.byte	0x04, 0x17
        /*004e*/ 	.short	(.L_403 - .L_402)
.L_402:
        /*0050*/ 	.word	0x00000000
        /*0054*/ 	.short	0x0003
        /*0056*/ 	.short	0x0038
        /*0058*/ 	.byte	0x00, 0xf0, 0x05, 0x00


	//----- nvinfo : EIATTR_KPARAM_INFO
	.align		4
.L_403:
        /*005c*/ 	.byte	0x04, 0x17
        /*005e*/ 	.short	(.L_405 - .L_404)
.L_404:
        /*0060*/ 	.word	0x00000000
        /*0064*/ 	.short	0x0002
        /*0066*/ 	.short	0x0020
        /*0068*/ 	.byte	0x00, 0xf0, 0x61, 0x00


	//----- nvinfo : EIATTR_KPARAM_INFO
	.align		4
.L_405:
        /*006c*/ 	.byte	0x04, 0x17
        /*006e*/ 	.short	(.L_407 - .L_406)
.L_406:
        /*0070*/ 	.word	0x00000000
        /*0074*/ 	.short	0x0001
        /*0076*/ 	.short	0x0008
        /*0078*/ 	.byte	0x00, 0xf0, 0x61, 0x00


	//----- nvinfo : EIATTR_KPARAM_INFO
	.align		4
.L_407:
        /*007c*/ 	.byte	0x04, 0x17
        /*007e*/ 	.short	(.L_409 - .L_408)
.L_408:
        /*0080*/ 	.word	0x00000000
        /*0084*/ 	.short	0x0000
        /*0086*/ 	.short	0x0000
        /*0088*/ 	.byte	0x00, 0xf0, 0x11, 0x00


	//----- nvinfo : EIATTR_MAXREG_COUNT
	.align		4
.L_409:
        /*008c*/ 	.byte	0x03, 0x1b
        /*008e*/ 	.short	0x00ff


	//----- nvinfo : EIATTR_EXTERNS
	.align		4
        /*0090*/ 	.byte	0x04, 0x0f
        /*0092*/ 	.short	(.L_411 - .L_410)


	//   ....[0]....
	.align		4
.L_410:
        /*0094*/ 	.word	index@(__assertfail)


	//----- nvinfo : EIATTR_MERCURY_ISA_VERSION
	.align		4
.L_411:
        /*0098*/ 	.byte	0x03, 0x5f
        /*009a*/ 	.short	0x0000


	//----- nvinfo : EIATTR_SYSCALL_OFFSETS
	.align		4
        /*009c*/ 	.byte	0x04, 0x46
        /*009e*/ 	.short	(.L_413 - .L_412)


	//   ....[0]....
.L_412:
        /*00a0*/ 	.word	0x000010b0


	//   ....[1]....
        /*00a4*/ 	.word	0x00002130


	//   ....[2]....
        /*00a8*/ 	.word	0x00003230


	//   ....[3]....
        /*00ac*/ 	.word	0x000042b0


	//   ....[4]....
        /*00b0*/ 	.word	0x000053c0


	//   ....[5]....
        /*00b4*/ 	.word	0x00006440


	//   ....[6]....
        /*00b8*/ 	.word	0x00007530


	//   ....[7]....
        /*00bc*/ 	.word	0x000084d0


	//   ....[8]....
        /*00c0*/ 	.word	0x00009c30


	//   ....[9]....
        /*00c4*/ 	.word	0x0000ac40


	//   ....[10]....
        /*00c8*/ 	.word	0x0000bc30


	//   ....[11]....
        /*00cc*/ 	.word	0x0000cc20


	//----- nvinfo : EIATTR_EXIT_INSTR_OFFSETS
	.align		4
.L_413:
        /*00d0*/ 	.byte	0x04, 0x1c
        /*00d2*/ 	.short	(.L_415 - .L_414)


	//   ....[0]....
.L_414:
        /*00d4*/ 	.word	0x0000bcf0


	//   ....[1]....
        /*00d8*/ 	.word	0x0000be20


	//   ....[2]....
        /*00dc*/ 	.word	0x0000be60


	//   ....[3]....
        /*00e0*/ 	.word	0x0000bf00


	//   ....[4]....
        /*00e4*/ 	.word	0x0000bf40


	//   ....[5]....
        /*00e8*/ 	.word	0x0000bf80


	//   ....[6]....
        /*00ec*/ 	.word	0x0000c010


	//   ....[7]....
        /*00f0*/ 	.word	0x0000c050


	//   ....[8]....
        /*00f4*/ 	.word	0x0000c0f0


	//   ....[9]....
        /*00f8*/ 	.word	0x0000c140


	//   ....[10]....
        /*00fc*/ 	.word	0x0000c190


	//   ....[11]....
        /*0100*/ 	.word	0x0000c260


	//   ....[12]....
        /*0104*/ 	.word	0x0000c2c0


	//   ....[13]....
        /*0108*/ 	.word	0x0000c450


	//   ....[14]....
        /*010c*/ 	.word	0x0000c5b0


	//   ....[15]....
        /*0110*/ 	.word	0x0000c5d0


	//   ....[16]....
        /*0114*/ 	.word	0x0000c690


	//   ....[17]....
        /*0118*/ 	.word	0x0000c810


	//   ....[18]....
        /*011c*/ 	.word	0x0000c990


	//   ....[19]....
        /*0120*/ 	.word	0x0000caf0


	//   ....[20]....
        /*0124*/ 	.word	0x0000cc30


	//   ....[21]....
        /*0128*/ 	.word	0x0000cc70


	//   ....[22]....
        /*012c*/ 	.word	0x0000ccb0


	//----- nvinfo : EIATTR_MAX_THREADS
	.align		4
.L_415:
        /*0130*/ 	.byte	0x04, 0x05
        /*0132*/ 	.short	(.L_417 - .L_416)
.L_416:
        /*0134*/ 	.word	0x00000080
        /*0138*/ 	.word	0x00000001
        /*013c*/ 	.word	0x00000001


	//----- nvinfo : EIATTR_CRS_STACK_SIZE
	.align		4
.L_417:
        /*0140*/ 	.byte	0x04, 0x1e
        /*0142*/ 	.short	(.L_419 - .L_418)
.L_418:
        /*0144*/ 	.word	0x00000000
.L_419:


//--------------------- .nv.info._ZN2at6native18elementwise_kernelILi128ELi4EZNS0_22gpu_kernel_impl_nocastIZZZNS0_60_GLOBAL__N__171e0b9f_22_ActivationEluKernel_cu_9e10b42f_309619elu_backward_kernelERNS_18TensorIteratorBaseERKN3c106ScalarES9_S9_bENKUlvE_clEvENKUlvE2_clEvEUlNS6_8BFloat16ESC_E_EEvS5_RKT_EUliE_EEviT1_ --------------------------
	.section	.nv.info._ZN2at6native18elementwise_kernelILi128ELi4EZNS0_22gpu_kernel_impl_nocastIZZZNS0_60_GLOBAL__N__171e0b9f_22_ActivationEluKernel_cu_9e10b42f_309619elu_backward_kernelERNS_18TensorIteratorBaseERKN3c106ScalarES9_S9_bENKUlvE_clEvENKUlvE2_clEvEUlNS6_8BFloat16ESC_E_EEvS5_RKT_EUliE_EEviT1_,"",@"SHT_CUDA_INFO"
	.sectionflags	@""
	.align	4


	//----- nvinfo : EIATTR_CUDA_API_VERSION
	.align		4
        /*0000*/ 	.byte	0x04, 0x37
        /*0002*/ 	.short	(.L_421 - .L_420)
.L_420:
        /*0004*/ 	.word	0x00000082


	//----- nvinfo : EIATTR_SW2861232_WAR
	.align		4
.L_421:
        /*0008*/ 	.byte	0x01, 0x35
	.zero		2


	//----- nvinfo : EIATTR_PARAM_CBANK
	.align		4
        /*000c*/ 	.byte	0x04, 0x0a
        /*000e*/ 	.short	(.L_423 - .L_422)
	.align		4
.L_422:
        /*0010*/ 	.word	index@(.nv.constant0._ZN2at6native18elementwise_kernelILi128ELi4EZNS0_22gpu_kernel_impl_nocastIZZZNS0_60_GLOBAL__N__171e0b9f_22_ActivationEluKernel_cu_9e10b42f_309619elu_backward_kernelERNS_18TensorIteratorBaseERKN3c106ScalarES9_S9_bENKUlvE_clEvENKUlvE2_clEvEUlNS6_8BFloat16ESC_E_EEvS5_RKT_EUliE_EEviT1_)
        /*0014*/ 	.short	0x0160
        /*0016*/ 	.short	0x02a0


	//----- nvinfo : EIATTR_CBANK_PARAM_SIZE
	.align		4
.L_423:
        /*0018*/ 	.byte	0x03, 0x19
        /*001a*/ 	.short	0x02a0


	//----- nvinfo : EIATTR_KPARAM_INFO
	.align		4
        /*001c*/ 	.byte	0x04, 0x17
        /*001e*/ 	.short	(.L_425 - .L_424)
.L_424:
        /*0020*/ 	.word	0x00000000
        /*0024*/ 	.short	0x0001
        /*0026*/ 	.short	0x0008
        /*0028*/ 	.byte	0x00, 0xf0, 0x61, 0x0a


	//----- nvinfo : EIATTR_KPARAM_INFO
	.align		4
.L_425:
        /*002c*/ 	.byte	0x04, 0x17
        /*002e*/ 	.short	(.L_427 - .L_426)
.L_426:
        /*0030*/ 	.word	0x00000000
        /*0034*/ 	.short	0x0000
        /*0036*/ 	.short	0x0000
        /*0038*/ 	.byte	0x00, 0xf0, 0x11, 0x00


	//----- nvinfo : EIATTR_MAXREG_COUNT
	.align		4
.L_427:
        /*003c*/ 	.byte	0x03, 0x1b
        /*003e*/ 	.short	0x0080


	//----- nvinfo : EIATTR_MERCURY_ISA_VERSION
	.align		4
        /*0040*/ 	.byte	0x03, 0x5f
        /*0042*/ 	.short	0x0000


	//----- nvinfo : EIATTR_EXIT_INSTR_OFFSETS
	.align		4
        /*0044*/ 	.byte	0x04, 0x1c
        /*0046*/ 	.short	(.L_429 - .L_428)


	//   ....[0]....
.L_428:
        /*0048*/ 	.word	0x00003670


	//   ....[1]....
        /*004c*/ 	.word	0x00004840


	//----- nvinfo : EIATTR_MAX_THREADS
	.align		4
.L_429:
        /*0050*/ 	.byte	0x04, 0x05
        /*0052*/ 	.short	(.L_431 - .L_430)
.L_430:
        /*0054*/ 	.word	0x00000080
        /*0058*/ 	.word	0x00000001
        /*005c*/ 	.word	0x00000001


	//----- nvinfo : EIATTR_CRS_STACK_SIZE
	.align		4
.L_431:
        /*0060*/ 	.byte	0x04, 0x1e
        /*0062*/ 	.short	(.L_433 - .L_432)
.L_432:
        /*0064*/ 	.word	0x00000000
.L_433:


//--------------------- .nv.info._ZN2at6native27unrolled_elementwise_kernelIZZZNS0_60_GLOBAL__N__171e0b9f_22_ActivationEluKernel_cu_9e10b42f_309619elu_backward_kernelERNS_18TensorIteratorBaseERKN3c106ScalarES8_S8_bENKUlvE_clEvENKUlvE2_clEvEUlNS5_8BFloat16ESB_E_St5arrayIPcLm3EELi4E23TrivialOffsetCalculatorILi2EjESG_ILi1EjENS0_6memory15LoadWithoutCastENSJ_16StoreWithoutCastEEEviT_T0_T2_T3_T4_T5_ --------------------------
	.section	.nv.info._ZN2at6native27unrolled_elementwise_kernelIZZZNS0_60_GLOBAL__N__171e0b9f_22_ActivationEluKernel_cu_9e10b42f_309619elu_backward_kernelERNS_18TensorIteratorBaseERKN3c106ScalarES8_S8_bENKUlvE_clEvENKUlvE2_clEvEUlNS5_8BFloat16ESB_E_St5arrayIPcLm3EELi4E23TrivialOffsetCalculatorILi2EjESG_ILi1EjENS0_6memory15LoadWithoutCastENSJ_16StoreWithoutCastEEEviT_T0_T2_T3_T4_T5_,"",@"SHT_CUDA_INFO"
	.sectionflags	@""
	.align	4


	//----- nvinfo : EIATTR_CUDA_API_VERSION
	.align		4
        /*0000*/ 	.byte	0x04, 0x37
        /*0002*/ 	.short	(.L_435 - .L_434)
.L_434:
        /*0004*/ 	.word	0x00000082


	//----- nvinfo : EIATTR_SW2861232_WAR
	.align		4
.L_435:
        /*0008*/ 	.byte	0x01, 0x35
	.zero		2


	//----- nvinfo : EIATTR_PARAM_CBANK
	.align		4
        /*000c*/ 	.byte	0x04, 0x0a
        /*000e*/ 	.short	(.L_437 - .L_436)
	.align		4
.L_436:
        /*0010*/ 	.word	index@(.nv.constant0._ZN2at6native27unrolled_elementwise_kernelIZZZNS0_60_GLOBAL__N__171e0b9f_22_ActivationEluKernel_cu_9e10b42f_309619elu_backward_kernelERNS_18TensorIteratorBaseERKN3c106ScalarES8_S8_bENKUlvE_clEvENKUlvE2_clEvEUlNS5_8BFloat16ESB_E_St5arrayIPcLm3EELi4E23TrivialOffsetCalculatorILi2EjESG_ILi1EjENS0_6memory15LoadWithoutCastENSJ_16StoreWithoutCastEEEviT_T0_T2_T3_T4_T5_)
        /*0014*/ 	.short	0x0160
        /*0016*/ 	.short	0x003c


	//----- nvinfo : EIATTR_CBANK_PARAM_SIZE
	.align		4
.L_437:
        /*0018*/ 	.byte	0x03, 0x19
        /*001a*/ 	.short	0x003c


	//----- nvinfo : EIATTR_KPARAM_INFO
	.align		4
        /*001c*/ 	.byte	0x04, 0x17
        /*001e*/ 	.short	(.L_439 - .L_438)
.L_438:
        /*0020*/ 	.word	0x00000000
        /*0024*/ 	.short	0x0006
        /*0026*/ 	.short	0x003b
        /*0028*/ 	.byte	0x00, 0xf0, 0x05, 0x00


	//----- nvinfo : EIATTR_KPARAM_INFO
	.align		4
.L_439:
        /*002c*/ 	.byte	0x04, 0x17
        /*002e*/ 	.short	(.L_441 - .L_440)
.L_440:
        /*0030*/ 	.word	0x00000000
        /*0034*/ 	.short	0x0005
        /*0036*/ 	.short	0x003a
        /*0038*/ 	.byte	0x00, 0xf0, 0x05, 0x00


	//----- nvinfo : EIATTR_KPARAM_INFO
	.align		4
.L_441:
        /*003c*/ 	.byte	0x04, 0x17
        /*003e*/ 	.short	(.L_443 - .L_442)
.L_442:
        /*0040*/ 	.word	0x00000000
        /*0044*/ 	.short	0x0004
        /*0046*/ 	.short	0x0039
        /*0048*/ 	.byte	0x00, 0xf0, 0x05, 0x00


	//----- nvinfo : EIATTR_KPARAM_INFO
	.align		4
.L_443:
        /*004c*/ 	.byte	0x04, 0x17
        /*004e*/ 	.short	(.L_445 - .L_444)
.L_444:
        /*0050*/ 	.word	0x00000000
        /*0054*/ 	.short	0x0003
        /*0056*/ 	.short	0x0038
        /*0058*/ 	.byte	0x00, 0xf0, 0x05, 0x00


	//----- nvinfo : EIATTR_KPARAM_INFO
	.align		4
.L_445:
        /*005c*/ 	.byte	0x04, 0x17
        /*005e*/ 	.short	(.L_447 - .L_446)
.L_446:
        /*0060*/ 	.word	0x00000000
        /*0064*/ 	.short	0x0002
        /*0066*/ 	.short	0x0020
        /*0068*/ 	.byte	0x00, 0xf0, 0x61, 0x00


	//----- nvinfo : EIATTR_KPARAM_INFO
	.align		4
.L_447:
        /*006c*/ 	.byte	0x04, 0x17
        /*006e*/ 	.short	(.L_449 - .L_448)
.L_448:
        /*0070*/ 	.word	0x00000000
        /*0074*/ 	.short	0x0001
        /*0076*/ 	.short	0x0008
        /*0078*/ 	.byte	0x00, 0xf0, 0x61, 0x00


	//----- nvinfo : EIATTR_KPARAM_INFO
	.align		4
.L_449:
        /*007c*/ 	.byte	0x04, 0x17
        /*007e*/ 	.short	(.L_451 - .L_450)
.L_450:
        /*0080*/ 	.word	0x00000000
        /*0084*/ 	.short	0x0000
        /*0086*/ 	.short	0x0000
        /*0088*/ 	.byte	0x00, 0xf0, 0x11, 0x00


	//----- nvinfo : EIATTR_MAXREG_COUNT
	.align		4
.L_451:
        /*008c*/ 	.byte	0x03, 0x1b
        /*008e*/ 	.short	0x00ff


	//----- nvinfo : EIATTR_MERCURY_ISA_VERSION
	.align		4
        /*0090*/ 	.byte	0x03, 0x5f
        /*0092*/ 	.short	0x0000


	//----- nvinfo : EIATTR_EXIT_INSTR_OFFSETS
	.align		4
        /*0094*/ 	.byte	0x04, 0x1c
        /*0096*/ 	.short	(.L_453 - .L_452)


	//   ....[0]....
.L_452:
        /*0098*/ 	.word	0x00000b80


	//   ....[1]....
        /*009c*/ 	.word	0x00000bd0


	//----- nvinfo : EIATTR_MAX_THREADS
	.align		4
.L_453:
        /*00a0*/ 	.byte	0x04, 0x05
        /*00a2*/ 	.short	(.L_455 - .L_454)
.L_454:
        /*00a4*/ 	.word	0x00000080
        /*00a8*/ 	.word	0x00000001
        /*00ac*/ 	.word	0x00000001


	//----- nvinfo : EIATTR_CRS_STACK_SIZE
	.align		4
.L_455:
        /*00b0*/ 	.byte	0x04, 0x1e
        /*00b2*/ 	.short	(.L_457 - .L_456)
.L_456:
        /*00b4*/ 	.word	0x00000000
.L_457:


//--------------------- .nv.info._ZN2at6native29vectorized_elementwise_kernelILi2EZZZNS0_60_GLOBAL__N__171e0b9f_22_ActivationEluKernel_cu_9e10b42f_309619elu_backward_kernelERNS_18TensorIteratorBaseERKN3c106ScalarES8_S8_bENKUlvE_clEvENKUlvE2_clEvEUlNS5_8BFloat16ESB_E_St5arrayIPcLm3EEEEviT0_T1_ --------------------------
	.section	.nv.info._ZN2at6native29vectorized_elementwise_kernelILi2EZZZNS0_60_GLOBAL__N__171e0b9f_22_ActivationEluKernel_cu_9e10b42f_309619elu_backward_kernelERNS_18TensorIteratorBaseERKN3c106ScalarES8_S8_bENKUlvE_clEvENKUlvE2_clEvEUlNS5_8BFloat16ESB_E_St5arrayIPcLm3EEEEviT0_T1_,"",@"SHT_CUDA_INFO"
	.sectionflags	@""
	.align	4


	//----- nvinfo : EIATTR_CUDA_API_VERSION
	.align		4
        /*0000*/ 	.byte	0x04, 0x37
        /*0002*/ 	.short	(.L_459 - .L_458)
.L_458:
        /*0004*/ 	.word	0x00000082


	//----- nvinfo : EIATTR_SW2861232_WAR
	.align		4
.L_459:
        /*0008*/ 	.byte	0x01, 0x35
	.zero		2


	//----- nvinfo : EIATTR_PARAM_CBANK
	.align		4
        /*000c*/ 	.byte	0x04, 0x0a
        /*000e*/ 	.short	(.L_461 - .L_460)
	.align		4
.L_460:
        /*0010*/ 	.word	index@(.nv.constant0._ZN2at6native29vectorized_elementwise_kernelILi2EZZZNS0_60_GLOBAL__N__171e0b9f_22_ActivationEluKernel_cu_9e10b42f_309619elu_backward_kernelERNS_18TensorIteratorBaseERKN3c106ScalarES8_S8_bENKUlvE_clEvENKUlvE2_clEvEUlNS5_8BFloat16ESB_E_St5arrayIPcLm3EEEEviT0_T1_)
        /*0014*/ 	.short	0x0160
        /*0016*/ 	.short	0x0038


	//----- nvinfo : EIATTR_CBANK_PARAM_SIZE
	.align		4
.L_461:
        /*0018*/ 	.byte	0x03, 0x19
        /*001a*/ 	.short	0x0038


	//----- nvinfo : EIATTR_KPARAM_INFO
	.align		4
        /*001c*/ 	.byte	0x04, 0x17
        /*001e*/ 	.short	(.L_463 - .L_462)
.L_462:
        /*0020*/ 	.word	0x00000000
        /*0024*/ 	.short	0x0002
        /*0026*/ 	.short	0x0020
        /*0028*/ 	.byte	0x00, 0xf0, 0x61, 0x00


	//----- nvinfo : EIATTR_KPARAM_INFO
	.align		4
.L_463:
        /*002c*/ 	.byte	0x04, 0x17
        /*002e*/ 	.short	(.L_465 - .L_464)
.L_464:
        /*0030*/ 	.word	0x00000000
        /*0034*/ 	.short	0x0001
        /*0036*/ 	.short	0x0008
        /*0038*/ 	.byte	0x00, 0xf0, 0x61, 0x00


	//----- nvinfo : EIATTR_KPARAM_INFO
	.align		4
.L_465:
        /*003c*/ 	.byte	0x04, 0x17
        /*003e*/ 	.short	(.L_467 - .L_466)
.L_466:
        /*0040*/ 	.word	0x00000000
        /*0044*/ 	.short	0x0000
        /*0046*/ 	.short	0x0000
        /*0048*/ 	.byte	0x00, 0xf0, 0x11, 0x00


	//----- nvinfo : EIATTR_MAXREG_COUNT
	.align		4
.L_467:
        /*004c*/ 	.byte	0x03, 0x1b
        /*004e*/ 	.short	0x00ff


	//----- nvinfo : EIATTR_MERCURY_ISA_VERSION
	.align		4
        /*0050*/ 	.byte	0x03, 0x5f
        /*0052*/ 	.short	0x0000


	//----- nvinfo : EIATTR_EXIT_INSTR_OFFSETS
	.align		4
        /*0054*/ 	.byte	0x04, 0x1c
        /*0056*/ 	.short	(.L_469 - .L_468)


	//   ....[0]....
.L_468:
        /*0058*/ 	.word	0x00000b90


	//   ....[1]....
        /*005c*/ 	.word	0x00002250


	//   ....[2]....
        /*0060*/ 	.word	0x000022a0


	//----- nvinfo : EIATTR_MAX_THREADS
	.align		4
.L_469:
        /*0064*/ 	.byte	0x04, 0x05
        /*0066*/ 	.short	(.L_471 - .L_470)
.L_470:
        /*0068*/ 	.word	0x00000080
        /*006c*/ 	.word	0x00000001
        /*0070*/ 	.word	0x00000001


	//----- nvinfo : EIATTR_CRS_STACK_SIZE
	.align		4
.L_471:
        /*0074*/ 	.byte	0x04, 0x1e
        /*0076*/ 	.short	(.L_473 - .L_472)
.L_472:
        /*0078*/ 	.word	0x00000000
.L_473:


//--------------------- .nv.info._ZN2at6native29vectorized_elementwise_kernelILi4EZZZNS0_60_GLOBAL__N__171e0b9f_22_ActivationEluKernel_cu_9e10b42f_309619elu_backward_kernelERNS_18TensorIteratorBaseERKN3c106ScalarES8_S8_bENKUlvE_clEvENKUlvE2_clEvEUlNS5_8BFloat16ESB_E_St5arrayIPcLm3EEEEviT0_T1_ --------------------------
	.section	.nv.info._ZN2at6native29vectorized_elementwise_kernelILi4EZZZNS0_60_GLOBAL__N__171e0b9f_22_ActivationEluKernel_cu_9e10b42f_309619elu_backward_kernelERNS_18TensorIteratorBaseERKN3c106ScalarES8_S8_bENKUlvE_clEvENKUlvE2_clEvEUlNS5_8BFloat16ESB_E_St5arrayIPcLm3EEEEviT0_T1_,"",@"SHT_CUDA_INFO"
	.sectionflags	@""
	.align	4


	//----- nvinfo : EIATTR_CUDA_API_VERSION
	.align		4
        /*0000*/ 	.byte	0x04, 0x37
        /*0002*/ 	.short	(.L_475 - .L_474)
.L_474:
        /*0004*/ 	.word	0x00000082


	//----- nvinfo : EIATTR_SW2861232_WAR
	.align		4
.L_475:
        /*0008*/ 	.byte	0x01, 0x35
	.zero		2


	//----- nvinfo : EIATTR_PARAM_CBANK
	.align		4
        /*000c*/ 	.byte	0x04, 0x0a
        /*000e*/ 	.short	(.L_477 - .L_476)
	.align		4
.L_476:
        /*0010*/ 	.word	index@(.nv.constant0._ZN2at6native29vectorized_elementwise_kernelILi4EZZZNS0_60_GLOBAL__N__171e0b9f_22_ActivationEluKernel_cu_9e10b42f_309619elu_backward_kernelERNS_18TensorIteratorBaseERKN3c106ScalarES8_S8_bENKUlvE_clEvENKUlvE2_clEvEUlNS5_8BFloat16ESB_E_St5arrayIPcLm3EEEEviT0_T1_)
        /*0014*/ 	.short	0x0160
        /*0016*/ 	.short	0x0038


	//----- nvinfo : EIATTR_CBANK_PARAM_SIZE
	.align		4
.L_477:
        /*0018*/ 	.byte	0x03, 0x19
        /*001a*/ 	.short	0x0038


	//----- nvinfo : EIATTR_KPARAM_INFO
	.align		4
        /*001c*/ 	.byte	0x04, 0x17
        /*001e*/ 	.short	(.L_479 - .L_478)
.L_478:
        /*0020*/ 	.word	0x00000000
        /*0024*/ 	.short	0x0002
        /*0026*/ 	.short	0x0020
        /*0028*/ 	.byte	0x00, 0xf0, 0x61, 0x00


	//----- nvinfo : EIATTR_KPARAM_INFO
	.align		4
.L_479:
        /*002c*/ 	.byte	0x04, 0x17
        /*002e*/ 	.short	(.L_481 - .L_480)
.L_480:
        /*0030*/ 	.word	0x00000000
        /*0034*/ 	.short	0x0001
        /*0036*/ 	.short	0x0008
        /*0038*/ 	.byte	0x00, 0xf0, 0x61, 0x00


	//----- nvinfo : EIATTR_KPARAM_INFO
	.align		4
.L_481:
        /*003c*/ 	.byte	0x04, 0x17
        /*003e*/ 	.short	(.L_483 - .L_482)
.L_482:
        /*0040*/ 	.word	0x00000000
        /*0044*/ 	.short	0x0000
        /*0046*/ 	.short	0x0000
        /*0048*/ 	.byte	0x00, 0xf0, 0x11, 0x00


	//----- nvinfo : EIATTR_MAXREG_COUNT
	.align		4
.L_483:
        /*004c*/ 	.byte	0x03, 0x1b
        /*004e*/ 	.short	0x00ff


	//----- nvinfo : EIATTR_MERCURY_ISA_VERSION
	.align		4
        /*0050*/ 	.byte	0x03, 0x5f
        /*0052*/ 	.short	0x0000


	//----- nvinfo : EIATTR_EXIT_INSTR_OFFSETS
	.align		4
        /*0054*/ 	.byte	0x04, 0x1c
        /*0056*/ 	.short	(.L_485 - .L_484)


	//   ....[0]....
.L_484:
        /*0058*/ 	.word	0x00000b30


	//   ....[1]....
        /*005c*/ 	.word	0x000021f0


	//   ....[2]....
        /*0060*/ 	.word	0x00002240


	//----- nvinfo : EIATTR_MAX_THREADS
	.align		4
.L_485:
        /*0064*/ 	.byte	0x04, 0x05
        /*0066*/ 	.short	(.L_487 - .L_486)
.L_486:
        /*0068*/ 	.word	0x00000080
        /*006c*/ 	.word	0x00000001
        /*0070*/ 	.word	0x00000001


	//----- nvinfo : EIATTR_CRS_STACK_SIZE
	.align		4
.L_487:
        /*0074*/ 	.byte	0x04, 0x1e
        /*0076*/ 	.short	(.L_489 - .L_488)
.L_488:
        /*0078*/ 	.word	0x00000000
.L_489:


//--------------------- .nv.info._ZN2at6native29vectorized_elementwise_kernelILi8EZZZNS0_60_GLOBAL__N__171e0b9f_22_ActivationEluKernel_cu_9e10b42f_309619elu_backward_kernelERNS_18TensorIteratorBaseERKN3c106ScalarES8_S8_bENKUlvE_clEvENKUlvE2_clEvEUlNS5_8BFloat16ESB_E_St5arrayIPcLm3EEEEviT0_T1_ --------------------------
	.section	.nv.info._ZN2at6native29vectorized_elementwise_kernelILi8EZZZNS0_60_GLOBAL__N__171e0b9f_22_ActivationEluKernel_cu_9e10b42f_309619elu_backward_kernelERNS_18TensorIteratorBaseERKN3c106ScalarES8_S8_bENKUlvE_clEvENKUlvE2_clEvEUlNS5_8BFloat16ESB_E_St5arrayIPcLm3EEEEviT0_T1_,"",@"SHT_CUDA_INFO"
	.sectionflags	@""
	.align	4


	//----- nvinfo : EIATTR_CUDA_API_VERSION
	.align		4
        /*0000*/ 	.byte	0x04, 0x37
        /*0002*/ 	.short	(.L_491 - .L_490)
.L_490:
        /*0004*/ 	.word	0x00000082


	//----- nvinfo : EIATTR_SW2861232_WAR
	.align		4
.L_491:
        /*0008*/ 	.byte	0x01, 0x35
	.zero		2


	//----- nvinfo : EIATTR_PARAM_CBANK
	.align		4
        /*000c*/ 	.byte	0x04, 0x0a
        /*000e*/ 	.short	(.L_493 - .L_492)
	.align		4
.L_492:
        /*0010*/ 	.word	index@(.nv.constant0._ZN2at6native29vectorized_elementwise_kernelILi8EZZZNS0_60_GLOBAL__N__171e0b9f_22_ActivationEluKernel_cu_9e10b42f_309619elu_backward_kernelERNS_18TensorIteratorBaseERKN3c106ScalarES8_S8_bENKUlvE_clEvENKUlvE2_clEvEUlNS5_8BFloat16ESB_E_St5arrayIPcLm3EEEEviT0_T1_)
        /*0014*/ 	.short	0x0160
        /*0016*/ 	.short	0x0038


	//----- nvinfo : EIATTR_CBANK_PARAM_SIZE
	.align		4
.L_493:
        /*0018*/ 	.byte	0x03, 0x19
        /*001a*/ 	.short	0x0038


	//----- nvinfo : EIATTR_KPARAM_INFO
	.align		4
        /*001c*/ 	.byte	0x04, 0x17
        /*001e*/ 	.short	(.L_495 - .L_494)
.L_494:
        /*0020*/ 	.word	0x00000000
        /*0024*/ 	.short	0x0002
        /*0026*/ 	.short	0x0020
        /*0028*/ 	.byte	0x00, 0xf0, 0x61, 0x00


	//----- nvinfo : EIATTR_KPARAM_INFO
	.align		4
.L_495:
        /*002c*/ 	.byte	0x04, 0x17
        /*002e*/ 	.short	(.L_497 - .L_496)
.L_496:
        /*0030*/ 	.word	0x00000000
        /*0034*/ 	.short	0x0001
        /*0036*/ 	.short	0x0008
        /*0038*/ 	.byte	0x00, 0xf0, 0x61, 0x00


	//----- nvinfo : EIATTR_KPARAM_INFO
	.align		4
.L_497:
        /*003c*/ 	.byte	0x04, 0x17
        /*003e*/ 	.short	(.L_499 - .L_498)
.L_498:
        /*0040*/ 	.word	0x00000000
        /*0044*/ 	.short	0x0000
        /*0046*/ 	.short	0x0000
        /*0048*/ 	.byte	0x00, 0xf0, 0x11, 0x00


	//----- nvinfo : EIATTR_MAXREG_COUNT
	.align		4
.L_499:
        /*004c*/ 	.byte	0x03, 0x1b
        /*004e*/ 	.short	0x00ff


	//----- nvinfo : EIATTR_MERCURY_ISA_VERSION
	.align		4
        /*0050*/ 	.byte	0x03, 0x5f
        /*0052*/ 	.short	0x0000


	//----- nvinfo : EIATTR_EXIT_INSTR_OFFSETS
	.align		4
        /*0054*/ 	.byte	0x04, 0x1c
        /*0056*/ 	.short	(.L_501 - .L_500)


	//   ....[0]....
.L_500:
        /*0058*/ 	.word	0x00000010


	//----- nvinfo : EIATTR_MAX_THREADS
	.align		4
.L_501:
        /*005c*/ 	.byte	0x04, 0x05
        /*005e*/ 	.short	(.L_503 - .L_502)
.L_502:
        /*0060*/ 	.word	0x00000080
        /*0064*/ 	.word	0x00000001
        /*0068*/ 	.word	0x00000001
.L_503:


//--------------------- .nv.info._ZN2at6native18elementwise_kernelILi128ELi4EZNS0_15gpu_kernel_implIZZZNS0_60_GLOBAL__N__171e0b9f_22_ActivationEluKernel_cu_9e10b42f_309619elu_backward_kernelERNS_18TensorIteratorBaseERKN3c106ScalarES9_S9_bENKUlvE_clEvENKUlvE1_clEvEUlNS6_4HalfESC_E_EEvS5_RKT_EUliE_EEviT1_ --------------------------
	.section	.nv.info._ZN2at6native18elementwise_kernelILi128ELi4EZNS0_15gpu_kernel_implIZZZNS0_60_GLOBAL__N__171e0b9f_22_ActivationEluKernel_cu_9e10b42f_309619elu_backward_kernelERNS_18TensorIteratorBaseERKN3c106ScalarES9_S9_bENKUlvE_clEvENKUlvE1_clEvEUlNS6_4HalfESC_E_EEvS5_RKT_EUliE_EEviT1_,"",@"SHT_CUDA_INFO"
	.sectionflags	@""
	.align	4


	//----- nvinfo : EIATTR_CUDA_API_VERSION
	.align		4
        /*0000*/ 	.byte	0x04, 0x37
        /*0002*/ 	.short	(.L_505 - .L_504)
.L_504:
        /*0004*/ 	.word	0x00000082


	//----- nvinfo : EIATTR_SW2861232_WAR
	.align		4
.L_505:
        /*0008*/ 	.byte	0x01, 0x35
	.zero		2


	//----- nvinfo : EIATTR_PARAM_CBANK
	.align		4
        /*000c*/ 	.byte	0x04, 0x0a
        /*000e*/ 	.short	(.L_507 - .L_506)
	.align		4
.L_506:
        /*0010*/ 	.word	index@(.nv.constant0._ZN2at6native18elementwise_kernelILi128ELi4EZNS0_15gpu_kernel_implIZZZNS0_60_GLOBAL__N__171e0b9f_22_ActivationEluKernel_cu_9e10b42f_309619elu_backward_kernelERNS_18TensorIteratorBaseERKN3c106ScalarES9_S9_bENKUlvE_clEvENKUlvE1_clEvEUlNS6_4HalfESC_E_EEvS5_RKT_EUliE_EEviT1_)
        /*0014*/ 	.short	0x0160
        /*0016*/ 	.short	0x02a8


	//----- nvinfo : EIATTR_CBANK_PARAM_SIZE
	.align		4
.L_507:
        /*0018*/ 	.byte	0x03, 0x19
        /*001a*/ 	.short	0x02a8


	//----- nvinfo : EIATTR_KPARAM_INFO
	.align		4
        /*001c*/ 	.byte	0x04, 0x17
        /*001e*/ 	.short	(.L_509 - .L_508)
.L_508:
        /*0020*/ 	.word	0x00000000
        /*0024*/ 	.short	0x0001
        /*0026*/ 	.short	0x0008
        /*0028*/ 	.byte	0x00, 0xf0, 0x81, 0x0a


	//----- nvinfo : EIATTR_KPARAM_INFO
	.align		4
.L_509:
        /*002c*/ 	.byte	0x04, 0x17
        /*002e*/ 	.short	(.L_511 - .L_510)
.L_510:
        /*0030*/ 	.word	0x00000000
        /*0034*/ 	.short	0x0000
        /*0036*/ 	.short	0x0000
        /*0038*/ 	.byte	0x00, 0xf0, 0x11, 0x00


	//----- nvinfo : EIATTR_MAXREG_COUNT
	.align		4
.L_511:
        /*003c*/ 	.byte	0x03, 0x1b
        /*003e*/ 	.short	0x0080


	//----- nvinfo : EIATTR_EXTERNS
	.align		4
        /*0040*/ 	.byte	0x04, 0x0f
        /*0042*/ 	.short	(.L_513 - .L_512)


	//   ....[0]....
	.align		4
.L_512:
        /*0044*/ 	.word	index@(__assertfail)


	//----- nvinfo : EIATTR_MERCURY_ISA_VERSION
	.align		4
.L_513:
        /*0048*/ 	.byte	0x03, 0x5f
        /*004a*/ 	.short	0x0000


	//----- nvinfo : EIATTR_SYSCALL_OFFSETS
	.align		4
        /*004c*/ 	.byte	0x04, 0x46
        /*004e*/ 	.short	(.L_515 - .L_514)


	//   ....[0]....
.L_514:
        /*0050*/ 	.word	0x00002020


	//   ....[1]....
        /*0054*/ 	.word	0x00002fb0


	//   ....[2]....
        /*0058*/ 	.word	0x000040a0


	//   ....[3]....
        /*005c*/ 	.word	0x00006130


	//   ....[4]....
        /*0060*/ 	.word	0x000070c0


	//   ....[5]....
        /*0064*/ 	.word	0x000081b0


	//   ....[6]....
        /*0068*/ 	.word	0x0000a210


	//   ....[7]....
        /*006c*/ 	.word	0x0000b1a0


	//   ....[8]....
        /*0070*/ 	.word	0x0000c290


	//   ....[9]....
        /*0074*/ 	.word	0x0000e300


	//   ....[10]....
        /*0078*/ 	.word	0x0000f290


	//   ....[11]....
        /*007c*/ 	.word	0x00010380


	//----- nvinfo : EIATTR_EXIT_INSTR_OFFSETS
	.align		4
.L_515:
        /*0080*/ 	.byte	0x04, 0x1c
        /*0082*/ 	.short	(.L_517 - .L_516)


	//   ....[0]....
.L_516:
        /*0084*/ 	.word	0x0000c350


	//   ....[1]....
        /*0088*/ 	.word	0x0000f580


	//   ....[2]....
        /*008c*/ 	.word	0x0000f5c0


	//   ....[3]....
        /*0090*/ 	.word	0x0000f660


	//   ....[4]....
        /*0094*/ 	.word	0x0000f6a0


	//   ....[5]....
        /*0098*/ 	.word	0x0000f6e0


	//   ....[6]....
        /*009c*/ 	.word	0x0000f770


	//   ....[7]....
        /*00a0*/ 	.word	0x0000f790


	//   ....[8]....
        /*00a4*/ 	.word	0x0000f830


	//   ....[9]....
        /*00a8*/ 	.word	0x0000f880


	//   ....[10]....
        /*00ac*/ 	.word	0x0000f8d0


	//   ....[11]....
        /*00b0*/ 	.word	0x0000f9a0


	//   ....[12]....
        /*00b4*/ 	.word	0x0000fa00


	//   ....[13]....
        /*00b8*/ 	.word	0x0000fb90


	//   ....[14]....
        /*00bc*/ 	.word	0x0000fcf0


	//   ....[15]....
        /*00c0*/ 	.word	0x0000fd30


	//   ....[16]....
        /*00c4*/ 	.word	0x0000fdf0


	//   ....[17]....
        /*00c8*/ 	.word	0x0000ff70


	//   ....[18]....
        /*00cc*/ 	.word	0x000100f0


	//   ....[19]....
        /*00d0*/ 	.word	0x00010250


	//   ....[20]....
        /*00d4*/ 	.word	0x00010390


	//   ....[21]....
        /*00d8*/ 	.word	0x000103d0


	//   ....[22]....
        /*00dc*/ 	.word	0x00010410


	//----- nvinfo : EIATTR_MAX_THREADS
	.align		4
.L_517:
        /*00e0*/ 	.byte	0x04, 0x05
        /*00e2*/ 	.short	(.L_519 - .L_518)
.L_518:
        /*00e4*/ 	.word	0x00000080
        /*00e8*/ 	.word	0x00000001
        /*00ec*/ 	.word	0x00000001


	//----- nvinfo : EIATTR_CRS_STACK_SIZE
	.align		4
.L_519:
        /*00f0*/ 	.byte	0x04, 0x1e
        /*00f2*/ 	.short	(.L_521 - .L_520)
.L_520:
        /*00f4*/ 	.word	0x00000000
.L_521:


//--------------------- .nv.info._ZN2at6native27unrolled_elementwise_kernelIZZZNS0_60_GLOBAL__N__171e0b9f_22_ActivationEluKernel_cu_9e10b42f_309619elu_backward_kernelERNS_18TensorIteratorBaseERKN3c106ScalarES8_S8_bENKUlvE_clEvENKUlvE1_clEvEUlNS5_4HalfESB_E_St5arrayIPcLm3EELi4E23TrivialOffsetCalculatorILi2EjESG_ILi1EjENS0_6memory12LoadWithCastILi2EEENSJ_13StoreWithCastILi1EEEEEviT_T0_T2_T3_T4_T5_ --------------------------
	.section	.nv.info._ZN2at6native27unrolled_elementwise_kernelIZZZNS0_60_GLOBAL__N__171e0b9f_22_ActivationEluKernel_cu_9e10b42f_309619elu_backward_kernelERNS_18TensorIteratorBaseERKN3c106ScalarES8_S8_bENKUlvE_clEvENKUlvE1_clEvEUlNS5_4HalfESB_E_St5arrayIPcLm3EELi4E23TrivialOffsetCalculatorILi2EjESG_ILi1EjENS0_6memory12LoadWithCastILi2EEENSJ_13StoreWithCastILi1EEEEEviT_T0_T2_T3_T4_T5_,"",@"SHT_CUDA_INFO"
	.sectionflags	@""
	.align	4


	//----- nvinfo : EIATTR_CUDA_API_VERSION
	.align		4
        /*0000*/ 	.byte	0x04, 0x37
        /*0002*/ 	.short	(.L_523 - .L_522)
.L_522:
        /*0004*/ 	.word	0x00000082


	//----- nvinfo : EIATTR_SW2861232_WAR
	.align		4
.L_523:
        /*0008*/ 	.byte	0x01, 0x35
	.zero		2


	//----- nvinfo : EIATTR_PARAM_CBANK
	.align		4
        /*000c*/ 	.byte	0x04, 0x0a
        /*000e*/ 	.short	(.L_525 - .L_524)
	.align		4
.L_524:
        /*0010*/ 	.word	index@(.nv.constant0._ZN2at6native27unrolled_elementwise_kernelIZZZNS0_60_GLOBAL__N__171e0b9f_22_ActivationEluKernel_cu_9e10b42f_309619elu_backward_kernelERNS_18TensorIteratorBaseERKN3c106ScalarES8_S8_bENKUlvE_clEvENKUlvE1_clEvEUlNS5_4HalfESB_E_St5arrayIPcLm3EELi4E23TrivialOffsetCalculatorILi2EjESG_ILi1EjENS0_6memory12LoadWithCastILi2EEENSJ_13StoreWithCastILi1EEEEEviT_T0_T2_T3_T4_T5_)
        /*0014*/ 	.short	0x0160
        /*0016*/ 	.short	0x0050


	//----- nvinfo : EIATTR_CBANK_PARAM_SIZE
	.align		4
.L_525:
        /*0018*/ 	.byte	0x03, 0x19
        /*001a*/ 	.short	0x0050


	//----- nvinfo : EIATTR_KPARAM_INFO
	.align		4
        /*001c*/ 	.byte	0x04, 0x17
        /*001e*/ 	.short	(.L_527 - .L_526)
.L_526:
        /*0020*/ 	.word	0x00000000
        /*0024*/ 	.short	0x0006
        /*0026*/ 	.short	0x0048
        /*0028*/ 	.byte	0x00, 0xf0, 0x21, 0x00


	//----- nvinfo : EIATTR_KPARAM_INFO
	.align		4
.L_527:
        /*002c*/ 	.byte	0x04, 0x17
        /*002e*/ 	.short	(.L_529 - .L_528)
.L_528:
        /*0030*/ 	.word	0x00000000
        /*0034*/ 	.short	0x0005
        /*0036*/ 	.short	0x003c
        /*0038*/ 	.byte	0x00, 0xf0, 0x31, 0x00


	//----- nvinfo : EIATTR_KPARAM_INFO
	.align		4
.L_529:
        /*003c*/ 	.byte	0x04, 0x17
        /*003e*/ 	.short	(.L_531 - .L_530)
.L_530:
        /*0040*/ 	.word	0x00000000
        /*0044*/ 	.short	0x0004
        /*0046*/ 	.short	0x0039
        /*0048*/ 	.byte	0x00, 0xf0, 0x05, 0x00


	//----- nvinfo : EIATTR_KPARAM_INFO
	.align		4
.L_531:
        /*004c*/ 	.byte	0x04, 0x17
        /*004e*/ 	.short	(.L_533 - .L_532)
.L_532:
        /*0050*/ 	.word	0x00000000
        /*0054*/ 	.short	0x0003
        /*0056*/ 	.short	0x0038
        /*0058*/ 	.byte	0x00, 0xf0, 0x05, 0x00


	//----- nvinfo : EIATTR_KPARAM_INFO
	.align		4
.L_533:
        /*005c*/ 	.byte	0x04, 0x17
        /*005e*/ 	.short	(.L_535 - .L_534)
.L_534:
        /*0060*/ 	.word	0x00000000
        /*0064*/ 	.short	0x0002
        /*0066*/ 	.short	0x0020
        /*0068*/ 	.byte	0x00, 0xf0, 0x61, 0x00


	//----- nvinfo : EIATTR_KPARAM_INFO
	.align		4
.L_535:
        /*006c*/ 	.byte	0x04, 0x17
        /*006e*/ 	.short	(.L_537 - .L_536)
.L_536:
        /*0070*/ 	.word	0x00000000
        /*0074*/ 	.short	0x0001
        /*0076*/ 	.short	0x0008
        /*0078*/ 	.byte	0x00, 0xf0, 0x61, 0x00


	//----- nvinfo : EIATTR_KPARAM_INFO
	.align		4
.L_537:
        /*007c*/ 	.byte	0x04, 0x17
        /*007e*/ 	.short	(.L_539 - .L_538)
.L_538:
        /*0080*/ 	.word	0x00000000
        /*0084*/ 	.short	0x0000
        /*0086*/ 	.short	0x0000
        /*0088*/ 	.byte	0x00, 0xf0, 0x11, 0x00


	//----- nvinfo : EIATTR_MAXREG_COUNT
	.align		4
.L_539:
        /*008c*/ 	.byte	0x03, 0x1b
        /*008e*/ 	.short	0x00ff


	//----- nvinfo : EIATTR_EXTERNS
	.align		4
        /*0090*/ 	.byte	0x04, 0x0f
        /*0092*/ 	.short	(.L_541 - .L_540)


	//   ....[0]....
	.align		4
.L_540:
        /*0094*/ 	.word	index@(__assertfail)


	//----- nvinfo : EIATTR_MERCURY_ISA_VERSION
	.align		4
.L_541:
        /*0098*/ 	.byte	0x03, 0x5f
        /*009a*/ 	.short	0x0000


	//----- nvinfo : EIATTR_SYSCALL_OFFSETS
	.align		4
        /*009c*/ 	.byte	0x04, 0x46
        /*009e*/ 	.short	(.L_543 - .L_542)


	//   ....[0]....
.L_542:
        /*00a0*/ 	.word	0x00001080


	//   ....[1]....
        /*00a4*/ 	.word	0x000020d0


	//   ....[2]....
        /*00a8*/ 	.word	0x000031a0


	//   ....[3]....
        /*00ac*/ 	.word	0x000041f0


	//   ....[4]....
        /*00b0*/ 	.word	0x000052d0


	//   ....[5]....
        /*00b4*/ 	.word	0x00006320


	//   ....[6]....
        /*00b8*/ 	.word	0x000073e0


	//   ....[7]....
        /*00bc*/ 	.word	0x00008360


	//   ....[8]....
        /*00c0*/ 	.word	0x00009ac0


	//   ....[9]....
        /*00c4*/ 	.word	0x0000aad0


	//   ....[10]....
        /*00c8*/ 	.word	0x0000bac0


	//   ....[11]....
        /*00cc*/ 	.word	0x0000cab0


	//----- nvinfo : EIATTR_EXIT_INSTR_OFFSETS
	.align		4
.L_543:
        /*00d0*/ 	.byte	0x04, 0x1c
        /*00d2*/ 	.short	(.L_545 - .L_544)


	//   ....[0]....
.L_544:
        /*00d4*/ 	.word	0x0000bb80


	//   ....[1]....
        /*00d8*/ 	.word	0x0000bcb0


	//   ....[2]....
        /*00dc*/ 	.word	0x0000bcf0


	//   ....[3]....
        /*00e0*/ 	.word	0x0000bd90


	//   ....[4]....
        /*00e4*/ 	.word	0x0000bdd0


	//   ....[5]....
        /*00e8*/ 	.word	0x0000be10


	//   ....[6]....
        /*00ec*/ 	.word	0x0000bea0


	//   ....[7]....
        /*00f0*/ 	.word	0x0000bec0


	//   ....[8]....
        /*00f4*/ 	.word	0x0000bf60


	//   ....[9]....
        /*00f8*/ 	.word	0x0000bfb0


	//   ....[10]....
        /*00fc*/ 	.word	0x0000c000


	//   ....[11]....
        /*0100*/ 	.word	0x0000c0d0


	//   ....[12]....
        /*0104*/ 	.word	0x0000c130


	//   ....[13]....
        /*0108*/ 	.word	0x0000c2c0


	//   ....[14]....
        /*010c*/ 	.word	0x0000c420


	//   ....[15]....
        /*0110*/ 	.word	0x0000c460


	//   ....[16]....
        /*0114*/ 	.word	0x0000c520


	//   ....[17]....
        /*0118*/ 	.word	0x0000c6a0


	//   ....[18]....
        /*011c*/ 	.word	0x0000c820


	//   ....[19]....
        /*0120*/ 	.word	0x0000c980


	//   ....[20]....
        /*0124*/ 	.word	0x0000cac0


	//   ....[21]....
        /*0128*/ 	.word	0x0000cb00


	//   ....[22]....
        /*012c*/ 	.word	0x0000cb40


	//----- nvinfo : EIATTR_MAX_THREADS
	.align		4
.L_545:
        /*0130*/ 	.byte	0x04, 0x05
        /*0132*/ 	.short	(.L_547 - .L_546)
.L_546:
        /*0134*/ 	.word	0x00000080
        /*0138*/ 	.word	0x00000001
        /*013c*/ 	.word	0x00000001


	//----- nvinfo : EIATTR_CRS_STACK_SIZE
	.align		4
.L_547:
        /*0140*/ 	.byte	0x04, 0x1e
        /*0142*/ 	.short	(.L_549 - .L_548)
.L_548:
        /*0144*/ 	.word	0x00000000
.L_549:


//--------------------- .nv.info._ZN2at6native18elementwise_kernelILi128ELi4EZNS0_22gpu_kernel_impl_nocastIZZZNS0_60_GLOBAL__N__171e0b9f_22_ActivationEluKernel_cu_9e10b42f_309619elu_backward_kernelERNS_18TensorIteratorBaseERKN3c106ScalarES9_S9_bENKUlvE_clEvENKUlvE1_clEvEUlNS6_4HalfESC_E_EEvS5_RKT_EUliE_EEviT1_ --------------------------
	.section	.nv.info._ZN2at6native18elementwise_kernelILi128ELi4EZNS0_22gpu_kernel_impl_nocastIZZZNS0_60_GLOBAL__N__171e0b9f_22_ActivationEluKernel_cu_9e10b42f_309619elu_backward_kernelERNS_18TensorIteratorBaseERKN3c106ScalarES9_S9_bENKUlvE_clEvENKUlvE1_clEvEUlNS6_4HalfESC_E_EEvS5_RKT_EUliE_EEviT1_,"",@"SHT_CUDA_INFO"
	.sectionflags	@""
	.align	4


	//----- nvinfo : EIATTR_CUDA_API_VERSION
	.align		4
        /*0000*/ 	.byte	0x04, 0x37
        /*0002*/ 	.short	(.L_551 - .L_550)
.L_550:
        /*0004*/ 	.word	0x00000082


	//----- nvinfo : EIATTR_SW2861232_WAR
	.align		4
.L_551:
        /*0008*/ 	.byte	0x01, 0x35
	.zero		2


	//----- nvinfo : EIATTR_PARAM_CBANK
	.align		4
        /*000c*/ 	.byte	0x04, 0x0a
        /*000e*/ 	.short	(.L_553 - .L_552)
	.align		4
.L_552:
        /*0010*/ 	.word	index@(.nv.constant0._ZN2at6native18elementwise_kernelILi128ELi4EZNS0_22gpu_kernel_impl_nocastIZZZNS0_60_GLOBAL__N__171e0b9f_22_ActivationEluKernel_cu_9e10b42f_309619elu_backward_kernelERNS_18TensorIteratorBaseERKN3c106ScalarES9_S9_bENKUlvE_clEvENKUlvE1_clEvEUlNS6_4HalfESC_E_EEvS5_RKT_EUliE_EEviT1_)
        /*0014*/ 	.short	0x0160
        /*0016*/ 	.short	0x02a0


	//----- nvinfo : EIATTR_CBANK_PARAM_SIZE
	.align		4
.L_553:
        /*0018*/ 	.byte	0x03, 0x19
        /*001a*/ 	.short	0x02a0


	//----- nvinfo : EIATTR_KPARAM_INFO
	.align		4
        /*001c*/ 	.byte	0x04, 0x17
        /*001e*/ 	.short	(.L_555 - .L_554)
.L_554:
        /*0020*/ 	.word	0x00000000
        /*0024*/ 	.short	0x0001
        /*0026*/ 	.short	0x0008
        /*0028*/ 	.byte	0x00, 0xf0, 0x61, 0x0a


	//----- nvinfo : EIATTR_KPARAM_INFO
	.align		4
.L_555:
        /*002c*/ 	.byte	0x04, 0x17
        /*002e*/ 	.short	(.L_557 - .L_556)
.L_556:
        /*0030*/ 	.word	0x00000000
        /*0034*/ 	.short	0x0000
        /*0036*/ 	.short	0x0000
        /*0038*/ 	.byte	0x00, 0xf0, 0x11, 0x00


	//----- nvinfo : EIATTR_MAXREG_COUNT
	.align		4
.L_557:
        /*003c*/ 	.byte	0x03, 0x1b
        /*003e*/ 	.short	0x0080


	//----- nvinfo : EIATTR_MERCURY_ISA_VERSION
	.align		4
        /*0040*/ 	.byte	0x03, 0x5f
        /*0042*/ 	.short	0x0000


	//----- nvinfo : EIATTR_EXIT_INSTR_OFFSETS
	.align		4
        /*0044*/ 	.byte	0x04, 0x1c
        /*0046*/ 	.short	(.L_559 - .L_558)


	//   ....[0]....
.L_558:
        /*0048*/ 	.word	0x00003670


	//   ....[1]....
        /*004c*/ 	.word	0x00004840


	//----- nvinfo : EIATTR_MAX_THREADS
	.align		4
.L_559:
        /*0050*/ 	.byte	0x04, 0x05
        /*0052*/ 	.short	(.L_561 - .L_560)
.L_560:
        /*0054*/ 	.word	0x00000080
        /*0058*/ 	.word	0x00000001
        /*005c*/ 	.word	0x00000001


	//----- nvinfo : EIATTR_CRS_STACK_SIZE
	.align		4
.L_561:
        /*0060*/ 	.byte	0x04, 0x1e
        /*0062*/ 	.short	(.L_563 - .L_562)
.L_562:
        /*0064*/ 	.word	0x00000000
.L_563:


//--------------------- .nv.info._ZN2at6native27unrolled_elementwise_kernelIZZZNS0_60_GLOBAL__N__171e0b9f_22_ActivationEluKernel_cu_9e10b42f_309619elu_backward_kernelERNS_18TensorIteratorBaseERKN3c106ScalarES8_S8_bENKUlvE_clEvENKUlvE1_clEvEUlNS5_4HalfESB_E_St5arrayIPcLm3EELi4E23TrivialOffsetCalculatorILi2EjESG_ILi1EjENS0_6memory15LoadWithoutCastENSJ_16StoreWithoutCastEEEviT_T0_T2_T3_T4_T5_ --------------------------
	.section	.nv.info._ZN2at6native27unrolled_elementwise_kernelIZZZNS0_60_GLOBAL__N__171e0b9f_22_ActivationEluKernel_cu_9e10b42f_309619elu_backward_kernelERNS_18TensorIteratorBaseERKN3c106ScalarES8_S8_bENKUlvE_clEvENKUlvE1_clEvEUlNS5_4HalfESB_E_St5arrayIPcLm3EELi4E23TrivialOffsetCalculatorILi2EjESG_ILi1EjENS0_6memory15LoadWithoutCastENSJ_16StoreWithoutCastEEEviT_T0_T2_T3_T4_T5_,"",@"SHT_CUDA_INFO"
	.sectionflags	@""
	.align	4


	//----- nvinfo : EIATTR_CUDA_API_VERSION
	.align		4
        /*0000*/ 	.byte	0x04, 0x37
        /*0002*/ 	.short	(.L_565 - .L_564)
.L_564:
        /*0004*/ 	.word	0x00000082


	//----- nvinfo : EIATTR_SW2861232_WAR
	.align		4
.L_565:
        /*0008*/ 	.byte	0x01, 0x35
	.zero		2


	//----- nvinfo : EIATTR_PARAM_CBANK
	.align		4
        /*000c*/ 	.byte	0x04, 0x0a
        /*000e*/ 	.short	(.L_567 - .L_566)
	.align		4
.L_566:
        /*0010*/ 	.word	index@(.nv.constant0._ZN2at6native27unrolled_elementwise_kernelIZZZNS0_60_GLOBAL__N__171e0b9f_22_ActivationEluKernel_cu_9e10b42f_309619elu_backward_kernelERNS_18TensorIteratorBaseERKN3c106ScalarES8_S8_bENKUlvE_clEvENKUlvE1_clEvEUlNS5_4HalfESB_E_St5arrayIPcLm3EELi4E23TrivialOffsetCalculatorILi2EjESG_ILi1EjENS0_6memory15LoadWithoutCastENSJ_16StoreWithoutCastEEEviT_T0_T2_T3_T4_T5_)
        /*0014*/ 	.short	0x0160
        /*0016*/ 	.short	0x003c


	//----- nvinfo : EIATTR_CBANK_PARAM_SIZE
	.align		4
.L_567:
        /*0018*/ 	.byte	0x03, 0x19
        /*001a*/ 	.short	0x003c


	//----- nvinfo : EIATTR_KPARAM_INFO
	.align		4
        /*001c*/ 	.byte	0x04, 0x17
        /*001e*/ 	.short	(.L_569 - .L_568)
.L_568:
        /*0020*/ 	.word	0x00000000
        /*0024*/ 	.short	0x0006
        /*0026*/ 	.short	0x003b
        /*0028*/ 	.byte	0x00, 0xf0, 0x05, 0x00


	//----- nvinfo : EIATTR_KPARAM_INFO
	.align		4
.L_569:
        /*002c*/ 	.byte	0x04, 0x17
        /*002e*/ 	.short	(.L_571 - .L_570)
.L_570:
        /*0030*/ 	.word	0x00000000
        /*0034*/ 	.short	0x0005
        /*0036*/ 	.short	0x003a
        /*0038*/ 	.byte	0x00, 0xf0, 0x05, 0x00


	//----- nvinfo : EIATTR_KPARAM_INFO
	.align		4
.L_571:
        /*003c*/ 	.byte	0x04, 0x17
        /*003e*/ 	.short	(.L_573 - .L_572)
.L_572:
        /*0040*/ 	.word	0x00000000
        /*0044*/ 	.short	0x0004
        /*0046*/ 	.short	0x0039
        /*0048*/ 	.byte	0x00, 0xf0, 0x05, 0x00


	//----- nvinfo : EIATTR_KPARAM_INFO
	.align		4
.L_573:
        /*004c*/ 	.byte	0x04, 0x17
        /*004e*/ 	.short	(.L_575 - .L_574)
.L_574:
        /*0050*/ 	.word	0x00000000
        /*0054*/ 	.short	0x0003
        /*0056*/ 	.short	0x0038
        /*0058*/ 	.byte	0x00, 0xf0, 0x05, 0x00


	//----- nvinfo : EIATTR_KPARAM_INFO
	.align		4
.L_575:
        /*005c*/ 	.byte	0x04, 0x17
        /*005e*/ 	.short	(.L_577 - .L_576)
.L_576:
        /*0060*/ 	.word	0x00000000
        /*0064*/ 	.short	0x0002
        /*0066*/ 	.short	0x0020
        /*0068*/ 	.byte	0x00, 0xf0, 0x61, 0x00


	//----- nvinfo : EIATTR_KPARAM_INFO
	.align		4
.L_577:
        /*006c*/ 	.byte	0x04, 0x17
        /*006e*/ 	.short	(.L_579 - .L_578)
.L_578:
        /*0070*/ 	.word	0x00000000
        /*0074*/ 	.short	0x0001
        /*0076*/ 	.short	0x0008
        /*0078*/ 	.byte	0x00, 0xf0, 0x61, 0x00


	//----- nvinfo : EIATTR_KPARAM_INFO
	.align		4
.L_579:
        /*007c*/ 	.byte	0x04, 0x17
        /*007e*/ 	.short	(.L_581 - .L_580)
.L_580:
        /*0080*/ 	.word	0x00000000
        /*0084*/ 	.short	0x0000
        /*0086*/ 	.short	0x0000
        /*0088*/ 	.byte	0x00, 0xf0, 0x11, 0x00


	//----- nvinfo : EIATTR_MAXREG_COUNT
	.align		4
.L_581:
        /*008c*/ 	.byte	0x03, 0x1b
        /*008e*/ 	.short	0x00ff


	//----- nvinfo : EIATTR_MERCURY_ISA_VERSION
	.align		4
        /*0090*/ 	.byte	0x03, 0x5f
        /*0092*/ 	.short	0x0000


	//----- nvinfo : EIATTR_EXIT_INSTR_OFFSETS
	.align		4
        /*0094*/ 	.byte	0x04, 0x1c
        /*0096*/ 	.short	(.L_583 - .L_582)


	//   ....[0]....
.L_582:
        /*0098*/ 	.word	0x00000b80


	//   ....[1]....
        /*009c*/ 	.word	0x00000bd0


	//----- nvinfo : EIATTR_MAX_THREADS
	.align		4
.L_583:
        /*00a0*/ 	.byte	0x04, 0x05
        /*00a2*/ 	.short	(.L_585 - .L_584)
.L_584:
        /*00a4*/ 	.word	0x00000080
        /*00a8*/ 	.word	0x00000001
        /*00ac*/ 	.word	0x00000001


	//----- nvinfo : EIATTR_CRS_STACK_SIZE
	.align		4
.L_585:
        /*00b0*/ 	.byte	0x04, 0x1e
        /*00b2*/ 	.short	(.L_587 - .L_586)
.L_586:
        /*00b4*/ 	.word	0x00000000
.L_587:


//--------------------- .nv.info._ZN2at6native29vectorized_elementwise_kernelILi2EZZZNS0_60_GLOBAL__N__171e0b9f_22_ActivationEluKernel_cu_9e10b42f_309619elu_backward_kernelERNS_18TensorIteratorBaseERKN3c106ScalarES8_S8_bENKUlvE_clEvENKUlvE1_clEvEUlNS5_4HalfESB_E_St5arrayIPcLm3EEEEviT0_T1_ --------------------------
	.section	.nv.info._ZN2at6native29vectorized_elementwise_kernelILi2EZZZNS0_60_GLOBAL__N__171e0b9f_22_ActivationEluKernel_cu_9e10b42f_309619elu_backward_kernelERNS_18TensorIteratorBaseERKN3c106ScalarES8_S8_bENKUlvE_clEvENKUlvE1_clEvEUlNS5_4HalfESB_E_St5arrayIPcLm3EEEEviT0_T1_,"",@"SHT_CUDA_INFO"
	.sectionflags	@""
	.align	4


	//----- nvinfo : EIATTR_CUDA_API_VERSION
	.align		4
        /*0000*/ 	.byte	0x04, 0x37
        /*0002*/ 	.short	(.L_589 - .L_588)
.L_588:
        /*0004*/ 	.word	0x00000082


	//----- nvinfo : EIATTR_SW2861232_WAR
	.align		4
.L_589:
        /*0008*/ 	.byte	0x01, 0x35
	.zero		2


	//----- nvinfo : EIATTR_PARAM_CBANK
	.align		4
        /*000c*/ 	.byte	0x04, 0x0a
        /*000e*/ 	.short	(.L_591 - .L_590)
	.align		4
.L_590:
        /*0010*/ 	.word	index@(.nv.constant0._ZN2at6native29vectorized_elementwise_kernelILi2EZZZNS0_60_GLOBAL__N__171e0b9f_22_ActivationEluKernel_cu_9e10b42f_309619elu_backward_kernelERNS_18TensorIteratorBaseERKN3c106ScalarES8_S8_bENKUlvE_clEvENKUlvE1_clEvEUlNS5_4HalfESB_E_St5arrayIPcLm3EEEEviT0_T1_)
        /*0014*/ 	.short	0x0160
        /*0016*/ 	.short	0x0038


	//----- nvinfo : EIATTR_CBANK_PARAM_SIZE
	.align		4
.L_591:
        /*0018*/ 	.byte	0x03, 0x19
        /*001a*/ 	.short	0x0038


	//----- nvinfo : EIATTR_KPARAM_INFO
	.align		4
        /*001c*/ 	.byte	0x04, 0x17
        /*001e*/ 	.short	(.L_593 - .L_592)
.L_592:
        /*0020*/ 	.word	0x00000000
        /*0024*/ 	.short	0x0002
        /*0026*/ 	.short	0x0020
        /*0028*/ 	.byte	0x00, 0xf0, 0x61, 0x00


	//----- nvinfo : EIATTR_KPARAM_INFO
	.align		4
.L_593:
        /*002c*/ 	.byte	0x04, 0x17
        /*002e*/ 	.short	(.L_595 - .L_594)
.L_594:
        /*0030*/ 	.word	0x00000000
        /*0034*/ 	.short	0x0001
        /*0036*/ 	.short	0x0008
        /*0038*/ 	.byte	0x00, 0xf0, 0x61, 0x00


	//----- nvinfo : EIATTR_KPARAM_INFO
	.align		4
.L_595:
        /*003c*/ 	.byte	0x04, 0x17
        /*003e*/ 	.short	(.L_597 - .L_596)
.L_596:
        /*0040*/ 	.word	0x00000000
        /*0044*/ 	.short	0x0000
        /*0046*/ 	.short	0x0000
        /*0048*/ 	.byte	0x00, 0xf0, 0x11, 0x00


	//----- nvinfo : EIATTR_MAXREG_COUNT
	.align		4
.L_597:
        /*004c*/ 	.byte	0x03, 0x1b
        /*004e*/ 	.short	0x00ff


	//----- nvinfo : EIATTR_MERCURY_ISA_VERSION
	.align		4
        /*0050*/ 	.byte	0x03, 0x5f
        /*0052*/ 	.short	0x0000


	//----- nvinfo : EIATTR_EXIT_INSTR_OFFSETS
	.align		4
        /*0054*/ 	.byte	0x04, 0x1c
        /*0056*/ 	.short	(.L_599 - .L_598)


	//   ....[0]....
.L_598:
        /*0058*/ 	.word	0x00000b90


	//   ....[1]....
        /*005c*/ 	.word	0x00002250


	//   ....[2]....
        /*0060*/ 	.word	0x000022a0


	//----- nvinfo : EIATTR_MAX_THREADS
	.align		4
.L_599:
        /*0064*/ 	.byte	0x04, 0x05
        /*0066*/ 	.short	(.L_601 - .L_600)
.L_600:
        /*0068*/ 	.word	0x00000080
        /*006c*/ 	.word	0x00000001
        /*0070*/ 	.word	0x00000001


	//----- nvinfo : EIATTR_CRS_STACK_SIZE
	.align		4
.L_601:
        /*0074*/ 	.byte	0x04, 0x1e
        /*0076*/ 	.short	(.L_603 - .L_602)
.L_602:
        /*0078*/ 	.word	0x00000000
.L_603:


//--------------------- .nv.info._ZN2at6native29vectorized_elementwise_kernelILi4EZZZNS0_60_GLOBAL__N__171e0b9f_22_ActivationEluKernel_cu_9e10b42f_309619elu_backward_kernelERNS_18TensorIteratorBaseERKN3c106ScalarES8_S8_bENKUlvE_clEvENKUlvE1_clEvEUlNS5_4HalfESB_E_St5arrayIPcLm3EEEEviT0_T1_ --------------------------
	.section	.nv.info._ZN2at6native29vectorized_elementwise_kernelILi4EZZZNS0_60_GLOBAL__N__171e0b9f_22_ActivationEluKernel_cu_9e10b42f_309619elu_backward_kernelERNS_18TensorIteratorBaseERKN3c106ScalarES8_S8_bENKUlvE_clEvENKUlvE1_clEvEUlNS5_4HalfESB_E_St5arrayIPcLm3EEEEviT0_T1_,"",@"SHT_CUDA_INFO"
	.sectionflags	@""
	.align	4


	//----- nvinfo : EIATTR_CUDA_API_VERSION
	.align		4
        /*0000*/ 	.byte	0x04, 0x37
        /*0002*/ 	.short	(.L_605 - .L_604)
.L_604:
        /*0004*/ 	.word	0x00000082


	//----- nvinfo : EIATTR_SW2861232_WAR
	.align		4
.L_605:
        /*0008*/ 	.byte	0x01, 0x35
	.zero		2


	//----- nvinfo : EIATTR_PARAM_CBANK
	.align		4
        /*000c*/ 	.byte	0x04, 0x0a
        /*000e*/ 	.short	(.L_607 - .L_606)
	.align		4
.L_606:
        /*0010*/ 	.word	index@(.nv.constant0._ZN2at6native29vectorized_elementwise_kernelILi4EZZZNS0_60_GLOBAL__N__171e0b9f_22_ActivationEluKernel_cu_9e10b42f_309619elu_backward_kernelERNS_18TensorIteratorBaseERKN3c106ScalarES8_S8_bENKUlvE_clEvENKUlvE1_clEvEUlNS5_4HalfESB_E_St5arrayIPcLm3EEEEviT0_T1_)
        /*0014*/ 	.short	0x0160
        /*0016*/ 	.short	0x0038


	//----- nvinfo : EIATTR_CBANK_PARAM_SIZE
	.align		4
.L_607:
        /*0018*/ 	.byte	0x03, 0x19
        /*001a*/ 	.short	0x0038


	//----- nvinfo : EIATTR_KPARAM_INFO
	.align		4
        /*001c*/ 	.byte	0x04, 0x17
        /*001e*/ 	.short	(.L_609 - .L_608)
.L_608:
        /*0020*/ 	.word	0x00000000
        /*0024*/ 	.short	0x0002
        /*0026*/ 	.short	0x0020
        /*0028*/ 	.byte	0x00, 0xf0, 0x61, 0x00


	//----- nvinfo : EIATTR_KPARAM_INFO
	.align		4
.L_609:
        /*002c*/ 	.byte	0x04, 0x17
        /*002e*/ 	.short	(.L_611 - .L_610)
.L_610:
        /*0030*/ 	.word	0x00000000
        /*0034*/ 	.short	0x0001
        /*0036*/ 	.short	0x0008
        /*0038*/ 	.byte	0x00, 0xf0, 0x61, 0x00


	//----- nvinfo : EIATTR_KPARAM_INFO
	.align		4
.L_611:
        /*003c*/ 	.byte	0x04, 0x17
        /*003e*/ 	.short	(.L_613 - .L_612)
.L_612:
        /*0040*/ 	.word	0x00000000
        /*0044*/ 	.short	0x0000
        /*0046*/ 	.short	0x0000
        /*0048*/ 	.byte	0x00, 0xf0, 0x11, 0x00


	//----- nvinfo : EIATTR_MAXREG_COUNT
	.align		4
.L_613:
        /*004c*/ 	.byte	0x03, 0x1b
        /*004e*/ 	.short	0x00ff


	//----- nvinfo : EIATTR_MERCURY_ISA_VERSION
	.align		4
        /*0050*/ 	.byte	0x03, 0x5f
        /*0052*/ 	.short	0x0000


	//----- nvinfo : EIATTR_EXIT_INSTR_OFFSETS
	.align		4
        /*0054*/ 	.byte	0x04, 0x1c
        /*0056*/ 	.short	(.L_615 - .L_614)


	//   ....[0]....
.L_614:
        /*0058*/ 	.word	0x00000b30


	//   ....[1]....
        /*005c*/ 	.word	0x000021f0


	//   ....[2]....
        /*0060*/ 	.word	0x00002240


	//----- nvinfo : EIATTR_MAX_THREADS
	.align		4
.L_615:
        /*0064*/ 	.byte	0x04, 0x05
        /*0066*/ 	.short	(.L_617 - .L_616)
.L_616:
        /*0068*/ 	.word	0x00000080
        /*006c*/ 	.word	0x00000001
        /*0070*/ 	.word	0x00000001


	//----- nvinfo : EIATTR_CRS_STACK_SIZE
	.align		4
.L_617:
        /*0074*/ 	.byte	0x04, 0x1e
        /*0076*/ 	.short	(.L_619 - .L_618)
.L_618:
        /*0078*/ 	.word	0x00000000
.L_619:


//--------------------- .nv.info._ZN2at6native29vectorized_elementwise_kernelILi8EZZZNS0_60_GLOBAL__N__171e0b9f_22_ActivationEluKernel_cu_9e10b42f_309619elu_backward_kernelERNS_18TensorIteratorBaseERKN3c106ScalarES8_S8_bENKUlvE_clEvENKUlvE1_clEvEUlNS5_4HalfESB_E_St5arrayIPcLm3EEEEviT0_T1_ --------------------------
	.section	.nv.info._ZN2at6native29vectorized_elementwise_kernelILi8EZZZNS0_60_GLOBAL__N__171e0b9f_22_ActivationEluKernel_cu_9e10b42f_309619elu_backward_kernelERNS_18TensorIteratorBaseERKN3c106ScalarES8_S8_bENKUlvE_clEvENKUlvE1_clEvEUlNS5_4HalfESB_E_St5arrayIPcLm3EEEEviT0_T1_,"",@"SHT_CUDA_INFO"
	.sectionflags	@""
	.align	4


	//----- nvinfo : EIATTR_CUDA_API_VERSION
	.align		4
        /*0000*/ 	.byte	0x04, 0x37
        /*0002*/ 	.short	(.L_621 - .L_620)
.L_620:
        /*0004*/ 	.word	0x00000082


	//----- nvinfo : EIATTR_SW2861232_WAR
	.align		4
.L_621:
        /*0008*/ 	.byte	0x01, 0x35
	.zero		2


	//----- nvinfo : EIATTR_PARAM_CBANK
	.align		4
        /*000c*/ 	.byte	0x04, 0x0a
        /*000e*/ 	.short	(.L_623 - .L_622)
	.align		4
.L_622:
        /*0010*/ 	.word	index@(.nv.constant0._ZN2at6native29vectorized_elementwise_kernelILi8EZZZNS0_60_GLOBAL__N__171e0b9f_22_ActivationEluKernel_cu_9e10b42f_309619elu_backward_kernelERNS_18TensorIteratorBaseERKN3c106ScalarES8_S8_bENKUlvE_clEvENKUlvE1_clEvEUlNS5_4HalfESB_E_St5arrayIPcLm3EEEEviT0_T1_)
        /*0014*/ 	.short	0x0160
        /*0016*/ 	.short	0x0038


	//----- nvinfo : EIATTR_CBANK_PARAM_SIZE
	.align		4
.L_623:
        /*0018*/ 	.byte	0x03, 0x19
        /*001a*/ 	.short	0x0038


	//----- nvinfo : EIATTR_KPARAM_INFO
	.align		4
        /*001c*/ 	.byte	0x04, 0x17
        /*001e*/ 	.short	(.L_625 - .L_624)
.L_624:
        /*0020*/ 	.word	0x00000000
        /*0024*/ 	.short	0x0002
        /*0026*/ 	.short	0x0020
        /*0028*/ 	.byte	0x00, 0xf0, 0x61, 0x00


	//----- nvinfo : EIATTR_KPARAM_INFO
	.align		4
.L_625:
        /*002c*/ 	.byte	0x04, 0x17
        /*002e*/ 	.short	(.L_627 - .L_626)
.L_626:
        /*0030*/ 	.word	0x00000000
        /*0034*/ 	.short	0x0001
        /*0036*/ 	.short	0x0008
        /*0038*/ 	.byte	0x00, 0xf0, 0x61, 0x00


	//----- nvinfo : EIATTR_KPARAM_INFO
	.align		4
.L_627:
        /*003c*/ 	.byte	0x04, 0x17
        /*003e*/ 	.short	(.L_629 - .L_628)
.L_628:
        /*0040*/ 	.word	0x00000000
        /*0044*/ 	.short	0x0000
        /*0046*/ 	.short	0x0000
        /*0048*/ 	.byte	0x00, 0xf0, 0x11, 0x00


	//----- nvinfo : EIATTR_MAXREG_COUNT
	.align		4
.L_629:
        /*004c*/ 	.byte	0x03, 0x1b
        /*004e*/ 	.short	0x00ff


	//----- nvinfo : EIATTR_MERCURY_ISA_VERSION
	.align		4
        /*0050*/ 	.byte	0x03, 0x5f
        /*0052*/ 	.short	0x0000


	//----- nvinfo : EIATTR_EXIT_INSTR_OFFSETS
	.align		4
        /*0054*/ 	.byte	0x04, 0x1c
        /*0056*/ 	.short	(.L_631 - .L_630)


	//   ....[0]....
.L_630:
        /*0058*/ 	.word	0x00000010


	//----- nvinfo : EIATTR_MAX_THREADS
	.align		4
.L_631:
        /*005c*/ 	.byte	0x04, 0x05
        /*005e*/ 	.short	(.L_633 - .L_632)
.L_632:
        /*0060*/ 	.word	0x00000080
        /*0064*/ 	.word	0x00000001
        /*0068*/ 	.word	0x00000001
.L_633:


//--------------------- .nv.info._ZN2at6native18elementwise_kernelILi128ELi4EZNS0_15gpu_kernel_implIZZZNS0_60_GLOBAL__N__171e0b9f_22_ActivationEluKernel_cu_9e10b42f_309619elu_backward_kernelERNS_18TensorIteratorBaseERKN3c106ScalarES9_S9_bENKUlvE_clEvENKUlvE0_clEvEUlffE_EEvS5_RKT_EUliE_EEviT1_ --------------------------
	.section	.nv.info._ZN2at6native18elementwise_kernelILi128ELi4EZNS0_15gpu_kernel_implIZZZNS0_60_GLOBAL__N__171e0b9f_22_ActivationEluKernel_cu_9e10b42f_309619elu_backward_kernelERNS_18TensorIteratorBaseERKN3c106ScalarES9_S9_bENKUlvE_clEvENKUlvE0_clEvEUlffE_EEvS5_RKT_EUliE_EEviT1_,"",@"SHT_CUDA_INFO"
	.sectionflags	@""
	.align	4


	//----- nvinfo : EIATTR_CUDA_API_VERSION
	.align		4
        /*0000*/ 	.byte	0x04, 0x37
        /*0002*/ 	.short	(.L_635 - .L_634)
.L_634:
        /*0004*/ 	.word	0x00000082


	//----- nvinfo : EIATTR_SW2861232_WAR
	.align		4
.L_635:
        /*0008*/ 	.byte	0x01, 0x35
	.zero		2


	//----- nvinfo : EIATTR_PARAM_CBANK
	.align		4
        /*000c*/ 	.byte	0x04, 0x0a
        /*000e*/ 	.short	(.L_637 - .L_636)
	.align		4
.L_636:
        /*0010*/ 	.word	index@(.nv.constant0._ZN2at6native18elementwise_kernelILi128ELi4EZNS0_15gpu_kernel_implIZZZNS0_60_GLOBAL__N__171e0b9f_22_ActivationEluKernel_cu_9e10b42f_309619elu_backward_kernelERNS_18TensorIteratorBaseERKN3c106ScalarES9_S9_bENKUlvE_clEvENKUlvE0_clEvEUlffE_EEvS5_RKT_EUliE_EEviT1_)
        /*0014*/ 	.short	0x0160
        /*0016*/ 	.short	0x02a8


	//----- nvinfo : EIATTR_CBANK_PARAM_SIZE
	.align		4
.L_637:
        /*0018*/ 	.byte	0x03, 0x19
        /*001a*/ 	.short	0x02a8


	//----- nvinfo : EIATTR_KPARAM_INFO
	.align		4
        /*001c*/ 	.byte	0x04, 0x17
        /*001e*/ 	.short	(.L_639 - .L_638)
.L_638:
        /*0020*/ 	.word	0x00000000
        /*0024*/ 	.short	0x0001
        /*0026*/ 	.short	0x0008
        /*0028*/ 	.byte	0x00, 0xf0, 0x81, 0x0a


	//----- nvinfo : EIATTR_KPARAM_INFO
	.align		4
.L_639:
        /*002c*/ 	.byte	0x04, 0x17
        /*002e*/ 	.short	(.L_641 - .L_640)
.L_640:
        /*0030*/ 	.word	0x00000000
        /*0034*/ 	.short	0x0000
        /*0036*/ 	.short	0x0000
        /*0038*/ 	.byte	0x00, 0xf0, 0x11, 0x00


	//----- nvinfo : EIATTR_MAXREG_COUNT
	.align		4
.L_641:
        /*003c*/ 	.byte	0x03, 0x1b
        /*003e*/ 	.short	0x0080


	//----- nvinfo : EIATTR_EXTERNS
	.align		4
        /*0040*/ 	.byte	0x04, 0x0f
        /*0042*/ 	.short	(.L_643 - .L_642)


	//   ....[0]....
	.align		4
.L_642:
        /*0044*/ 	.word	index@(__assertfail)


	//----- nvinfo : EIATTR_MERCURY_ISA_VERSION
	.align		4
.L_643:
        /*0048*/ 	.byte	0x03, 0x5f
        /*004a*/ 	.short	0x0000


	//----- nvinfo : EIATTR_SYSCALL_OFFSETS
	.align		4
        /*004c*/ 	.byte	0x04, 0x46
        /*004e*/ 	.short	(.L_645 - .L_644)


	//   ....[0]....
.L_644:
        /*0050*/ 	.word	0x00001e00


	//   ....[1]....
        /*0054*/ 	.word	0x00002c00


	//   ....[2]....
        /*0058*/ 	.word	0x00003b90


	//   ....[3]....
        /*005c*/ 	.word	0x000059e0


	//   ....[4]....
        /*0060*/ 	.word	0x000067e0


	//   ....[5]....
        /*0064*/ 	.word	0x00007770


	//   ....[6]....
        /*0068*/ 	.word	0x00009590


	//   ....[7]....
        /*006c*/ 	.word	0x0000a390


	//   ....[8]....
        /*0070*/ 	.word	0x0000b320


	//   ....[9]....
        /*0074*/ 	.word	0x0000d150


	//   ....[10]....
        /*0078*/ 	.word	0x0000df50


	//   ....[11]....
        /*007c*/ 	.word	0x0000eee0


	//----- nvinfo : EIATTR_EXIT_INSTR_OFFSETS
	.align		4
.L_645:
        /*0080*/ 	.byte	0x04, 0x1c
        /*0082*/ 	.short	(.L_647 - .L_646)


	//   ....[0]....
.L_646:
        /*0084*/ 	.word	0x0000b3c0


	//   ....[1]....
        /*0088*/ 	.word	0x0000e1d0


	//   ....[2]....
        /*008c*/ 	.word	0x0000e210


	//   ....[3]....
        /*0090*/ 	.word	0x0000e2a0


	//   ....[4]....
        /*0094*/ 	.word	0x0000e2d0


	//   ....[5]....
        /*0098*/ 	.word	0x0000e300


	//   ....[6]....
        /*009c*/ 	.word	0x0000e380


	//   ....[7]....
        /*00a0*/ 	.word	0x0000e3b0


	//   ....[8]....
        /*00a4*/ 	.word	0x0000e440


	//   ....[9]....
        /*00a8*/ 	.word	0x0000e480


	//   ....[10]....
        /*00ac*/ 	.word	0x0000e4c0


	//   ....[11]....
        /*00b0*/ 	.word	0x0000e580


	//   ....[12]....
        /*00b4*/ 	.word	0x0000e5d0


	//   ....[13]....
        /*00b8*/ 	.word	0x0000e750


	//   ....[14]....
        /*00bc*/ 	.word	0x0000e8a0


	//   ....[15]....
        /*00c0*/ 	.word	0x0000e8d0


	//   ....[16]....
        /*00c4*/ 	.word	0x0000e980


	//   ....[17]....
        /*00c8*/ 	.word	0x0000eaf0


	//   ....[18]....
        /*00cc*/ 	.word	0x0000ec60


	//   ....[19]....
        /*00d0*/ 	.word	0x0000edb0


	//   ....[20]....
        /*00d4*/ 	.word	0x0000eef0


	//   ....[21]....
        /*00d8*/ 	.word	0x0000ef20


	//   ....[22]....
        /*00dc*/ 	.word	0x0000ef50


	//----- nvinfo : EIATTR_MAX_THREADS
	.align		4
.L_647:
        /*00e0*/ 	.byte	0x04, 0x05
        /*00e2*/ 	.short	(.L_649 - .L_648)
.L_648:
        /*00e4*/ 	.word	0x00000080
        /*00e8*/ 	.word	0x00000001
        /*00ec*/ 	.word	0x00000001


	//----- nvinfo : EIATTR_CRS_STACK_SIZE
	.align		4
.L_649:
        /*00f0*/ 	.byte	0x04, 0x1e
        /*00f2*/ 	.short	(.L_651 - .L_650)
.L_650:
        /*00f4*/ 	.word	0x00000000
.L_651:


//--------------------- .nv.info._ZN2at6native27unrolled_elementwise_kernelIZZZNS0_60_GLOBAL__N__171e0b9f_22_ActivationEluKernel_cu_9e10b42f_309619elu_backward_kernelERNS_18TensorIteratorBaseERKN3c106ScalarES8_S8_bENKUlvE_clEvENKUlvE0_clEvEUlffE_St5arrayIPcLm3EELi4E23TrivialOffsetCalculatorILi2EjESF_ILi1EjENS0_6memory12LoadWithCastILi2EEENSI_13StoreWithCastILi1EEEEEviT_T0_T2_T3_T4_T5_ --------------------------
	.section	.nv.info._ZN2at6native27unrolled_elementwise_kernelIZZZNS0_60_GLOBAL__N__171e0b9f_22_ActivationEluKernel_cu_9e10b42f_309619elu_backward_kernelERNS_18TensorIteratorBaseERKN3c106ScalarES8_S8_bENKUlvE_clEvENKUlvE0_clEvEUlffE_St5arrayIPcLm3EELi4E23TrivialOffsetCalculatorILi2EjESF_ILi1EjENS0_6memory12LoadWithCastILi2EEENSI_13StoreWithCastILi1EEEEEviT_T0_T2_T3_T4_T5_,"",@"SHT_CUDA_INFO"
	.sectionflags	@""
	.align	4


	//----- nvinfo : EIATTR_CUDA_API_VERSION
	.align		4
        /*0000*/ 	.byte	0x04, 0x37
        /*0002*/ 	.short	(.L_653 - .L_652)
.L_652:
        /*0004*/ 	.word	0x00000082


	//----- nvinfo : EIATTR_SW2861232_WAR
	.align		4
.L_653:
        /*0008*/ 	.byte	0x01, 0x35
	.zero		2


	//----- nvinfo : EIATTR_PARAM_CBANK
	.align		4
        /*000c*/ 	.byte	0x04, 0x0a
        /*000e*/ 	.short	(.L_655 - .L_654)
	.align		4
.L_654:
        /*0010*/ 	.word	index@(.nv.constant0._ZN2at6native27unrolled_elementwise_kernelIZZZNS0_60_GLOBAL__N__171e0b9f_22_ActivationEluKernel_cu_9e10b42f_309619elu_backward_kernelERNS_18TensorIteratorBaseERKN3c106ScalarES8_S8_bENKUlvE_clEvENKUlvE0_clEvEUlffE_St5arrayIPcLm3EELi4E23TrivialOffsetCalculatorILi2EjESF_ILi1EjENS0_6memory12LoadWithCastILi2EEENSI_13StoreWithCastILi1EEEEEviT_T0_T2_T3_T4_T5_)
        /*0014*/ 	.short	0x0160
        /*0016*/ 	.short	0x0050


	//----- nvinfo : EIATTR_CBANK_PARAM_SIZE
	.align		4
.L_655:
        /*0018*/ 	.byte	0x03, 0x19
        /*001a*/ 	.short	0x0050


	//----- nvinfo : EIATTR_KPARAM_INFO
	.align		4
        /*001c*/ 	.byte	0x04, 0x17
        /*001e*/ 	.short	(.L_657 - .L_656)
.L_656:
        /*0020*/ 	.word	0x00000000
        /*0024*/ 	.short	0x0006
        /*0026*/ 	.short	0x0048
        /*0028*/ 	.byte	0x00, 0xf0, 0x21, 0x00


	//----- nvinfo : EIATTR_KPARAM_INFO
	.align		4
.L_657:
        /*002c*/ 	.byte	0x04, 0x17
        /*002e*/ 	.short	(.L_659 - .L_658)
.L_658:
        /*0030*/ 	.word	0x00000000
        /*0034*/ 	.short	0x0005
        /*0036*/ 	.short	0x003c
        /*0038*/ 	.byte	0x00, 0xf0, 0x31, 0x00


	//----- nvinfo : EIATTR_KPARAM_INFO
	.align		4
.L_659:
        /*003c*/ 	.byte	0x04, 0x17
        /*003e*/ 	.short	(.L_661 - .L_660)
.L_660:
        /*0040*/ 	.word	0x00000000
        /*0044*/ 	.short	0x0004
        /*0046*/ 	.short	0x0039
        /*0048*/ 	.byte	0x00, 0xf0, 0x05, 0x00


	//----- nvinfo : EIATTR_KPARAM_INFO
	.align		4
.L_661:
        /*004c*/ 	.byte	0x04, 0x17
        /*004e*/ 	.short	(.L_663 - .L_662)
.L_662:
        /*0050*/ 	.word	0x00000000
        /*0054*/ 	.short	0x0003
        /*0056*/ 	.short	0x0038
        /*0058*/ 	.byte	0x00, 0xf0, 0x05, 0x00


	//----- nvinfo : EIATTR_KPARAM_INFO
	.align		4
.L_663:
        /*005c*/ 	.byte	0x04, 0x17
        /*005e*/ 	.short	(.L_665 - .L_664)
.L_664:
        /*0060*/ 	.word	0x00000000
        /*0064*/ 	.short	0x0002
        /*0066*/ 	.short	0x0020
        /*0068*/ 	.byte	0x00, 0xf0, 0x61, 0x00


	//----- nvinfo : EIATTR_KPARAM_INFO
	.align		4
.L_665:
        /*006c*/ 	.byte	0x04, 0x17
        /*006e*/ 	.short	(.L_667 - .L_666)
.L_666:
        /*0070*/ 	.word	0x00000000
        /*0074*/ 	.short	0x0001
        /*0076*/ 	.short	0x0008
        /*0078*/ 	.byte	0x00, 0xf0, 0x61, 0x00


	//----- nvinfo : EIATTR_KPARAM_INFO
	.align		4
.L_667:
        /*007c*/ 	.byte	0x04, 0x17
        /*007e*/ 	.short	(.L_669 - .L_668)
.L_668:
        /*0080*/ 	.word	0x00000000
        /*0084*/ 	.short	0x0000
        /*0086*/ 	.short	0x0000
        /*0088*/ 	.byte	0x00, 0xf0, 0x11, 0x00


	//----- nvinfo : EIATTR_MAXREG_COUNT
	.align		4
.L_669:
        /*008c*/ 	.byte	0x03, 0x1b
        /*008e*/ 	.short	0x00ff


	//----- nvinfo : EIATTR_EXTERNS
	.align		4
        /*0090*/ 	.byte	0x04, 0x0f
        /*0092*/ 	.short	(.L_671 - .L_670)


	//   ....[0]....
	.align		4
.L_670:
        /*0094*/ 	.word	index@(__assertfail)


	//----- nvinfo : EIATTR_MERCURY_ISA_VERSION
	.align		4
.L_671:
        /*0098*/ 	.byte	0x03, 0x5f
        /*009a*/ 	.short	0x0000


	//----- nvinfo : EIATTR_SYSCALL_OFFSETS
	.align		4
        /*009c*/ 	.byte	0x04, 0x46
        /*009e*/ 	.short	(.L_673 - .L_672)


	//   ....[0]....
.L_672:
        /*00a0*/ 	.word	0x00000e60


	//   ....[1]....
        /*00a4*/ 	.word	0x00001c60


	//   ....[2]....
        /*00a8*/ 	.word	0x00002ae0


	//   ....[3]....
        /*00ac*/ 	.word	0x000038e0


	//   ....[4]....
        /*00b0*/ 	.word	0x00004770


	//   ....[5]....
        /*00b4*/ 	.word	0x00005570


	//   ....[6]....
        /*00b8*/ 	.word	0x000063e0


	//   ....[7]....
        /*00bc*/ 	.word	0x000071b0


	//   ....[8]....
        /*00c0*/ 	.word	0x000085f0


	//   ....[9]....
        /*00c4*/ 	.word	0x000094e0


	//   ....[10]....
        /*00c8*/ 	.word	0x0000a3b0


	//   ....[11]....
        /*00cc*/ 	.word	0x0000b280


	//----- nvinfo : EIATTR_EXIT_INSTR_OFFSETS
	.align		4
.L_673:
        /*00d0*/ 	.byte	0x04, 0x1c
        /*00d2*/ 	.short	(.L_675 - .L_674)


	//   ....[0]....
.L_674:
        /*00d4*/ 	.word	0x0000a450


	//   ....[1]....
        /*00d8*/ 	.word	0x0000a570


	//   ....[2]....
        /*00dc*/ 	.word	0x0000a5b0


	//   ....[3]....
        /*00e0*/ 	.word	0x0000a640


	//   ....[4]....
        /*00e4*/ 	.word	0x0000a670


	//   ....[5]....
        /*00e8*/ 	.word	0x0000a6a0


	//   ....[6]....
        /*00ec*/ 	.word	0x0000a720


	//   ....[7]....
        /*00f0*/ 	.word	0x0000a750


	//   ....[8]....
        /*00f4*/ 	.word	0x0000a7e0


	//   ....[9]....
        /*00f8*/ 	.word	0x0000a820


	//   ....[10]....
        /*00fc*/ 	.word	0x0000a860


	//   ....[11]....
        /*0100*/ 	.word	0x0000a920


	//   ....[12]....
        /*0104*/ 	.word	0x0000a970


	//   ....[13]....
        /*0108*/ 	.word	0x0000aaf0


	//   ....[14]....
        /*010c*/ 	.word	0x0000ac40


	//   ....[15]....
        /*0110*/ 	.word	0x0000ac70


	//   ....[16]....
        /*0114*/ 	.word	0x0000ad20


	//   ....[17]....
        /*0118*/ 	.word	0x0000ae90


	//   ....[18]....
        /*011c*/ 	.word	0x0000b000


	//   ....[19]....
        /*0120*/ 	.word	0x0000b150


	//   ....[20]....
        /*0124*/ 	.word	0x0000b290


	//   ....[21]....
        /*0128*/ 	.word	0x0000b2c0


	//   ....[22]....
        /*012c*/ 	.word	0x0000b2f0


	//----- nvinfo : EIATTR_MAX_THREADS
	.align		4
.L_675:
        /*0130*/ 	.byte	0x04, 0x05
        /*0132*/ 	.short	(.L_677 - .L_676)
.L_676:
        /*0134*/ 	.word	0x00000080
        /*0138*/ 	.word	0x00000001
        /*013c*/ 	.word	0x00000001


	//----- nvinfo : EIATTR_CRS_STACK_SIZE
	.align		4
.L_677:
        /*0140*/ 	.byte	0x04, 0x1e
        /*0142*/ 	.short	(.L_679 - .L_678)
.L_678:
        /*0144*/ 	.word	0x00000000
.L_679:


//--------------------- .nv.info._ZN2at6native18elementwise_kernelILi128ELi2EZNS0_22gpu_kernel_impl_nocastIZZZNS0_60_GLOBAL__N__171e0b9f_22_ActivationEluKernel_cu_9e10b42f_309619elu_backward_kernelERNS_18TensorIteratorBaseERKN3c106ScalarES9_S9_bENKUlvE_clEvENKUlvE0_clEvEUlffE_EEvS5_RKT_EUliE_EEviT1_ --------------------------
	.section	.nv.info._ZN2at6native18elementwise_kernelILi128ELi2EZNS0_22gpu_kernel_impl_nocastIZZZNS0_60_GLOBAL__N__171e0b9f_22_ActivationEluKernel_cu_9e10b42f_309619elu_backward_kernelERNS_18TensorIteratorBaseERKN3c106ScalarES9_S9_bENKUlvE_clEvENKUlvE0_clEvEUlffE_EEvS5_RKT_EUliE_EEviT1_,"",@"SHT_CUDA_INFO"
	.sectionflags	@""
	.align	4


	//----- nvinfo : EIATTR_CUDA_API_VERSION
	.align		4
        /*0000*/ 	.byte	0x04, 0x37
        /*0002*/ 	.short	(.L_681 - .L_680)
.L_680:
        /*0004*/ 	.word	0x00000082


	//----- nvinfo : EIATTR_SW2861232_WAR
	.align		4
.L_681:
        /*0008*/ 	.byte	0x01, 0x35
	.zero		2


	//----- nvinfo : EIATTR_PARAM_CBANK
	.align		4
        /*000c*/ 	.byte	0x04, 0x0a
        /*000e*/ 	.short	(.L_683 - .L_682)
	.align		4
.L_682:
        /*0010*/ 	.word	index@(.nv.constant0._ZN2at6native18elementwise_kernelILi128ELi2EZNS0_22gpu_kernel_impl_nocastIZZZNS0_60_GLOBAL__N__171e0b9f_22_ActivationEluKernel_cu_9e10b42f_309619elu_backward_kernelERNS_18TensorIteratorBaseERKN3c106ScalarES9_S9_bENKUlvE_clEvENKUlvE0_clEvEUlffE_EEvS5_RKT_EUliE_EEviT1_)
        /*0014*/ 	.short	0x0160
        /*0016*/ 	.short	0x02a0


	//----- nvinfo : EIATTR_CBANK_PARAM_SIZE
	.align		4
.L_683:
        /*0018*/ 	.byte	0x03, 0x19
        /*001a*/ 	.short	0x02a0


	//----- nvinfo : EIATTR_KPARAM_INFO
	.align		4
        /*001c*/ 	.byte	0x04, 0x17
        /*001e*/ 	.short	(.L_685 - .L_684)
.L_684:
        /*0020*/ 	.word	0x00000000
        /*0024*/ 	.short	0x0001
        /*0026*/ 	.short	0x0008
        /*0028*/ 	.byte	0x00, 0xf0, 0x61, 0x0a


	//----- nvinfo : EIATTR_KPARAM_INFO
	.align		4
.L_685:
        /*002c*/ 	.byte	0x04, 0x17
        /*002e*/ 	.short	(.L_687 - .L_686)
.L_686:
        /*0030*/ 	.word	0x00000000
        /*0034*/ 	.short	0x0000
        /*0036*/ 	.short	0x0000
        /*0038*/ 	.byte	0x00, 0xf0, 0x11, 0x00


	//----- nvinfo : EIATTR_MAXREG_COUNT
	.align		4
.L_687:
        /*003c*/ 	.byte	0x03, 0x1b
        /*003e*/ 	.short	0x0080


	//----- nvinfo : EIATTR_MERCURY_ISA_VERSION
	.align		4
        /*0040*/ 	.byte	0x03, 0x5f
        /*0042*/ 	.short	0x0000


	//----- nvinfo : EIATTR_EXIT_INSTR_OFFSETS
	.align		4
        /*0044*/ 	.byte	0x04, 0x1c
        /*0046*/ 	.short	(.L_689 - .L_688)


	//   ....[0]....
.L_688:
        /*0048*/ 	.word	0x00001230


	//   ....[1]....
        /*004c*/ 	.word	0x000023a0


	//----- nvinfo : EIATTR_MAX_THREADS
	.align		4
.L_689:
        /*0050*/ 	.byte	0x04, 0x05
        /*0052*/ 	.short	(.L_691 - .L_690)
.L_690:
        /*0054*/ 	.word	0x00000080
        /*0058*/ 	.word	0x00000001
        /*005c*/ 	.word	0x00000001


	//----- nvinfo : EIATTR_CRS_STACK_SIZE
	.align		4
.L_691:
        /*0060*/ 	.byte	0x04, 0x1e
        /*0062*/ 	.short	(.L_693 - .L_692)
.L_692:
        /*0064*/ 	.word	0x00000000
.L_693:


//--------------------- .nv.info._ZN2at6native27unrolled_elementwise_kernelIZZZNS0_60_GLOBAL__N__171e0b9f_22_ActivationEluKernel_cu_9e10b42f_309619elu_backward_kernelERNS_18TensorIteratorBaseERKN3c106ScalarES8_S8_bENKUlvE_clEvENKUlvE0_clEvEUlffE_St5arrayIPcLm3EELi4E23TrivialOffsetCalculatorILi2EjESF_ILi1EjENS0_6memory15LoadWithoutCastENSI_16StoreWithoutCastEEEviT_T0_T2_T3_T4_T5_ --------------------------
	.section	.nv.info._ZN2at6native27unrolled_elementwise_kernelIZZZNS0_60_GLOBAL__N__171e0b9f_22_ActivationEluKernel_cu_9e10b42f_309619elu_backward_kernelERNS_18TensorIteratorBaseERKN3c106ScalarES8_S8_bENKUlvE_clEvENKUlvE0_clEvEUlffE_St5arrayIPcLm3EELi4E23TrivialOffsetCalculatorILi2EjESF_ILi1EjENS0_6memory15LoadWithoutCastENSI_16StoreWithoutCastEEEviT_T0_T2_T3_T4_T5_,"",@"SHT_CUDA_INFO"
	.sectionflags	@""
	.align	4


	//----- nvinfo : EIATTR_CUDA_API_VERSION
	.align		4
        /*0000*/ 	.byte	0x04, 0x37
        /*0002*/ 	.short	(.L_695 - .L_694)
.L_694:
        /*0004*/ 	.word	0x00000082


	//----- nvinfo : EIATTR_SW2861232_WAR
	.align		4
.L_695:
        /*0008*/ 	.byte	0x01, 0x35
	.zero		2


	//----- nvinfo : EIATTR_PARAM_CBANK
	.align		4
        /*000c*/ 	.byte	0x04, 0x0a
        /*000e*/ 	.short	(.L_697 - .L_696)
	.align		4
.L_696:
        /*0010*/ 	.word	index@(.nv.constant0._ZN2at6native27unrolled_elementwise_kernelIZZZNS0_60_GLOBAL__N__171e0b9f_22_ActivationEluKernel_cu_9e10b42f_309619elu_backward_kernelERNS_18TensorIteratorBaseERKN3c106ScalarES8_S8_bENKUlvE_clEvENKUlvE0_clEvEUlffE_St5arrayIPcLm3EELi4E23TrivialOffsetCalculatorILi2EjESF_ILi1EjENS0_6memory15LoadWithoutCastENSI_16StoreWithoutCastEEEviT_T0_T2_T3_T4_T5_)
        /*0014*/ 	.short	0x0160
        /*0016*/ 	.short	0x003c


	//----- nvinfo : EIATTR_CBANK_PARAM_SIZE
	.align		4
.L_697:
        /*0018*/ 	.byte	0x03, 0x19
        /*001a*/ 	.short	0x003c


	//----- nvinfo : EIATTR_KPARAM_INFO
	.align		4
        /*001c*/ 	.byte	0x04, 0x17
        /*001e*/ 	.short	(.L_699 - .L_698)
.L_698:
        /*0020*/ 	.word	0x00000000
        /*0024*/ 	.short	0x0006
        /*0026*/ 	.short	0x003b
        /*0028*/ 	.byte	0x00, 0xf0, 0x05, 0x00


	//----- nvinfo : EIATTR_KPARAM_INFO
	.align		4
.L_699:
        /*002c*/ 	.byte	0x04, 0x17
        /*002e*/ 	.short	(.L_701 - .L_700)
.L_700:
        /*0030*/ 	.word	0x00000000
        /*0034*/ 	.short	0x0005
        /*0036*/ 	.short	0x003a
        /*0038*/ 	.byte	0x00, 0xf0, 0x05, 0x00


	//----- nvinfo : EIATTR_KPARAM_INFO
	.align		4
.L_701:
        /*003c*/ 	.byte	0x04, 0x17
        /*003e*/ 	.short	(.L_703 - .L_702)
.L_702:
        /*0040*/ 	.word	0x00000000
        /*0044*/ 	.short	0x0004
        /*0046*/ 	.short	0x0039
        /*0048*/ 	.byte	0x00, 0xf0, 0x05, 0x00


	//----- nvinfo : EIATTR_KPARAM_INFO
	.align		4
.L_703:
        /*004c*/ 	.byte	0x04, 0x17
        /*004e*/ 	.short	(.L_705 - .L_704)
.L_704:
        /*0050*/ 	.word	0x00000000
        /*0054*/ 	.short	0x0003
        /*0056*/ 	.short	0x0038
        /*0058*/ 	.byte	0x00, 0xf0, 0x05, 0x00


	//----- nvinfo : EIATTR_KPARAM_INFO
	.align		4
.L_705:
        /*005c*/ 	.byte	0x04, 0x17
        /*005e*/ 	.short	(.L_707 - .L_706)
.L_706:
        /*0060*/ 	.word	0x00000000
        /*0064*/ 	.short	0x0002
        /*0066*/ 	.short	0x0020
        /*0068*/ 	.byte	0x00, 0xf0, 0x61, 0x00


	//----- nvinfo : EIATTR_KPARAM_INFO
	.align		4
.L_707:
        /*006c*/ 	.byte	0x04, 0x17
        /*006e*/ 	.short	(.L_709 - .L_708)
.L_708:
        /*0070*/ 	.word	0x00000000
        /*0074*/ 	.short	0x0001
        /*0076*/ 	.short	0x0008
        /*0078*/ 	.byte	0x00, 0xf0, 0x61, 0x00


	//----- nvinfo : EIATTR_KPARAM_INFO
	.align		4
.L_709:
        /*007c*/ 	.byte	0x04, 0x17
        /*007e*/ 	.short	(.L_711 - .L_710)
.L_710:
        /*0080*/ 	.word	0x00000000
        /*0084*/ 	.short	0x0000
        /*0086*/ 	.short	0x0000
        /*0088*/ 	.byte	0x00, 0xf0, 0x11, 0x00


	//----- nvinfo : EIATTR_MAXREG_COUNT
	.align		4
.L_711:
        /*008c*/ 	.byte	0x03, 0x1b
        /*008e*/ 	.short	0x00ff


	//----- nvinfo : EIATTR_MERCURY_ISA_VERSION
	.align		4
        /*0090*/ 	.byte	0x03, 0x5f
        /*0092*/ 	.short	0x0000


	//----- nvinfo : EIATTR_EXIT_INSTR_OFFSETS
	.align		4
        /*0094*/ 	.byte	0x04, 0x1c
        /*0096*/ 	.short	(.L_713 - .L_712)


	//   ....[0]....
.L_712:
        /*0098*/ 	.word	0x00000910


	//   ....[1]....
        /*009c*/ 	.word	0x00000960


	//----- nvinfo : EIATTR_MAX_THREADS
	.align		4
.L_713:
        /*00a0*/ 	.byte	0x04, 0x05
        /*00a2*/ 	.short	(.L_715 - .L_714)
.L_714:
        /*00a4*/ 	.word	0x00000080
        /*00a8*/ 	.word	0x00000001
        /*00ac*/ 	.word	0x00000001


	//----- nvinfo : EIATTR_CRS_STACK_SIZE
	.align		4
.L_715:
        /*00b0*/ 	.byte	0x04, 0x1e
        /*00b2*/ 	.short	(.L_717 - .L_716)
.L_716:
        /*00b4*/ 	.word	0x00000000
.L_717:


//--------------------- .nv.info._ZN2at6native29vectorized_elementwise_kernelILi2EZZZNS0_60_GLOBAL__N__171e0b9f_22_ActivationEluKernel_cu_9e10b42f_309619elu_backward_kernelERNS_18TensorIteratorBaseERKN3c106ScalarES8_S8_bENKUlvE_clEvENKUlvE0_clEvEUlffE_St5arrayIPcLm3EEEEviT0_T1_ --------------------------
	.section	.nv.info._ZN2at6native29vectorized_elementwise_kernelILi2EZZZNS0_60_GLOBAL__N__171e0b9f_22_ActivationEluKernel_cu_9e10b42f_309619elu_backward_kernelERNS_18TensorIteratorBaseERKN3c106ScalarES8_S8_bENKUlvE_clEvENKUlvE0_clEvEUlffE_St5arrayIPcLm3EEEEviT0_T1_,"",@"SHT_CUDA_INFO"
	.sectionflags	@""
	.align	4


	//----- nvinfo : EIATTR_CUDA_API_VERSION
	.align		4
        /*0000*/ 	.byte	0x04, 0x37
        /*0002*/ 	.short	(.L_719 - .L_718)
.L_718:
        /*0004*/ 	.word	0x00000082


	//----- nvinfo : EIATTR_SW2861232_WAR
	.align		4
.L_719:
        /*0008*/ 	.byte	0x01, 0x35
	.zero		2


	//----- nvinfo : EIATTR_PARAM_CBANK
	.align		4
        /*000c*/ 	.byte	0x04, 0x0a
        /*000e*/ 	.short	(.L_721 - .L_720)
	.align		4
.L_720:
        /*0010*/ 	.word	index@(.nv.constant0._ZN2at6native29vectorized_elementwise_kernelILi2EZZZNS0_60_GLOBAL__N__171e0b9f_22_ActivationEluKernel_cu_9e10b42f_309619elu_backward_kernelERNS_18TensorIteratorBaseERKN3c106ScalarES8_S8_bENKUlvE_clEvENKUlvE0_clEvEUlffE_St5arrayIPcLm3EEEEviT0_T1_)
        /*0014*/ 	.short	0x0160
        /*0016*/ 	.short	0x0038


	//----- nvinfo : EIATTR_CBANK_PARAM_SIZE
	.align		4
.L_721:
        /*0018*/ 	.byte	0x03, 0x19
        /*001a*/ 	.short	0x0038


	//----- nvinfo : EIATTR_KPARAM_INFO
	.align		4
        /*001c*/ 	.byte	0x04, 0x17
        /*001e*/ 	.short	(.L_723 - .L_722)
.L_722:
        /*0020*/ 	.word	0x00000000
        /*0024*/ 	.short	0x0002
        /*0026*/ 	.short	0x0020
        /*0028*/ 	.byte	0x00, 0xf0, 0x61, 0x00


	//----- nvinfo : EIATTR_KPARAM_INFO
	.align		4
.L_723:
        /*002c*/ 	.byte	0x04, 0x17
        /*002e*/ 	.short	(.L_725 - .L_724)
.L_724:
        /*0030*/ 	.word	0x00000000
        /*0034*/ 	.short	0x0001
        /*0036*/ 	.short	0x0008
        /*0038*/ 	.byte	0x00, 0xf0, 0x61, 0x00


	//----- nvinfo : EIATTR_KPARAM_INFO
	.align		4
.L_725:
        /*003c*/ 	.byte	0x04, 0x17
        /*003e*/ 	.short	(.L_727 - .L_726)
.L_726:
        /*0040*/ 	.word	0x00000000
        /*0044*/ 	.short	0x0000
        /*0046*/ 	.short	0x0000
        /*0048*/ 	.byte	0x00, 0xf0, 0x11, 0x00


	//----- nvinfo : EIATTR_MAXREG_COUNT
	.align		4
.L_727:
        /*004c*/ 	.byte	0x03, 0x1b
        /*004e*/ 	.short	0x00ff


	//----- nvinfo : EIATTR_MERCURY_ISA_VERSION
	.align		4
        /*0050*/ 	.byte	0x03, 0x5f
        /*0052*/ 	.short	0x0000


	//----- nvinfo : EIATTR_EXIT_INSTR_OFFSETS
	.align		4
        /*0054*/ 	.byte	0x04, 0x1c
        /*0056*/ 	.short	(.L_729 - .L_728)


	//   ....[0]....
.L_728:
        /*0058*/ 	.word	0x00000870


	//   ....[1]....
        /*005c*/ 	.word	0x00001a80


	//   ....[2]....
        /*0060*/ 	.word	0x00001ad0


	//----- nvinfo : EIATTR_MAX_THREADS
	.align		4
.L_729:
        /*0064*/ 	.byte	0x04, 0x05
        /*0066*/ 	.short	(.L_731 - .L_730)
.L_730:
        /*0068*/ 	.word	0x00000080
        /*006c*/ 	.word	0x00000001
        /*0070*/ 	.word	0x00000001


	//----- nvinfo : EIATTR_CRS_STACK_SIZE
	.align		4
.L_731:
        /*0074*/ 	.byte	0x04, 0x1e
        /*0076*/ 	.short	(.L_733 - .L_732)
.L_732:
        /*0078*/ 	.word	0x00000000
.L_733:


//--------------------- .nv.info._ZN2at6native29vectorized_elementwise_kernelILi4EZZZNS0_60_GLOBAL__N__171e0b9f_22_ActivationEluKernel_cu_9e10b42f_309619elu_backward_kernelERNS_18TensorIteratorBaseERKN3c106ScalarES8_S8_bENKUlvE_clEvENKUlvE0_clEvEUlffE_St5arrayIPcLm3EEEEviT0_T1_ --------------------------
	.section	.nv.info._ZN2at6native29vectorized_elementwise_kernelILi4EZZZNS0_60_GLOBAL__N__171e0b9f_22_ActivationEluKernel_cu_9e10b42f_309619elu_backward_kernelERNS_18TensorIteratorBaseERKN3c106ScalarES8_S8_bENKUlvE_clEvENKUlvE0_clEvEUlffE_St5arrayIPcLm3EEEEviT0_T1_,"",@"SHT_CUDA_INFO"
	.sectionflags	@""
	.align	4


	//----- nvinfo : EIATTR_CUDA_API_VERSION
	.align		4
        /*0000*/ 	.byte	0x04, 0x37
        /*0002*/ 	.short	(.L_735 - .L_734)
.L_734:
        /*0004*/ 	.word	0x00000082


	//----- nvinfo : EIATTR_SW2861232_WAR
	.align		4
.L_735:
        /*0008*/ 	.byte	0x01, 0x35
	.zero		2


	//----- nvinfo : EIATTR_PARAM_CBANK
	.align		4
        /*000c*/ 	.byte	0x04, 0x0a
        /*000e*/ 	.short	(.L_737 - .L_736)
	.align		4
.L_736:
        /*0010*/ 	.word	index@(.nv.constant0._ZN2at6native29vectorized_elementwise_kernelILi4EZZZNS0_60_GLOBAL__N__171e0b9f_22_ActivationEluKernel_cu_9e10b42f_309619elu_backward_kernelERNS_18TensorIteratorBaseERKN3c106ScalarES8_S8_bENKUlvE_clEvENKUlvE0_clEvEUlffE_St5arrayIPcLm3EEEEviT0_T1_)
        /*0014*/ 	.short	0x0160
        /*0016*/ 	.short	0x0038


	//----- nvinfo : EIATTR_CBANK_PARAM_SIZE
	.align		4
.L_737:
        /*0018*/ 	.byte	0x03, 0x19
        /*001a*/ 	.short	0x0038


	//----- nvinfo : EIATTR_KPARAM_INFO
	.align		4
        /*001c*/ 	.byte	0x04, 0x17
        /*001e*/ 	.short	(.L_739 - .L_738)
.L_738:
        /*0020*/ 	.word	0x00000000
        /*0024*/ 	.short	0x0002
        /*0026*/ 	.short	0x0020
        /*0028*/ 	.byte	0x00, 0xf0, 0x61, 0x00


	//----- nvinfo : EIATTR_KPARAM_INFO
	.align		4
.L_739:
        /*002c*/ 	.byte	0x04, 0x17
        /*002e*/ 	.short	(.L_741 - .L_740)
.L_740:
        /*0030*/ 	.word	0x00000000
        /*0034*/ 	.short	0x0001
        /*0036*/ 	.short	0x0008
        /*0038*/ 	.byte	0x00, 0xf0, 0x61, 0x00


	//----- nvinfo : EIATTR_KPARAM_INFO
	.align		4
.L_741:
        /*003c*/ 	.byte	0x04, 0x17
        /*003e*/ 	.short	(.L_743 - .L_742)
.L_742:
        /*0040*/ 	.word	0x00000000
        /*0044*/ 	.short	0x0000
        /*0046*/ 	.short	0x0000
        /*0048*/ 	.byte	0x00, 0xf0, 0x11, 0x00


	//----- nvinfo : EIATTR_MAXREG_COUNT
	.align		4
.L_743:
        /*004c*/ 	.byte	0x03, 0x1b
        /*004e*/ 	.short	0x00ff


	//----- nvinfo : EIATTR_MERCURY_ISA_VERSION
	.align		4
        /*0050*/ 	.byte	0x03, 0x5f
        /*0052*/ 	.short	0x0000


	//----- nvinfo : EIATTR_EXIT_INSTR_OFFSETS
	.align		4
        /*0054*/ 	.byte	0x04, 0x1c
        /*0056*/ 	.short	(.L_745 - .L_744)


	//   ....[0]....
.L_744:
        /*0058*/ 	.word	0x00000810


	//   ....[1]....
        /*005c*/ 	.word	0x00001a20


	//   ....[2]....
        /*0060*/ 	.word	0x00001a70


	//----- nvinfo : EIATTR_MAX_THREADS
	.align		4
.L_745:
        /*0064*/ 	.byte	0x04, 0x05
        /*0066*/ 	.short	(.L_747 - .L_746)
.L_746:
        /*0068*/ 	.word	0x00000080
        /*006c*/ 	.word	0x00000001
        /*0070*/ 	.word	0x00000001


	//----- nvinfo : EIATTR_CRS_STACK_SIZE
	.align		4
.L_747:
        /*0074*/ 	.byte	0x04, 0x1e
        /*0076*/ 	.short	(.L_749 - .L_748)
.L_748:
        /*0078*/ 	.word	0x00000000
.L_749:


//--------------------- .nv.info._ZN2at6native29vectorized_elementwise_kernelILi8EZZZNS0_60_GLOBAL__N__171e0b9f_22_ActivationEluKernel_cu_9e10b42f_309619elu_backward_kernelERNS_18TensorIteratorBaseERKN3c106ScalarES8_S8_bENKUlvE_clEvENKUlvE0_clEvEUlffE_St5arrayIPcLm3EEEEviT0_T1_ --------------------------
	.section	.nv.info._ZN2at6native29vectorized_elementwise_kernelILi8EZZZNS0_60_GLOBAL__N__171e0b9f_22_ActivationEluKernel_cu_9e10b42f_309619elu_backward_kernelERNS_18TensorIteratorBaseERKN3c106ScalarES8_S8_bENKUlvE_clEvENKUlvE0_clEvEUlffE_St5arrayIPcLm3EEEEviT0_T1_,"",@"SHT_CUDA_INFO"
	.sectionflags	@""
	.align	4


	//----- nvinfo : EIATTR_CUDA_API_VERSION
	.align		4
        /*0000*/ 	.byte	0x04, 0x37
        /*0002*/ 	.short	(.L_751 - .L_750)
.L_750:
        /*0004*/ 	.word	0x00000082


	//----- nvinfo : EIATTR_SW2861232_WAR
	.align		4
.L_751:
        /*0008*/ 	.byte	0x01, 0x35
	.zero		2


	//----- nvinfo : EIATTR_PARAM_CBANK
	.align		4
        /*000c*/ 	.byte	0x04, 0x0a
        /*000e*/ 	.short	(.L_753 - .L_752)
	.align		4
.L_752:
        /*0010*/ 	.word	index@(.nv.constant0._ZN2at6native29vectorized_elementwise_kernelILi8EZZZNS0_60_GLOBAL__N__171e0b9f_22_ActivationEluKernel_cu_9e10b42f_309619elu_backward_kernelERNS_18TensorIteratorBaseERKN3c106ScalarES8_S8_bENKUlvE_clEvENKUlvE0_clEvEUlffE_St5arrayIPcLm3EEEEviT0_T1_)
        /*0014*/ 	.short	0x0160
        /*0016*/ 	.short	0x0038


	//----- nvinfo : EIATTR_CBANK_PARAM_SIZE
	.align		4
.L_753:
        /*0018*/ 	.byte	0x03, 0x19
        /*001a*/ 	.short	0x0038


	//----- nvinfo : EIATTR_KPARAM_INFO
	.align		4
        /*001c*/ 	.byte	0x04, 0x17
        /*001e*/ 	.short	(.L_755 - .L_754)
.L_754:
        /*0020*/ 	.word	0x00000000
        /*0024*/ 	.short	0x0002
        /*0026*/ 	.short	0x0020
        /*0028*/ 	.byte	0x00, 0xf0, 0x61, 0x00


	//----- nvinfo : EIATTR_KPARAM_INFO
	.align		4
.L_755:
        /*002c*/ 	.byte	0x04, 0x17
        /*002e*/ 	.short	(.L_757 - .L_756)
.L_756:
        /*0030*/ 	.word	0x00000000
        /*0034*/ 	.short	0x0001
        /*0036*/ 	.short	0x0008
        /*0038*/ 	.byte	0x00, 0xf0, 0x61, 0x00


	//----- nvinfo : EIATTR_KPARAM_INFO
	.align		4
.L_757:
        /*003c*/ 	.byte	0x04, 0x17
        /*003e*/ 	.short	(.L_759 - .L_758)
.L_758:
        /*0040*/ 	.word	0x00000000
        /*0044*/ 	.short	0x0000
        /*0046*/ 	.short	0x0000
        /*0048*/ 	.byte	0x00, 0xf0, 0x11, 0x00


	//----- nvinfo : EIATTR_MAXREG_COUNT
	.align		4
.L_759:
        /*004c*/ 	.byte	0x03, 0x1b
        /*004e*/ 	.short	0x00ff


	//----- nvinfo : EIATTR_MERCURY_ISA_VERSION
	.align		4
        /*0050*/ 	.byte	0x03, 0x5f
        /*0052*/ 	.short	0x0000


	//----- nvinfo : EIATTR_EXIT_INSTR_OFFSETS
	.align		4
        /*0054*/ 	.byte	0x04, 0x1c
        /*0056*/ 	.short	(.L_761 - .L_760)


	//   ....[0]....
.L_760:
        /*0058*/ 	.word	0x00000010


	//----- nvinfo : EIATTR_MAX_THREADS
	.align		4
.L_761:
        /*005c*/ 	.byte	0x04, 0x05
        /*005e*/ 	.short	(.L_763 - .L_762)
.L_762:
        /*0060*/ 	.word	0x00000080
        /*0064*/ 	.word	0x00000001
        /*0068*/ 	.word	0x00000001
.L_763:


//--------------------- .nv.info._ZN2at6native18elementwise_kernelILi128ELi4EZNS0_15gpu_kernel_implIZZZNS0_60_GLOBAL__N__171e0b9f_22_ActivationEluKernel_cu_9e10b42f_309619elu_backward_kernelERNS_18TensorIteratorBaseERKN3c106ScalarES9_S9_bENKUlvE_clEvENKUlvE_clEvEUlddE_EEvS5_RKT_EUliE_EEviT1_ --------------------------
	.section	.nv.info._ZN2at6native18elementwise_kernelILi128ELi4EZNS0_15gpu_kernel_implIZZZNS0_60_GLOBAL__N__171e0b9f_22_ActivationEluKernel_cu_9e10b42f_309619elu_backward_kernelERNS_18TensorIteratorBaseERKN3c106ScalarES9_S9_bENKUlvE_clEvENKUlvE_clEvEUlddE_EEvS5_RKT_EUliE_EEviT1_,"",@"SHT_CUDA_INFO"
	.sectionflags	@""
	.align	4


	//----- nvinfo : EIATTR_CUDA_API_VERSION
	.align		4
        /*0000*/ 	.byte	0x04, 0x37
        /*0002*/ 	.short	(.L_765 - .L_764)
.L_764:
        /*0004*/ 	.word	0x00000082


	//----- nvinfo : EIATTR_SW2861232_WAR
	.align		4
.L_765:
        /*0008*/ 	.byte	0x01, 0x35
	.zero		2


	//----- nvinfo : EIATTR_PARAM_CBANK
	.align		4
        /*000c*/ 	.byte	0x04, 0x0a
        /*000e*/ 	.short	(.L_767 - .L_766)
	.align		4
.L_766:
        /*0010*/ 	.word	index@(.nv.constant0._ZN2at6native18elementwise_kernelILi128ELi4EZNS0_15gpu_kernel_implIZZZNS0_60_GLOBAL__N__171e0b9f_22_ActivationEluKernel_cu_9e10b42f_309619elu_backward_kernelERNS_18TensorIteratorBaseERKN3c106ScalarES9_S9_bENKUlvE_clEvENKUlvE_clEvEUlddE_EEvS5_RKT_EUliE_EEviT1_)
        /*0014*/ 	.short	0x0160
        /*0016*/ 	.short	0x02b8


	//----- nvinfo : EIATTR_CBANK_PARAM_SIZE
	.align		4
.L_767:
        /*0018*/ 	.byte	0x03, 0x19
        /*001a*/ 	.short	0x02b8


	//----- nvinfo : EIATTR_KPARAM_INFO
	.align		4
        /*001c*/ 	.byte	0x04, 0x17
        /*001e*/ 	.short	(.L_769 - .L_768)
.L_768:
        /*0020*/ 	.word	0x00000000
        /*0024*/ 	.short	0x0001
        /*0026*/ 	.short	0x0008
        /*0028*/ 	.byte	0x00, 0xf0, 0xc1, 0x0a


	//----- nvinfo : EIATTR_KPARAM_INFO
	.align		4
.L_769:
        /*002c*/ 	.byte	0x04, 0x17
        /*002e*/ 	.short	(.L_771 - .L_770)
.L_770:
        /*0030*/ 	.word	0x00000000
        /*0034*/ 	.short	0x0000
        /*0036*/ 	.short	0x0000
        /*0038*/ 	.byte	0x00, 0xf0, 0x11, 0x00


	//----- nvinfo : EIATTR_MAXREG_COUNT
	.align		4
.L_771:
        /*003c*/ 	.byte	0x03, 0x1b
        /*003e*/ 	.short	0x0080


	//----- nvinfo : EIATTR_EXTERNS
	.align		4
        /*0040*/ 	.byte	0x04, 0x0f
        /*0042*/ 	.short	(.L_773 - .L_772)


	//   ....[0]....
	.align		4
.L_772:
        /*0044*/ 	.word	index@(__assertfail)


	//----- nvinfo : EIATTR_MERCURY_ISA_VERSION
	.align		4
.L_773:
        /*0048*/ 	.byte	0x03, 0x5f
        /*004a*/ 	.short	0x0000


	//----- nvinfo : EIATTR_SYSCALL_OFFSETS
	.align		4
        /*004c*/ 	.byte	0x04, 0x46
        /*004e*/ 	.short	(.L_775 - .L_774)


	//   ....[0]....
.L_774:
        /*0050*/ 	.word	0x00001f40


	//   ....[1]....
        /*0054*/ 	.word	0x00002e70


	//   ....[2]....
        /*0058*/ 	.word	0x00004200


	//   ....[3]....
        /*005c*/ 	.word	0x00006190


	//   ....[4]....
        /*0060*/ 	.word	0x000070c0


	//   ....[5]....
        /*0064*/ 	.word	0x00008450


	//   ....[6]....
        /*0068*/ 	.word	0x0000a3b0


	//   ....[7]....
        /*006c*/ 	.word	0x0000b2e0


	//   ....[8]....
        /*0070*/ 	.word	0x0000c670


	//   ....[9]....
        /*0074*/ 	.word	0x0000e5e0


	//   ....[10]....
        /*0078*/ 	.word	0x0000f510


	//   ....[11]....
        /*007c*/ 	.word	0x000108a0


	//----- nvinfo : EIATTR_EXIT_INSTR_OFFSETS
	.align		4
.L_775:
        /*0080*/ 	.byte	0x04, 0x1c
        /*0082*/ 	.short	(.L_777 - .L_776)


	//   ....[0]....
.L_776:
        /*0084*/ 	.word	0x0000c710


	//   ....[1]....
        /*0088*/ 	.word	0x0000f9f0


	//   ....[2]....
        /*008c*/ 	.word	0x0000fa30


	//   ....[3]....
        /*0090*/ 	.word	0x0000fac0


	//   ....[4]....
        /*0094*/ 	.word	0x0000faf0


	//   ....[5]....
        /*0098*/ 	.word	0x0000fb20


	//   ....[6]....
        /*009c*/ 	.word	0x0000fbd0


	//   ....[7]....
        /*00a0*/ 	.word	0x0000fc30


	//   ....[8]....
        /*00a4*/ 	.word	0x0000fcf0


	//   ....[9]....
        /*00a8*/ 	.word	0x0000fd60


	//   ....[10]....
        /*00ac*/ 	.word	0x0000fd80


	//   ....[11]....
        /*00b0*/ 	.word	0x0000fe40


	//   ....[12]....
        /*00b4*/ 	.word	0x0000fe70


	//   ....[13]....
        /*00b8*/ 	.word	0x00010020


	//   ....[14]....
        /*00bc*/ 	.word	0x000101a0


	//   ....[15]....
        /*00c0*/ 	.word	0x00010200


	//   ....[16]....
        /*00c4*/ 	.word	0x000102b0


	//   ....[17]....
        /*00c8*/ 	.word	0x00010450


	//   ....[18]....
        /*00cc*/ 	.word	0x000105f0


	//   ....[19]....
        /*00d0*/ 	.word	0x00010770


	//   ....[20]....
        /*00d4*/ 	.word	0x000108b0


	//   ....[21]....
        /*00d8*/ 	.word	0x000108e0


	//   ....[22]....
        /*00dc*/ 	.word	0x00010910


	//----- nvinfo : EIATTR_MAX_THREADS
	.align		4
.L_777:
        /*00e0*/ 	.byte	0x04, 0x05
        /*00e2*/ 	.short	(.L_779 - .L_778)
.L_778:
        /*00e4*/ 	.word	0x00000080
        /*00e8*/ 	.word	0x00000001
        /*00ec*/ 	.word	0x00000001


	//----- nvinfo : EIATTR_CRS_STACK_SIZE
	.align		4
.L_779:
        /*00f0*/ 	.byte	0x04, 0x1e
        /*00f2*/ 	.short	(.L_781 - .L_780)
.L_780:
        /*00f4*/ 	.word	0x00000000
.L_781:


//--------------------- .nv.info._ZN2at6native27unrolled_elementwise_kernelIZZZNS0_60_GLOBAL__N__171e0b9f_22_ActivationEluKernel_cu_9e10b42f_309619elu_backward_kernelERNS_18TensorIteratorBaseERKN3c106ScalarES8_S8_bENKUlvE_clEvENKUlvE_clEvEUlddE_St5arrayIPcLm3EELi4E23TrivialOffsetCalculatorILi2EjESF_ILi1EjENS0_6memory12LoadWithCastILi2EEENSI_13StoreWithCastILi1EEEEEviT_T0_T2_T3_T4_T5_ --------------------------
	.section	.nv.info._ZN2at6native27unrolled_elementwise_kernelIZZZNS0_60_GLOBAL__N__171e0b9f_22_ActivationEluKernel_cu_9e10b42f_309619elu_backward_kernelERNS_18TensorIteratorBaseERKN3c106ScalarES8_S8_bENKUlvE_clEvENKUlvE_clEvEUlddE_St5arrayIPcLm3EELi4E23TrivialOffsetCalculatorILi2EjESF_ILi1EjENS0_6memory12LoadWithCastILi2EEENSI_13StoreWithCastILi1EEEEEviT_T0_T2_T3_T4_T5_,"",@"SHT_CUDA_INFO"
	.sectionflags	@""
	.align	4


	//----- nvinfo : EIATTR_CUDA_API_VERSION
	.align		4
        /*0000*/ 	.byte	0x04, 0x37
        /*0002*/ 	.short	(.L_783 - .L_782)
.L_782:
        /*0004*/ 	.word	0x00000082


	//----- nvinfo : EIATTR_SW2861232_WAR
	.align		4
.L_783:
        /*0008*/ 	.byte	0x01, 0x35
	.zero		2


	//----- nvinfo : EIATTR_PARAM_CBANK
	.align		4
        /*000c*/ 	.byte	0x04, 0x0a
        /*000e*/ 	.short	(.L_785 - .L_784)
	.align		4
.L_784:
        /*0010*/ 	.word	index@(.nv.constant0._ZN2at6native27unrolled_elementwise_kernelIZZZNS0_60_GLOBAL__N__171e0b9f_22_ActivationEluKernel_cu_9e10b42f_309619elu_backward_kernelERNS_18TensorIteratorBaseERKN3c106ScalarES8_S8_bENKUlvE_clEvENKUlvE_clEvEUlddE_St5arrayIPcLm3EELi4E23TrivialOffsetCalculatorILi2EjESF_ILi1EjENS0_6memory12LoadWithCastILi2EEENSI_13StoreWithCastILi1EEEEEviT_T0_T2_T3_T4_T5_)
        /*0014*/ 	.short	0x0160
        /*0016*/ 	.short	0x0060


	//----- nvinfo : EIATTR_CBANK_PARAM_SIZE
	.align		4
.L_785:
        /*0018*/ 	.byte	0x03, 0x19
        /*001a*/ 	.short	0x0060


	//----- nvinfo : EIATTR_KPARAM_INFO
	.align		4
        /*001c*/ 	.byte	0x04, 0x17
        /*001e*/ 	.short	(.L_787 - .L_786)
.L_786:
        /*0020*/ 	.word	0x00000000
        /*0024*/ 	.short	0x0006
        /*0026*/ 	.short	0x0058
        /*0028*/ 	.byte	0x00, 0xf0, 0x21, 0x00


	//----- nvinfo : EIATTR_KPARAM_INFO
	.align		4
.L_787:
        /*002c*/ 	.byte	0x04, 0x17
        /*002e*/ 	.short	(.L_789 - .L_788)
.L_788:
        /*0030*/ 	.word	0x00000000
        /*0034*/ 	.short	0x0005
        /*0036*/ 	.short	0x004c
        /*0038*/ 	.byte	0x00, 0xf0, 0x31, 0x00


	//----- nvinfo : EIATTR_KPARAM_INFO
	.align		4
.L_789:
        /*003c*/ 	.byte	0x04, 0x17
        /*003e*/ 	.short	(.L_791 - .L_790)
.L_790:
        /*0040*/ 	.word	0x00000000
        /*0044*/ 	.short	0x0004
        /*0046*/ 	.short	0x0049
        /*0048*/ 	.byte	0x00, 0xf0, 0x05, 0x00


	//----- nvinfo : EIATTR_KPARAM_INFO
	.align		4
.L_791:
        /*004c*/ 	.byte	0x04, 0x17
        /*004e*/ 	.short	(.L_793 - .L_792)
.L_792:
        /*0050*/ 	.word	0x00000000
        /*0054*/ 	.short	0x0003
        /*0056*/ 	.short	0x0048
        /*0058*/ 	.byte	0x00, 0xf0, 0x05, 0x00


	//----- nvinfo : EIATTR_KPARAM_INFO
	.align		4
.L_793:
        /*005c*/ 	.byte	0x04, 0x17
        /*005e*/ 	.short	(.L_795 - .L_794)
.L_794:
        /*0060*/ 	.word	0x00000000
        /*0064*/ 	.short	0x0002
        /*0066*/ 	.short	0x0030
        /*0068*/ 	.byte	0x00, 0xf0, 0x61, 0x00


	//----- nvinfo : EIATTR_KPARAM_INFO
	.align		4
.L_795:
        /*006c*/ 	.byte	0x04, 0x17
        /*006e*/ 	.short	(.L_797 - .L_796)
.L_796:
        /*0070*/ 	.word	0x00000000
        /*0074*/ 	.short	0x0001
        /*0076*/ 	.short	0x0008
        /*0078*/ 	.byte	0x00, 0xf0, 0xa1, 0x00


	//----- nvinfo : EIATTR_KPARAM_INFO
	.align		4
.L_797:
        /*007c*/ 	.byte	0x04, 0x17
        /*007e*/ 	.short	(.L_799 - .L_798)
.L_798:
        /*0080*/ 	.word	0x00000000
        /*0084*/ 	.short	0x0000
        /*0086*/ 	.short	0x0000
        /*0088*/ 	.byte	0x00, 0xf0, 0x11, 0x00


	//----- nvinfo : EIATTR_MAXREG_COUNT
	.align		4
.L_799:
        /*008c*/ 	.byte	0x03, 0x1b
        /*008e*/ 	.short	0x00ff


	//----- nvinfo : EIATTR_EXTERNS
	.align		4
        /*0090*/ 	.byte	0x04, 0x0f
        /*0092*/ 	.short	(.L_801 - .L_800)


	//   ....[0]....
	.align		4
.L_800:
        /*0094*/ 	.word	index@(__assertfail)


	//----- nvinfo : EIATTR_MERCURY_ISA_VERSION
	.align		4
.L_801:
        /*0098*/ 	.byte	0x03, 0x5f
        /*009a*/ 	.short	0x0000


	//----- nvinfo : EIATTR_SYSCALL_OFFSETS
	.align		4
        /*009c*/ 	.byte	0x04, 0x46
        /*009e*/ 	.short	(.L_803 - .L_802)


	//   ....[0]....
.L_802:
        /*00a0*/ 	.word	0x00000fb0


	//   ....[1]....
        /*00a4*/ 	.word	0x00001ee0


	//   ....[2]....
        /*00a8*/ 	.word	0x00002e90


	//   ....[3]....
        /*00ac*/ 	.word	0x00003dc0


	//   ....[4]....
        /*00b0*/ 	.word	0x00004d80


	//   ....[5]....
        /*00b4*/ 	.word	0x00005cb0


	//   ....[6]....
        /*00b8*/ 	.word	0x00006c50


	//   ....[7]....
        /*00bc*/ 	.word	0x00007b90


	//   ....[8]....
        /*00c0*/ 	.word	0x00009b70


	//   ....[9]....
        /*00c4*/ 	.word	0x0000ac10


	//   ....[10]....
        /*00c8*/ 	.word	0x0000bc80


	//   ....[11]....
        /*00cc*/ 	.word	0x0000cd00


	//----- nvinfo : EIATTR_EXIT_INSTR_OFFSETS
	.align		4
.L_803:
        /*00d0*/ 	.byte	0x04, 0x1c
        /*00d2*/ 	.short	(.L_805 - .L_804)


	//   ....[0]....
.L_804:
        /*00d4*/ 	.word	0x0000bd20


	//   ....[1]....
        /*00d8*/ 	.word	0x0000be50


	//   ....[2]....
        /*00dc*/ 	.word	0x0000be90


	//   ....[3]....
        /*00e0*/ 	.word	0x0000bf20


	//   ....[4]....
        /*00e4*/ 	.word	0x0000bf50


	//   ....[5]....
        /*00e8*/ 	.word	0x0000bf80


	//   ....[6]....
        /*00ec*/ 	.word	0x0000c030


	//   ....[7]....
        /*00f0*/ 	.word	0x0000c090


	//   ....[8]....
        /*00f4*/ 	.word	0x0000c150


	//   ....[9]....
        /*00f8*/ 	.word	0x0000c1c0


	//   ....[10]....
        /*00fc*/ 	.word	0x0000c1e0


	//   ....[11]....
        /*0100*/ 	.word	0x0000c2a0


	//   ....[12]....
        /*0104*/ 	.word	0x0000c2d0


	//   ....[13]....
        /*0108*/ 	.word	0x0000c480


	//   ....[14]....
        /*010c*/ 	.word	0x0000c600


	//   ....[15]....
        /*0110*/ 	.word	0x0000c660


	//   ....[16]....
        /*0114*/ 	.word	0x0000c710


	//   ....[17]....
        /*0118*/ 	.word	0x0000c8b0


	//   ....[18]....
        /*011c*/ 	.word	0x0000ca50


	//   ....[19]....
        /*0120*/ 	.word	0x0000cbd0


	//   ....[20]....
        /*0124*/ 	.word	0x0000cd10


	//   ....[21]....
        /*0128*/ 	.word	0x0000cd40


	//   ....[22]....
        /*012c*/ 	.word	0x0000cd70


	//----- nvinfo : EIATTR_MAX_THREADS
	.align		4
.L_805:
        /*0130*/ 	.byte	0x04, 0x05
        /*0132*/ 	.short	(.L_807 - .L_806)
.L_806:
        /*0134*/ 	.word	0x00000080
        /*0138*/ 	.word	0x00000001
        /*013c*/ 	.word	0x00000001


	//----- nvinfo : EIATTR_CRS_STACK_SIZE
	.align		4
.L_807:
        /*0140*/ 	.byte	0x04, 0x1e
        /*0142*/ 	.short	(.L_809 - .L_808)
.L_808:
        /*0144*/ 	.word	0x00000000
.L_809:


//--------------------- .nv.info._ZN2at6native18elementwise_kernelILi128ELi2EZNS0_22gpu_kernel_impl_nocastIZZZNS0_60_GLOBAL__N__171e0b9f_22_ActivationEluKernel_cu_9e10b42f_309619elu_backward_kernelERNS_18TensorIteratorBaseERKN3c106ScalarES9_S9_bENKUlvE_clEvENKUlvE_clEvEUlddE_EEvS5_RKT_EUliE_EEviT1_ --------------------------
	.section	.nv.info._ZN2at6native18elementwise_kernelILi128ELi2EZNS0_22gpu_kernel_impl_nocastIZZZNS0_60_GLOBAL__N__171e0b9f_22_ActivationEluKernel_cu_9e10b42f_309619elu_backward_kernelERNS_18TensorIteratorBaseERKN3c106ScalarES9_S9_bENKUlvE_clEvENKUlvE_clEvEUlddE_EEvS5_RKT_EUliE_EEviT1_,"",@"SHT_CUDA_INFO"
	.sectionflags	@""
	.align	4


	//----- nvinfo : EIATTR_CUDA_API_VERSION
	.align		4
        /*0000*/ 	.byte	0x04, 0x37
        /*0002*/ 	.short	(.L_811 - .L_810)
.L_810:
        /*0004*/ 	.word	0x00000082


	//----- nvinfo : EIATTR_SW2861232_WAR
	.align		4
.L_811:
        /*0008*/ 	.byte	0x01, 0x35
	.zero		2


	//----- nvinfo : EIATTR_PARAM_CBANK
	.align		4
        /*000c*/ 	.byte	0x04, 0x0a
        /*000e*/ 	.short	(.L_813 - .L_812)
	.align		4
.L_812:
        /*0010*/ 	.word	index@(.nv.constant0._ZN2at6native18elementwise_kernelILi128ELi2EZNS0_22gpu_kernel_impl_nocastIZZZNS0_60_GLOBAL__N__171e0b9f_22_ActivationEluKernel_cu_9e10b42f_309619elu_backward_kernelERNS_18TensorIteratorBaseERKN3c106ScalarES9_S9_bENKUlvE_clEvENKUlvE_clEvEUlddE_EEvS5_RKT_EUliE_EEviT1_)
        /*0014*/ 	.short	0x0160
        /*0016*/ 	.short	0x02b0


	//----- nvinfo : EIATTR_CBANK_PARAM_SIZE
	.align		4
.L_813:
        /*0018*/ 	.byte	0x03, 0x19
        /*001a*/ 	.short	0x02b0


	//----- nvinfo : EIATTR_KPARAM_INFO
	.align		4
        /*001c*/ 	.byte	0x04, 0x17
        /*001e*/ 	.short	(.L_815 - .L_814)
.L_814:
        /*0020*/ 	.word	0x00000000
        /*0024*/ 	.short	0x0001
        /*0026*/ 	.short	0x0008
        /*0028*/ 	.byte	0x00, 0xf0, 0xa1, 0x0a


	//----- nvinfo : EIATTR_KPARAM_INFO
	.align		4
.L_815:
        /*002c*/ 	.byte	0x04, 0x17
        /*002e*/ 	.short	(.L_817 - .L_816)
.L_816:
        /*0030*/ 	.word	0x00000000
        /*0034*/ 	.short	0x0000
        /*0036*/ 	.short	0x0000
        /*0038*/ 	.byte	0x00, 0xf0, 0x11, 0x00


	//----- nvinfo : EIATTR_MAXREG_COUNT
	.align		4
.L_817:
        /*003c*/ 	.byte	0x03, 0x1b
        /*003e*/ 	.short	0x0080


	//----- nvinfo : EIATTR_MERCURY_ISA_VERSION
	.align		4
        /*0040*/ 	.byte	0x03, 0x5f
        /*0042*/ 	.short	0x0000


	//----- nvinfo : EIATTR_EXIT_INSTR_OFFSETS
	.align		4
        /*0044*/ 	.byte	0x04, 0x1c
        /*0046*/ 	.short	(.L_819 - .L_818)


	//   ....[0]....
.L_818:
        /*0048*/ 	.word	0x000014a0


	//   ....[1]....
        /*004c*/ 	.word	0x00002890


	//----- nvinfo : EIATTR_MAX_THREADS
	.align		4
.L_819:
        /*0050*/ 	.byte	0x04, 0x05
        /*0052*/ 	.short	(.L_821 - .L_820)
.L_820:
        /*0054*/ 	.word	0x00000080
        /*0058*/ 	.word	0x00000001
        /*005c*/ 	.word	0x00000001


	//----- nvinfo : EIATTR_CRS_STACK_SIZE
	.align		4
.L_821:
        /*0060*/ 	.byte	0x04, 0x1e
        /*0062*/ 	.short	(.L_823 - .L_822)
.L_822:
        /*0064*/ 	.word	0x00000000
.L_823:


//--------------------- .nv.info._ZN2at6native27unrolled_elementwise_kernelIZZZNS0_60_GLOBAL__N__171e0b9f_22_ActivationEluKernel_cu_9e10b42f_309619elu_backward_kernelERNS_18TensorIteratorBaseERKN3c106ScalarES8_S8_bENKUlvE_clEvENKUlvE_clEvEUlddE_St5arrayIPcLm3EELi4E23TrivialOffsetCalculatorILi2EjESF_ILi1EjENS0_6memory15LoadWithoutCastENSI_16StoreWithoutCastEEEviT_T0_T2_T3_T4_T5_ --------------------------
	.section	.nv.info._ZN2at6native27unrolled_elementwise_kernelIZZZNS0_60_GLOBAL__N__171e0b9f_22_ActivationEluKernel_cu_9e10b42f_309619elu_backward_kernelERNS_18TensorIteratorBaseERKN3c106ScalarES8_S8_bENKUlvE_clEvENKUlvE_clEvEUlddE_St5arrayIPcLm3EELi4E23TrivialOffsetCalculatorILi2EjESF_ILi1EjENS0_6memory15LoadWithoutCastENSI_16StoreWithoutCastEEEviT_T0_T2_T3_T4_T5_,"",@"SHT_CUDA_INFO"
	.sectionflags	@""
	.align	4


	//----- nvinfo : EIATTR_CUDA_API_VERSION
	.align		4
        /*0000*/ 	.byte	0x04, 0x37
        /*0002*/ 	.short	(.L_825 - .L_824)
.L_824:
        /*0004*/ 	.word	0x00000082


	//----- nvinfo : EIATTR_SW2861232_WAR
	.align		4
.L_825:
        /*0008*/ 	.byte	0x01, 0x35
	.zero		2


	//----- nvinfo : EIATTR_PARAM_CBANK
	.align		4
        /*000c*/ 	.byte	0x04, 0x0a
        /*000e*/ 	.short	(.L_827 - .L_826)
	.align		4
.L_826:
        /*0010*/ 	.word	index@(.nv.constant0._ZN2at6native27unrolled_elementwise_kernelIZZZNS0_60_GLOBAL__N__171e0b9f_22_ActivationEluKernel_cu_9e10b42f_309619elu_backward_kernelERNS_18TensorIteratorBaseERKN3c106ScalarES8_S8_bENKUlvE_clEvENKUlvE_clEvEUlddE_St5arrayIPcLm3EELi4E23TrivialOffsetCalculatorILi2EjESF_ILi1EjENS0_6memory15LoadWithoutCastENSI_16StoreWithoutCastEEEviT_T0_T2_T3_T4_T5_)
        /*0014*/ 	.short	0x0160
        /*0016*/ 	.short	0x004c


	//----- nvinfo : EIATTR_CBANK_PARAM_SIZE
	.align		4
.L_827:
        /*0018*/ 	.byte	0x03, 0x19
        /*001a*/ 	.short	0x004c


	//----- nvinfo : EIATTR_KPARAM_INFO
	.align		4
        /*001c*/ 	.byte	0x04, 0x17
        /*001e*/ 	.short	(.L_829 - .L_828)
.L_828:
        /*0020*/ 	.word	0x00000000
        /*0024*/ 	.short	0x0006
        /*0026*/ 	.short	0x004b
        /*0028*/ 	.byte	0x00, 0xf0, 0x05, 0x00


	//----- nvinfo : EIATTR_KPARAM_INFO
	.align		4
.L_829:
        /*002c*/ 	.byte	0x04, 0x17
        /*002e*/ 	.short	(.L_831 - .L_830)
.L_830:
        /*0030*/ 	.word	0x00000000
        /*0034*/ 	.short	0x0005
        /*0036*/ 	.short	0x004a
        /*0038*/ 	.byte	0x00, 0xf0, 0x05, 0x00


	//----- nvinfo : EIATTR_KPARAM_INFO
	.align		4
.L_831:
        /*003c*/ 	.byte	0x04, 0x17
        /*003e*/ 	.short	(.L_833 - .L_832)
.L_832:
        /*0040*/ 	.word	0x00000000
        /*0044*/ 	.short	0x0004
        /*0046*/ 	.short	0x0049
        /*0048*/ 	.byte	0x00, 0xf0, 0x05, 0x00


	//----- nvinfo : EIATTR_KPARAM_INFO
	.align		4
.L_833:
        /*004c*/ 	.byte	0x04, 0x17
        /*004e*/ 	.short	(.L_835 - .L_834)
.L_834:
        /*0050*/ 	.word	0x00000000
        /*0054*/ 	.short	0x0003
        /*0056*/ 	.short	0x0048
        /*0058*/ 	.byte	0x00, 0xf0, 0x05, 0x00


	//----- nvinfo : EIATTR_KPARAM_INFO
	.align		4
.L_835:
        /*005c*/ 	.byte	0x04, 0x17
        /*005e*/ 	.short	(.L_837 - .L_836)
.L_836:
        /*0060*/ 	.word	0x00000000
        /*0064*/ 	.short	0x0002
        /*0066*/ 	.short	0x0030
        /*0068*/ 	.byte	0x00, 0xf0, 0x61, 0x00


	//----- nvinfo : EIATTR_KPARAM_INFO
	.align		4
.L_837:
        /*006c*/ 	.byte	0x04, 0x17
        /*006e*/ 	.short	(.L_839 - .L_838)
.L_838:
        /*0070*/ 	.word	0x00000000
        /*0074*/ 	.short	0x0001
        /*0076*/ 	.short	0x0008
        /*0078*/ 	.byte	0x00, 0xf0, 0xa1, 0x00


	//----- nvinfo : EIATTR_KPARAM_INFO
	.align		4
.L_839:
        /*007c*/ 	.byte	0x04, 0x17
        /*007e*/ 	.short	(.L_841 - .L_840)
.L_840:
        /*0080*/ 	.word	0x00000000
        /*0084*/ 	.short	0x0000
        /*0086*/ 	.short	0x0000
        /*0088*/ 	.byte	0x00, 0xf0, 0x11, 0x00


	//----- nvinfo : EIATTR_MAXREG_COUNT
	.align		4
.L_841:
        /*008c*/ 	.byte	0x03, 0x1b
        /*008e*/ 	.short	0x00ff


	//----- nvinfo : EIATTR_MERCURY_ISA_VERSION
	.align		4
        /*0090*/ 	.byte	0x03, 0x5f
        /*0092*/ 	.short	0x0000


	//----- nvinfo : EIATTR_EXIT_INSTR_OFFSETS
	.align		4
        /*0094*/ 	.byte	0x04, 0x1c
        /*0096*/ 	.short	(.L_843 - .L_842)


	//   ....[0]....
.L_842:
        /*0098*/ 	.word	0x00001320


	//   ....[1]....
        /*009c*/ 	.word	0x00001370


	//----- nvinfo : EIATTR_MAX_THREADS
	.align		4
.L_843:
        /*00a0*/ 	.byte	0x04, 0x05
        /*00a2*/ 	.short	(.L_845 - .L_844)
.L_844:
        /*00a4*/ 	.word	0x00000080
        /*00a8*/ 	.word	0x00000001
        /*00ac*/ 	.word	0x00000001


	//----- nvinfo : EIATTR_CRS_STACK_SIZE
	.align		4
.L_845:
        /*00b0*/ 	.byte	0x04, 0x1e
        /*00b2*/ 	.short	(.L_847 - .L_846)
.L_846:
        /*00b4*/ 	.word	0x00000000
.L_847:


//--------------------- .nv.info._ZN2at6native29vectorized_elementwise_kernelILi2EZZZNS0_60_GLOBAL__N__171e0b9f_22_ActivationEluKernel_cu_9e10b42f_309619elu_backward_kernelERNS_18TensorIteratorBaseERKN3c106ScalarES8_S8_bENKUlvE_clEvENKUlvE_clEvEUlddE_St5arrayIPcLm3EEEEviT0_T1_ --------------------------
	.section	.nv.info._ZN2at6native29vectorized_elementwise_kernelILi2EZZZNS0_60_GLOBAL__N__171e0b9f_22_ActivationEluKernel_cu_9e10b42f_309619elu_backward_kernelERNS_18TensorIteratorBaseERKN3c106ScalarES8_S8_bENKUlvE_clEvENKUlvE_clEvEUlddE_St5arrayIPcLm3EEEEviT0_T1_,"",@"SHT_CUDA_INFO"
	.sectionflags	@""
	.align	4


	//----- nvinfo : EIATTR_CUDA_API_VERSION
	.align		4
        /*0000*/ 	.byte	0x04, 0x37
        /*0002*/ 	.short	(.L_849 - .L_848)
.L_848:
        /*0004*/ 	.word	0x00000082


	//----- nvinfo : EIATTR_SW2861232_WAR
	.align		4
.L_849:
        /*0008*/ 	.byte	0x01, 0x35
	.zero		2


	//----- nvinfo : EIATTR_PARAM_CBANK
	.align		4
        /*000c*/ 	.byte	0x04, 0x0a
        /*000e*/ 	.short	(.L_851 - .L_850)
	.align		4
.L_850:
        /*0010*/ 	.word	index@(.nv.constant0._ZN2at6native29vectorized_elementwise_kernelILi2EZZZNS0_60_GLOBAL__N__171e0b9f_22_ActivationEluKernel_cu_9e10b42f_309619elu_backward_kernelERNS_18TensorIteratorBaseERKN3c106ScalarES8_S8_bENKUlvE_clEvENKUlvE_clEvEUlddE_St5arrayIPcLm3EEEEviT0_T1_)
        /*0014*/ 	.short	0x0160
        /*0016*/ 	.short	0x0048


	//----- nvinfo : EIATTR_CBANK_PARAM_SIZE
	.align		4
.L_851:
        /*0018*/ 	.byte	0x03, 0x19
        /*001a*/ 	.short	0x0048


	//----- nvinfo : EIATTR_KPARAM_INFO
	.align		4
        /*001c*/ 	.byte	0x04, 0x17
        /*001e*/ 	.short	(.L_853 - .L_852)
.L_852:
        /*0020*/ 	.word	0x00000000
        /*0024*/ 	.short	0x0002
        /*0026*/ 	.short	0x0030
        /*0028*/ 	.byte	0x00, 0xf0, 0x61, 0x00


	//----- nvinfo : EIATTR_KPARAM_INFO
	.align		4
.L_853:
        /*002c*/ 	.byte	0x04, 0x17
        /*002e*/ 	.short	(.L_855 - .L_854)
.L_854:
        /*0030*/ 	.word	0x00000000
        /*0034*/ 	.short	0x0001
        /*0036*/ 	.short	0x0008
        /*0038*/ 	.byte	0x00, 0xf0, 0xa1, 0x00


	//----- nvinfo : EIATTR_KPARAM_INFO
	.align		4
.L_855:
        /*003c*/ 	.byte	0x04, 0x17
        /*003e*/ 	.short	(.L_857 - .L_856)
.L_856:
        /*0040*/ 	.word	0x00000000
        /*0044*/ 	.short	0x0000
        /*0046*/ 	.short	0x0000
        /*0048*/ 	.byte	0x00, 0xf0, 0x11, 0x00


	//----- nvinfo : EIATTR_MAXREG_COUNT
	.align		4
.L_857:
        /*004c*/ 	.byte	0x03, 0x1b
        /*004e*/ 	.short	0x00ff


	//----- nvinfo : EIATTR_MERCURY_ISA_VERSION
	.align		4
        /*0050*/ 	.byte	0x03, 0x5f
        /*0052*/ 	.short	0x0000


	//----- nvinfo : EIATTR_EXIT_INSTR_OFFSETS
	.align		4
        /*0054*/ 	.byte	0x04, 0x1c
        /*0056*/ 	.short	(.L_859 - .L_858)


	//   ....[0]....
.L_858:
        /*0058*/ 	.word	0x00001d90


	//   ....[1]....
        /*005c*/ 	.word	0x000043f0


	//   ....[2]....
        /*0060*/ 	.word	0x00004440


	//----- nvinfo : EIATTR_MAX_THREADS
	.align		4
.L_859:
        /*0064*/ 	.byte	0x04, 0x05
        /*0066*/ 	.short	(.L_861 - .L_860)
.L_860:
        /*0068*/ 	.word	0x00000080
        /*006c*/ 	.word	0x00000001
        /*0070*/ 	.word	0x00000001


	//----- nvinfo : EIATTR_CRS_STACK_SIZE
	.align		4
.L_861:
        /*0074*/ 	.byte	0x04, 0x1e
        /*0076*/ 	.short	(.L_863 - .L_862)
.L_862:
        /*0078*/ 	.word	0x00000000
.L_863:


//--------------------- .nv.info._ZN2at6native29vectorized_elementwise_kernelILi4EZZZNS0_60_GLOBAL__N__171e0b9f_22_ActivationEluKernel_cu_9e10b42f_309619elu_backward_kernelERNS_18TensorIteratorBaseERKN3c106ScalarES8_S8_bENKUlvE_clEvENKUlvE_clEvEUlddE_St5arrayIPcLm3EEEEviT0_T1_ --------------------------
	.section	.nv.info._ZN2at6native29vectorized_elementwise_kernelILi4EZZZNS0_60_GLOBAL__N__171e0b9f_22_ActivationEluKernel_cu_9e10b42f_309619elu_backward_kernelERNS_18TensorIteratorBaseERKN3c106ScalarES8_S8_bENKUlvE_clEvENKUlvE_clEvEUlddE_St5arrayIPcLm3EEEEviT0_T1_,"",@"SHT_CUDA_INFO"
	.sectionflags	@""
	.align	4


	//----- nvinfo : EIATTR_CUDA_API_VERSION
	.align		4
        /*0000*/ 	.byte	0x04, 0x37
        /*0002*/ 	.short	(.L_865 - .L_864)
.L_864:
        /*0004*/ 	.word	0x00000082


	//----- nvinfo : EIATTR_SW2861232_WAR
	.align		4
.L_865:
        /*0008*/ 	.byte	0x01, 0x35
	.zero		2


	//----- nvinfo : EIATTR_PARAM_CBANK
	.align		4
        /*000c*/ 	.byte	0x04, 0x0a
        /*000e*/ 	.short	(.L_867 - .L_866)
	.align		4
.L_866:
        /*0010*/ 	.word	index@(.nv.constant0._ZN2at6native29vectorized_elementwise_kernelILi4EZZZNS0_60_GLOBAL__N__171e0b9f_22_ActivationEluKernel_cu_9e10b42f_309619elu_backward_kernelERNS_18TensorIteratorBaseERKN3c106ScalarES8_S8_bENKUlvE_clEvENKUlvE_clEvEUlddE_St5arrayIPcLm3EEEEviT0_T1_)
        /*0014*/ 	.short	0x0160
        /*0016*/ 	.short	0x0048


	//----- nvinfo : EIATTR_CBANK_PARAM_SIZE
	.align		4
.L_867:
        /*0018*/ 	.byte	0x03, 0x19
        /*001a*/ 	.short	0x0048


	//----- nvinfo : EIATTR_KPARAM_INFO
	.align		4
        /*001c*/ 	.byte	0x04, 0x17
        /*001e*/ 	.short	(.L_869 - .L_868)
.L_868:
        /*0020*/ 	.word	0x00000000
        /*0024*/ 	.short	0x0002
        /*0026*/ 	.short	0x0030
        /*0028*/ 	.byte	0x00, 0xf0, 0x61, 0x00


	//----- nvinfo : EIATTR_KPARAM_INFO
	.align		4
.L_869:
        /*002c*/ 	.byte	0x04, 0x17
        /*002e*/ 	.short	(.L_871 - .L_870)
.L_870:
        /*0030*/ 	.word	0x00000000
        /*0034*/ 	.short	0x0001
        /*0036*/ 	.short	0x0008
        /*0038*/ 	.byte	0x00, 0xf0, 0xa1, 0x00


	//----- nvinfo : EIATTR_KPARAM_INFO
	.align		4
.L_871:
        /*003c*/ 	.byte	0x04, 0x17
        /*003e*/ 	.short	(.L_873 - .L_872)
.L_872:
        /*0040*/ 	.word	0x00000000
        /*0044*/ 	.short	0x0000
        /*0046*/ 	.short	0x0000
        /*0048*/ 	.byte	0x00, 0xf0, 0x11, 0x00


	//----- nvinfo : EIATTR_MAXREG_COUNT
	.align		4
.L_873:
        /*004c*/ 	.byte	0x03, 0x1b
        /*004e*/ 	.short	0x00ff


	//----- nvinfo : EIATTR_MERCURY_ISA_VERSION
	.align		4
        /*0050*/ 	.byte	0x03, 0x5f
        /*0052*/ 	.short	0x0000


	//----- nvinfo : EIATTR_EXIT_INSTR_OFFSETS
	.align		4
        /*0054*/ 	.byte	0x04, 0x1c
        /*0056*/ 	.short	(.L_875 - .L_874)


	//   ....[0]....
.L_874:
        /*0058*/ 	.word	0x00001d90


	//   ....[1]....
        /*005c*/ 	.word	0x000043f0


	//   ....[2]....
        /*0060*/ 	.word	0x00004440


	//----- nvinfo : EIATTR_MAX_THREADS
	.align		4
.L_875:
        /*0064*/ 	.byte	0x04, 0x05
        /*0066*/ 	.short	(.L_877 - .L_876)
.L_876:
        /*0068*/ 	.word	0x00000080
        /*006c*/ 	.word	0x00000001
        /*0070*/ 	.word	0x00000001


	//----- nvinfo : EIATTR_CRS_STACK_SIZE
	.align		4
.L_877:
        /*0074*/ 	.byte	0x04, 0x1e
        /*0076*/ 	.short	(.L_879 - .L_878)
.L_878:
        /*0078*/ 	.word	0x00000000
.L_879:


//--------------------- .nv.info._ZN2at6native29vectorized_elementwise_kernelILi8EZZZNS0_60_GLOBAL__N__171e0b9f_22_ActivationEluKernel_cu_9e10b42f_309619elu_backward_kernelERNS_18TensorIteratorBaseERKN3c106ScalarES8_S8_bENKUlvE_clEvENKUlvE_clEvEUlddE_St5arrayIPcLm3EEEEviT0_T1_ --------------------------
	.section	.nv.info._ZN2at6native29vectorized_elementwise_kernelILi8EZZZNS0_60_GLOBAL__N__171e0b9f_22_ActivationEluKernel_cu_9e10b42f_309619elu_backward_kernelERNS_18TensorIteratorBaseERKN3c106ScalarES8_S8_bENKUlvE_clEvENKUlvE_clEvEUlddE_St5arrayIPcLm3EEEEviT0_T1_,"",@"SHT_CUDA_INFO"
	.sectionflags	@""
	.align	4


	//----- nvinfo : EIATTR_CUDA_API_VERSION
	.align		4
        /*0000*/ 	.byte	0x04, 0x37
        /*0002*/ 	.short	(.L_881 - .L_880)
.L_880:
        /*0004*/ 	.word	0x00000082


	//----- nvinfo : EIATTR_SW2861232_WAR
	.align		4
.L_881:
        /*0008*/ 	.byte	0x01, 0x35
	.zero		2


	//----- nvinfo : EIATTR_PARAM_CBANK
	.align		4
        /*000c*/ 	.byte	0x04, 0x0a
        /*000e*/ 	.short	(.L_883 - .L_882)
	.align		4
.L_882:
        /*0010*/ 	.word	index@(.nv.constant0._ZN2at6native29vectorized_elementwise_kernelILi8EZZZNS0_60_GLOBAL__N__171e0b9f_22_ActivationEluKernel_cu_9e10b42f_309619elu_backward_kernelERNS_18TensorIteratorBaseERKN3c106ScalarES8_S8_bENKUlvE_clEvENKUlvE_clEvEUlddE_St5arrayIPcLm3EEEEviT0_T1_)
        /*0014*/ 	.short	0x0160
        /*0016*/ 	.short	0x0048


	//----- nvinfo : EIATTR_CBANK_PARAM_SIZE
	.align		4
.L_883:
        /*0018*/ 	.byte	0x03, 0x19
        /*001a*/ 	.short	0x0048


	//----- nvinfo : EIATTR_KPARAM_INFO
	.align		4
        /*001c*/ 	.byte	0x04, 0x17
        /*001e*/ 	.short	(.L_885 - .L_884)
.L_884:
        /*0020*/ 	.word	0x00000000
        /*0024*/ 	.short	0x0002
        /*0026*/ 	.short	0x0030
        /*0028*/ 	.byte	0x00, 0xf0, 0x61, 0x00


	//----- nvinfo : EIATTR_KPARAM_INFO
	.align		4
.L_885:
        /*002c*/ 	.byte	0x04, 0x17
        /*002e*/ 	.short	(.L_887 - .L_886)
.L_886:
        /*0030*/ 	.word	0x00000000
        /*0034*/ 	.short	0x0001
        /*0036*/ 	.short	0x0008
        /*0038*/ 	.byte	0x00, 0xf0, 0xa1, 0x00


	//----- nvinfo : EIATTR_KPARAM_INFO
	.align		4
.L_887:
        /*003c*/ 	.byte	0x04, 0x17
        /*003e*/ 	.short	(.L_889 - .L_888)
.L_888:
        /*0040*/ 	.word	0x00000000
        /*0044*/ 	.short	0x0000
        /*0046*/ 	.short	0x0000
        /*0048*/ 	.byte	0x00, 0xf0, 0x11, 0x00


	//----- nvinfo : EIATTR_MAXREG_COUNT
	.align		4
.L_889:
        /*004c*/ 	.byte	0x03, 0x1b
        /*004e*/ 	.short	0x00ff


	//----- nvinfo : EIATTR_MERCURY_ISA_VERSION
	.align		4
        /*0050*/ 	.byte	0x03, 0x5f
        /*0052*/ 	.short	0x0000


	//----- nvinfo : EIATTR_EXIT_INSTR_OFFSETS
	.align		4
        /*0054*/ 	.byte	0x04, 0x1c
        /*0056*/ 	.short	(.L_891 - .L_890)


	//   ....[0]....
.L_890:
        /*0058*/ 	.word	0x00000010


	//----- nvinfo : EIATTR_MAX_THREADS
	.align		4
.L_891:
        /*005c*/ 	.byte	0x04, 0x05
        /*005e*/ 	.short	(.L_893 - .L_892)
.L_892:
        /*0060*/ 	.word	0x00000080
        /*0064*/ 	.word	0x00000001
        /*0068*/ 	.word	0x00000001
.L_893:


//--------------------- .nv.info._ZN2at6native18elementwise_kernelILi128ELi4EZNS0_15gpu_kernel_implIZZZNS0_60_GLOBAL__N__171e0b9f_22_ActivationEluKernel_cu_9e10b42f_309610elu_kernelERNS_18TensorIteratorBaseERKN3c106ScalarES9_S9_ENKUlvE_clEvENKUlvE2_clEvEUlNS6_8BFloat16EE_EEvS5_RKT_EUliE_EEviT1_ --------------------------
	.section	.nv.info._ZN2at6native18elementwise_kernelILi128ELi4EZNS0_15gpu_kernel_implIZZZNS0_60_GLOBAL__N__171e0b9f_22_ActivationEluKernel_cu_9e10b42f_309610elu_kernelERNS_18TensorIteratorBaseERKN3c106ScalarES9_S9_ENKUlvE_clEvENKUlvE2_clEvEUlNS6_8BFloat16EE_EEvS5_RKT_EUliE_EEviT1_,"",@"SHT_CUDA_INFO"
	.sectionflags	@""
	.align	4


	//----- nvinfo : EIATTR_CUDA_API_VERSION
	.align		4
        /*0000*/ 	.byte	0x04, 0x37
        /*0002*/ 	.short	(.L_895 - .L_894)
.L_894:
        /*0004*/ 	.word	0x00000082


	//----- nvinfo : EIATTR_SW2861232_WAR
	.align		4
.L_895:
        /*0008*/ 	.byte	0x01, 0x35
	.zero		2


	//----- nvinfo : EIATTR_PARAM_CBANK
	.align		4
        /*000c*/ 	.byte	0x04, 0x0a
        /*000e*/ 	.short	(.L_897 - .L_896)
	.align		4
.L_896:
        /*0010*/ 	.word	index@(.nv.constant0._ZN2at6native18elementwise_kernelILi128ELi4EZNS0_15gpu_kernel_implIZZZNS0_60_GLOBAL__N__171e0b9f_22_ActivationEluKernel_cu_9e10b42f_309610elu_kernelERNS_18TensorIteratorBaseERKN3c106ScalarES9_S9_ENKUlvE_clEvENKUlvE2_clEvEUlNS6_8BFloat16EE_EEvS5_RKT_EUliE_EEviT1_)
        /*0014*/ 	.short	0x0160
        /*0016*/ 	.short	0x0238


	//----- nvinfo : EIATTR_CBANK_PARAM_SIZE
	.align		4
.L_897:
        /*0018*/ 	.byte	0x03, 0x19
        /*001a*/ 	.short	0x0238


	//----- nvinfo : EIATTR_KPARAM_INFO
	.align		4
        /*001c*/ 	.byte	0x04, 0x17
        /*001e*/ 	.short	(.L_899 - .L_898)
.L_898:
        /*0020*/ 	.word	0x00000000
        /*0024*/ 	.short	0x0001
        /*0026*/ 	.short	0x0008
        /*0028*/ 	.byte	0x00, 0xf0, 0xc1, 0x08


	//----- nvinfo : EIATTR_KPARAM_INFO
	.align		4
.L_899:
        /*002c*/ 	.byte	0x04, 0x17
        /*002e*/ 	.short	(.L_901 - .L_900)
.L_900:
        /*0030*/ 	.word	0x00000000
        /*0034*/ 	.short	0x0000
        /*0036*/ 	.short	0x0000
        /*0038*/ 	.byte	0x00, 0xf0, 0x11, 0x00


	//----- nvinfo : EIATTR_MAXREG_COUNT
	.align		4
.L_901:
        /*003c*/ 	.byte	0x03, 0x1b
        /*003e*/ 	.short	0x0080


	//----- nvinfo : EIATTR_EXTERNS
	.align		4
        /*0040*/ 	.byte	0x04, 0x0f
        /*0042*/ 	.short	(.L_903 - .L_902)


	//   ....[0]....
	.align		4
.L_902:
        /*0044*/ 	.word	index@(__assertfail)


	//----- nvinfo : EIATTR_MERCURY_ISA_VERSION
	.align		4
.L_903:
        /*0048*/ 	.byte	0x03, 0x5f
        /*004a*/ 	.short	0x0000


	//----- nvinfo : EIATTR_SYSCALL_OFFSETS
	.align		4
        /*004c*/ 	.byte	0x04, 0x46
        /*004e*/ 	.short	(.L_905 - .L_904)


	//   ....[0]....
.L_904:
        /*0050*/ 	.word	0x00001df0


	//   ....[1]....
        /*0054*/ 	.word	0x00002fb0


	//   ....[2]....
        /*0058*/ 	.word	0x00004df0


	//   ....[3]....
        /*005c*/ 	.word	0x00005fb0


	//   ....[4]....
        /*0060*/ 	.word	0x00007dc0


	//   ....[5]....
        /*0064*/ 	.word	0x00008f80


	//   ....[6]....
        /*0068*/ 	.word	0x0000ada0


	//   ....[7]....
        /*006c*/ 	.word	0x0000bf60


	//----- nvinfo : EIATTR_EXIT_INSTR_OFFSETS
	.align		4
.L_905:
        /*0070*/ 	.byte	0x04, 0x1c
        /*0072*/ 	.short	(.L_907 - .L_906)


	//   ....[0]....
.L_906:
        /*0074*/ 	.word	0x00009040


	//   ....[1]....
        /*0078*/ 	.word	0x0000b160


	//   ....[2]....
        /*007c*/ 	.word	0x0000b1a0


	//   ....[3]....
        /*0080*/ 	.word	0x0000b240


	//   ....[4]....
        /*0084*/ 	.word	0x0000b280


	//   ....[5]....
        /*0088*/ 	.word	0x0000b2c0


	//   ....[6]....
        /*008c*/ 	.word	0x0000b350


	//   ....[7]....
        /*0090*/ 	.word	0x0000b390


	//   ....[8]....
        /*0094*/ 	.word	0x0000b430


	//   ....[9]....
        /*0098*/ 	.word	0x0000b480


	//   ....[10]....
        /*009c*/ 	.word	0x0000b4d0


	//   ....[11]....
        /*00a0*/ 	.word	0x0000b5a0


	//   ....[12]....
        /*00a4*/ 	.word	0x0000b600


	//   ....[13]....
        /*00a8*/ 	.word	0x0000b790


	//   ....[14]....
        /*00ac*/ 	.word	0x0000b8f0


	//   ....[15]....
        /*00b0*/ 	.word	0x0000b910


	//   ....[16]....
        /*00b4*/ 	.word	0x0000b9d0


	//   ....[17]....
        /*00b8*/ 	.word	0x0000bb50


	//   ....[18]....
        /*00bc*/ 	.word	0x0000bcd0


	//   ....[19]....
        /*00c0*/ 	.word	0x0000be30


	//   ....[20]....
        /*00c4*/ 	.word	0x0000bf70


	//   ....[21]....
        /*00c8*/ 	.word	0x0000bfb0


	//   ....[22]....
        /*00cc*/ 	.word	0x0000bff0


	//----- nvinfo : EIATTR_MAX_THREADS
	.align		4
.L_907:
        /*00d0*/ 	.byte	0x04, 0x05
        /*00d2*/ 	.short	(.L_909 - .L_908)
.L_908:
        /*00d4*/ 	.word	0x00000080
        /*00d8*/ 	.word	0x00000001
        /*00dc*/ 	.word	0x00000001


	//----- nvinfo : EIATTR_CRS_STACK_SIZE
	.align		4
.L_909:
        /*00e0*/ 	.byte	0x04, 0x1e
        /*00e2*/ 	.short	(.L_911 - .L_910)
.L_910:
        /*00e4*/ 	.word	0x00000000
.L_911:


//--------------------- .nv.info._ZN2at6native27unrolled_elementwise_kernelIZZZNS0_60_GLOBAL__N__171e0b9f_22_ActivationEluKernel_cu_9e10b42f_309610elu_kernelERNS_18TensorIteratorBaseERKN3c106ScalarES8_S8_ENKUlvE_clEvENKUlvE2_clEvEUlNS5_8BFloat16EE_St5arrayIPcLm2EELi4E23TrivialOffsetCalculatorILi1EjESH_NS0_6memory12LoadWithCastILi1EEENSI_13StoreWithCastILi1EEEEEviT_T0_T2_T3_T4_T5_ --------------------------
	.section	.nv.info._ZN2at6native27unrolled_elementwise_kernelIZZZNS0_60_GLOBAL__N__171e0b9f_22_ActivationEluKernel_cu_9e10b42f_309610elu_kernelERNS_18TensorIteratorBaseERKN3c106ScalarES8_S8_ENKUlvE_clEvENKUlvE2_clEvEUlNS5_8BFloat16EE_St5arrayIPcLm2EELi4E23TrivialOffsetCalculatorILi1EjESH_NS0_6memory12LoadWithCastILi1EEENSI_13StoreWithCastILi1EEEEEviT_T0_T2_T3_T4_T5_,"",@"SHT_CUDA_INFO"
	.sectionflags	@""
	.align	4


	//----- nvinfo : EIATTR_CUDA_API_VERSION
	.align		4
        /*0000*/ 	.byte	0x04, 0x37
        /*0002*/ 	.short	(.L_913 - .L_912)
.L_912:
        /*0004*/ 	.word	0x00000082


	//----- nvinfo : EIATTR_SW2861232_WAR
	.align		4
.L_913:
        /*0008*/ 	.byte	0x01, 0x35
	.zero		2


	//----- nvinfo : EIATTR_PARAM_CBANK
	.align		4
        /*000c*/ 	.byte	0x04, 0x0a
        /*000e*/ 	.short	(.L_915 - .L_914)
	.align		4
.L_914:
        /*0010*/ 	.word	index@(.nv.constant0._ZN2at6native27unrolled_elementwise_kernelIZZZNS0_60_GLOBAL__N__171e0b9f_22_ActivationEluKernel_cu_9e10b42f_309610elu_kernelERNS_18TensorIteratorBaseERKN3c106ScalarES8_S8_ENKUlvE_clEvENKUlvE2_clEvEUlNS5_8BFloat16EE_St5arrayIPcLm2EELi4E23TrivialOffsetCalculatorILi1EjESH_NS0_6memory12LoadWithCastILi1EEENSI_13StoreWithCastILi1EEEEEviT_T0_T2_T3_T4_T5_)
        /*0014*/ 	.short	0x0160
        /*0016*/ 	.short	0x0044


	//----- nvinfo : EIATTR_CBANK_PARAM_SIZE
	.align		4
.L_915:
        /*0018*/ 	.byte	0x03, 0x19
        /*001a*/ 	.short	0x0044


	//----- nvinfo : EIATTR_KPARAM_INFO
	.align		4
        /*001c*/ 	.byte	0x04, 0x17
        /*001e*/ 	.short	(.L_917 - .L_916)
.L_916:
        /*0020*/ 	.word	0x00000000
        /*0024*/ 	.short	0x0006
        /*0026*/ 	.short	0x003c
        /*0028*/ 	.byte	0x00, 0xf0, 0x21, 0x00


	//----- nvinfo : EIATTR_KPARAM_INFO
	.align		4
.L_917:
        /*002c*/ 	.byte	0x04, 0x17
        /*002e*/ 	.short	(.L_919 - .L_918)
.L_918:
        /*0030*/ 	.word	0x00000000
        /*0034*/ 	.short	0x0005
        /*0036*/ 	.short	0x0034
        /*0038*/ 	.byte	0x00, 0xf0, 0x21, 0x00


	//----- nvinfo : EIATTR_KPARAM_INFO
	.align		4
.L_919:
        /*003c*/ 	.byte	0x04, 0x17
        /*003e*/ 	.short	(.L_921 - .L_920)
.L_920:
        /*0040*/ 	.word	0x00000000
        /*0044*/ 	.short	0x0004
        /*0046*/ 	.short	0x0031
        /*0048*/ 	.byte	0x00, 0xf0, 0x05, 0x00


	//----- nvinfo : EIATTR_KPARAM_INFO
	.align		4
.L_921:
        /*004c*/ 	.byte	0x04, 0x17
        /*004e*/ 	.short	(.L_923 - .L_922)
.L_922:
        /*0050*/ 	.word	0x00000000
        /*0054*/ 	.short	0x0003
        /*0056*/ 	.short	0x0030
        /*0058*/ 	.byte	0x00, 0xf0, 0x05, 0x00


	//----- nvinfo : EIATTR_KPARAM_INFO
	.align		4
.L_923:
        /*005c*/ 	.byte	0x04, 0x17
        /*005e*/ 	.short	(.L_925 - .L_924)
.L_924:
        /*0060*/ 	.word	0x00000000
        /*0064*/ 	.short	0x0002
        /*0066*/ 	.short	0x0020
        /*0068*/ 	.byte	0x00, 0xf0, 0x41, 0x00


	//----- nvinfo : EIATTR_KPARAM_INFO
	.align		4
.L_925:
        /*006c*/ 	.byte	0x04, 0x17
        /*006e*/ 	.short	(.L_927 - .L_926)
.L_926:
        /*0070*/ 	.word	0x00000000
        /*0074*/ 	.short	0x0001
        /*0076*/ 	.short	0x0008
        /*0078*/ 	.byte	0x00, 0xf0, 0x61, 0x00


	//----- nvinfo : EIATTR_KPARAM_INFO
	.align		4
.L_927:
        /*007c*/ 	.byte	0x04, 0x17
        /*007e*/ 	.short	(.L_929 - .L_928)
.L_928:
        /*0080*/ 	.word	0x00000000
        /*0084*/ 	.short	0x0000
        /*0086*/ 	.short	0x0000
        /*0088*/ 	.byte	0x00, 0xf0, 0x11, 0x00


	//----- nvinfo : EIATTR_MAXREG_COUNT
	.align		4
.L_929:
        /*008c*/ 	.byte	0x03, 0x1b
        /*008e*/ 	.short	0x00ff


	//----- nvinfo : EIATTR_EXTERNS
	.align		4
        /*0090*/ 	.byte	0x04, 0x0f
        /*0092*/ 	.short	(.L_931 - .L_930)


	//   ....[0]....
	.align		4
.L_930:
        /*0094*/ 	.word	index@(__assertfail)


	//----- nvinfo : EIATTR_MERCURY_ISA_VERSION
	.align		4
.L_931:
        /*0098*/ 	.byte	0x03, 0x5f
        /*009a*/ 	.short	0x0000


	//----- nvinfo : EIATTR_SYSCALL_OFFSETS
	.align		4
        /*009c*/ 	.byte	0x04, 0x46
        /*009e*/ 	.short	(.L_933 - .L_932)


	//   ....[0]....
.L_932:
        /*00a0*/ 	.word	0x000010a0


	//   ....[1]....
        /*00a4*/ 	.word	0x000021a0


	//   ....[2]....
        /*00a8*/ 	.word	0x000032b0


	//   ....[3]....
        /*00ac*/ 	.word	0x00004390


	//   ....[4]....
        /*00b0*/ 	.word	0x00005ee0


	//   ....[5]....
        /*00b4*/ 	.word	0x00006f10


	//   ....[6]....
        /*00b8*/ 	.word	0x00007f00


	//   ....[7]....
        /*00bc*/ 	.word	0x00008ef0


	//----- nvinfo : EIATTR_EXIT_INSTR_OFFSETS
	.align		4
.L_933:
        /*00c0*/ 	.byte	0x04, 0x1c
        /*00c2*/ 	.short	(.L_935 - .L_934)


	//   ....[0]....
.L_934:
        /*00c4*/ 	.word	0x00007fc0


	//   ....[1]....
        /*00c8*/ 	.word	0x000080f0


	//   ....[2]....
        /*00cc*/ 	.word	0x00008130


	//   ....[3]....
        /*00d0*/ 	.word	0x000081d0


	//   ....[4]....
        /*00d4*/ 	.word	0x00008210


	//   ....[5]....
        /*00d8*/ 	.word	0x00008250


	//   ....[6]....
        /*00dc*/ 	.word	0x000082e0


	//   ....[7]....
        /*00e0*/ 	.word	0x00008320


	//   ....[8]....
        /*00e4*/ 	.word	0x000083c0


	//   ....[9]....
        /*00e8*/ 	.word	0x00008410


	//   ....[10]....
        /*00ec*/ 	.word	0x00008460


	//   ....[11]....
        /*00f0*/ 	.word	0x00008530


	//   ....[12]....
        /*00f4*/ 	.word	0x00008590


	//   ....[13]....
        /*00f8*/ 	.word	0x00008720


	//   ....[14]....
        /*00fc*/ 	.word	0x00008880


	//   ....[15]....
        /*0100*/ 	.word	0x000088a0


	//   ....[16]....
        /*0104*/ 	.word	0x00008960


	//   ....[17]....
        /*0108*/ 	.word	0x00008ae0


	//   ....[18]....
        /*010c*/ 	.word	0x00008c60


	//   ....[19]....
        /*0110*/ 	.word	0x00008dc0


	//   ....[20]....
        /*0114*/ 	.word	0x00008f00


	//   ....[21]....
        /*0118*/ 	.word	0x00008f40


	//   ....[22]....
        /*011c*/ 	.word	0x00008f80


	//----- nvinfo : EIATTR_MAX_THREADS
	.align		4
.L_935:
        /*0120*/ 	.byte	0x04, 0x05
        /*0122*/ 	.short	(.L_937 - .L_936)
.L_936:
        /*0124*/ 	.word	0x00000080
        /*0128*/ 	.word	0x00000001
        /*012c*/ 	.word	0x00000001


	//----- nvinfo : EIATTR_CRS_STACK_SIZE
	.align		4
.L_937:
        /*0130*/ 	.byte	0x04, 0x1e
        /*0132*/ 	.short	(.L_939 - .L_938)
.L_938:
        /*0134*/ 	.word	0x00000000
.L_939:


//--------------------- .nv.info._ZN2at6native18elementwise_kernelILi128ELi4EZNS0_22gpu_kernel_impl_nocastIZZZNS0_60_GLOBAL__N__171e0b9f_22_ActivationEluKernel_cu_9e10b42f_309610elu_kernelERNS_18TensorIteratorBaseERKN3c106ScalarES9_S9_ENKUlvE_clEvENKUlvE2_clEvEUlNS6_8BFloat16EE_EEvS5_RKT_EUliE_EEviT1_ --------------------------
	.section	.nv.info._ZN2at6native18elementwise_kernelILi128ELi4EZNS0_22gpu_kernel_impl_nocastIZZZNS0_60_GLOBAL__N__171e0b9f_22_ActivationEluKernel_cu_9e10b42f_309610elu_kernelERNS_18TensorIteratorBaseERKN3c106ScalarES9_S9_ENKUlvE_clEvENKUlvE2_clEvEUlNS6_8BFloat16EE_EEvS5_RKT_EUliE_EEviT1_,"",@"SHT_CUDA_INFO"
	.sectionflags	@""
	.align	4


	//----- nvinfo : EIATTR_CUDA_API_VERSION
	.align		4
        /*0000*/ 	.byte	0x04, 0x37
        /*0002*/ 	.short	(.L_941 - .L_940)
.L_940:
        /*0004*/ 	.word	0x00000082


	//----- nvinfo : EIATTR_SW2861232_WAR
	.align		4
.L_941:
        /*0008*/ 	.byte	0x01, 0x35
	.zero		2


	//----- nvinfo : EIATTR_PARAM_CBANK
	.align		4
        /*000c*/ 	.byte	0x04, 0x0a
        /*000e*/ 	.short	(.L_943 - .L_942)
	.align		4
.L_942:
        /*0010*/ 	.word	index@(.nv.constant0._ZN2at6native18elementwise_kernelILi128ELi4EZNS0_22gpu_kernel_impl_nocastIZZZNS0_60_GLOBAL__N__171e0b9f_22_ActivationEluKernel_cu_9e10b42f_309610elu_kernelERNS_18TensorIteratorBaseERKN3c106ScalarES9_S9_ENKUlvE_clEvENKUlvE2_clEvEUlNS6_8BFloat16EE_EEvS5_RKT_EUliE_EEviT1_)
        /*0014*/ 	.short	0x0160
        /*0016*/ 	.short	0x0230


	//----- nvinfo : EIATTR_CBANK_PARAM_SIZE
	.align		4
.L_943:
        /*0018*/ 	.byte	0x03, 0x19
        /*001a*/ 	.short	0x0230


	//----- nvinfo : EIATTR_KPARAM_INFO
	.align		4
        /*001c*/ 	.byte	0x04, 0x17
        /*001e*/ 	.short	(.L_945 - .L_944)
.L_944:
        /*0020*/ 	.word	0x00000000
        /*0024*/ 	.short	0x0001
        /*0026*/ 	.short	0x0008
        /*0028*/ 	.byte	0x00, 0xf0, 0xa1, 0x08


	//----- nvinfo : EIATTR_KPARAM_INFO
	.align		4
.L_945:
        /*002c*/ 	.byte	0x04, 0x17
        /*002e*/ 	.short	(.L_947 - .L_946)
.L_946:
        /*0030*/ 	.word	0x00000000
        /*0034*/ 	.short	0x0000
        /*0036*/ 	.short	0x0000
        /*0038*/ 	.byte	0x00, 0xf0, 0x11, 0x00


	//----- nvinfo : EIATTR_MAXREG_COUNT
	.align		4
.L_947:
        /*003c*/ 	.byte	0x03, 0x1b
        /*003e*/ 	.short	0x0080


	//----- nvinfo : EIATTR_MERCURY_ISA_VERSION
	.align		4
        /*0040*/ 	.byte	0x03, 0x5f
        /*0042*/ 	.short	0x0000


	//----- nvinfo : EIATTR_EXIT_INSTR_OFFSETS
	.align		4
        /*0044*/ 	.byte	0x04, 0x1c
        /*0046*/ 	.short	(.L_949 - .L_948)


	//   ....[0]....
.L_948:
        /*0048*/ 	.word	0x00003370


	//   ....[1]....
        /*004c*/ 	.word	0x00004440


	//----- nvinfo : EIATTR_MAX_THREADS
	.align		4
.L_949:
        /*0050*/ 	.byte	0x04, 0x05
        /*0052*/ 	.short	(.L_951 - .L_950)
.L_950:
        /*0054*/ 	.word	0x00000080
        /*0058*/ 	.word	0x00000001
        /*005c*/ 	.word	0x00000001


	//----- nvinfo : EIATTR_CRS_STACK_SIZE
	.align		4
.L_951:
        /*0060*/ 	.byte	0x04, 0x1e
        /*0062*/ 	.short	(.L_953 - .L_952)
.L_952:
        /*0064*/ 	.word	0x00000000
.L_953:


//--------------------- .nv.info._ZN2at6native27unrolled_elementwise_kernelIZZZNS0_60_GLOBAL__N__171e0b9f_22_ActivationEluKernel_cu_9e10b42f_309610elu_kernelERNS_18TensorIteratorBaseERKN3c106ScalarES8_S8_ENKUlvE_clEvENKUlvE2_clEvEUlNS5_8BFloat16EE_St5arrayIPcLm2EELi4E23TrivialOffsetCalculatorILi1EjESH_NS0_6memory15LoadWithoutCastENSI_16StoreWithoutCastEEEviT_T0_T2_T3_T4_T5_ --------------------------
	.section	.nv.info._ZN2at6native27unrolled_elementwise_kernelIZZZNS0_60_GLOBAL__N__171e0b9f_22_ActivationEluKernel_cu_9e10b42f_309610elu_kernelERNS_18TensorIteratorBaseERKN3c106ScalarES8_S8_ENKUlvE_clEvENKUlvE2_clEvEUlNS5_8BFloat16EE_St5arrayIPcLm2EELi4E23TrivialOffsetCalculatorILi1EjESH_NS0_6memory15LoadWithoutCastENSI_16StoreWithoutCastEEEviT_T0_T2_T3_T4_T5_,"",@"SHT_CUDA_INFO"
	.sectionflags	@""
	.align	4


	//----- nvinfo : EIATTR_CUDA_API_VERSION
	.align		4
        /*0000*/ 	.byte	0x04, 0x37
        /*0002*/ 	.short	(.L_955 - .L_954)
.L_954:
        /*0004*/ 	.word	0x00000082


	//----- nvinfo : EIATTR_SW2861232_WAR
	.align		4
.L_955:
        /*0008*/ 	.byte	0x01, 0x35
	.zero		2


	//----- nvinfo : EIATTR_PARAM_CBANK
	.align		4
        /*000c*/ 	.byte	0x04, 0x0a
        /*000e*/ 	.short	(.L_957 - .L_956)
	.align		4
.L_956:
        /*0010*/ 	.word	index@(.nv.constant0._ZN2at6native27unrolled_elementwise_kernelIZZZNS0_60_GLOBAL__N__171e0b9f_22_ActivationEluKernel_cu_9e10b42f_309610elu_kernelERNS_18TensorIteratorBaseERKN3c106ScalarES8_S8_ENKUlvE_clEvENKUlvE2_clEvEUlNS5_8BFloat16EE_St5arrayIPcLm2EELi4E23TrivialOffsetCalculatorILi1EjESH_NS0_6memory15LoadWithoutCastENSI_16StoreWithoutCastEEEviT_T0_T2_T3_T4_T5_)
        /*0014*/ 	.short	0x0160
        /*0016*/ 	.short	0x0034


	//----- nvinfo : EIATTR_CBANK_PARAM_SIZE
	.align		4
.L_957:
        /*0018*/ 	.byte	0x03, 0x19
        /*001a*/ 	.short	0x0034


	//----- nvinfo : EIATTR_KPARAM_INFO
	.align		4
        /*001c*/ 	.byte	0x04, 0x17
        /*001e*/ 	.short	(.L_959 - .L_958)
.L_958:
        /*0020*/ 	.word	0x00000000
        /*0024*/ 	.short	0x0006
        /*0026*/ 	.short	0x0033
        /*0028*/ 	.byte	0x00, 0xf0, 0x05, 0x00


	//----- nvinfo : EIATTR_KPARAM_INFO
	.align		4
.L_959:
        /*002c*/ 	.byte	0x04, 0x17
        /*002e*/ 	.short	(.L_961 - .L_960)
.L_960:
        /*0030*/ 	.word	0x00000000
        /*0034*/ 	.short	0x0005
        /*0036*/ 	.short	0x0032
        /*0038*/ 	.byte	0x00, 0xf0, 0x05, 0x00


	//----- nvinfo : EIATTR_KPARAM_INFO
	.align		4
.L_961:
        /*003c*/ 	.byte	0x04, 0x17
        /*003e*/ 	.short	(.L_963 - .L_962)
.L_962:
        /*0040*/ 	.word	0x00000000
        /*0044*/ 	.short	0x0004
        /*0046*/ 	.short	0x0031
        /*0048*/ 	.byte	0x00, 0xf0, 0x05, 0x00


	//----- nvinfo : EIATTR_KPARAM_INFO
	.align		4
.L_963:
        /*004c*/ 	.byte	0x04, 0x17
        /*004e*/ 	.short	(.L_965 - .L_964)
.L_964:
        /*0050*/ 	.word	0x00000000
        /*0054*/ 	.short	0x0003
        /*0056*/ 	.short	0x0030
        /*0058*/ 	.byte	0x00, 0xf0, 0x05, 0x00


	//----- nvinfo : EIATTR_KPARAM_INFO
	.align		4
.L_965:
        /*005c*/ 	.byte	0x04, 0x17
        /*005e*/ 	.short	(.L_967 - .L_966)
.L_966:
        /*0060*/ 	.word	0x00000000
        /*0064*/ 	.short	0x0002
        /*0066*/ 	.short	0x0020
        /*0068*/ 	.byte	0x00, 0xf0, 0x41, 0x00


	//----- nvinfo : EIATTR_KPARAM_INFO
	.align		4
.L_967:
        /*006c*/ 	.byte	0x04, 0x17
        /*006e*/ 	.short	(.L_969 - .L_968)
.L_968:
        /*0070*/ 	.word	0x00000000
        /*0074*/ 	.short	0x0001
        /*0076*/ 	.short	0x0008
        /*0078*/ 	.byte	0x00, 0xf0, 0x61, 0x00


	//----- nvinfo : EIATTR_KPARAM_INFO
	.align		4
.L_969:
        /*007c*/ 	.byte	0x04, 0x17
        /*007e*/ 	.short	(.L_971 - .L_970)
.L_970:
        /*0080*/ 	.word	0x00000000
        /*0084*/ 	.short	0x0000
        /*0086*/ 	.short	0x0000
        /*0088*/ 	.byte	0x00, 0xf0, 0x11, 0x00


	//----- nvinfo : EIATTR_MAXREG_COUNT
	.align		4
.L_971:
        /*008c*/ 	.byte	0x03, 0x1b
        /*008e*/ 	.short	0x00ff


	//----- nvinfo : EIATTR_MERCURY_ISA_VERSION
	.align		4
        /*0090*/ 	.byte	0x03, 0x5f
        /*0092*/ 	.short	0x0000


	//----- nvinfo : EIATTR_EXIT_INSTR_OFFSETS
	.align		4
        /*0094*/ 	.byte	0x04, 0x1c
        /*0096*/ 	.short	(.L_973 - .L_972)


	//   ....[0]....
.L_972:
        /*0098*/ 	.word	0x00000de0


	//   ....[1]....
        /*009c*/ 	.word	0x00000e30


	//----- nvinfo : EIATTR_MAX_THREADS
	.align		4
.L_973:
        /*00a0*/ 	.byte	0x04, 0x05
        /*00a2*/ 	.short	(.L_975 - .L_974)
.L_974:
        /*00a4*/ 	.word	0x00000080
        /*00a8*/ 	.word	0x00000001
        /*00ac*/ 	.word	0x00000001


	//----- nvinfo : EIATTR_CRS_STACK_SIZE
	.align		4
.L_975:
        /*00b0*/ 	.byte	0x04, 0x1e
        /*00b2*/ 	.short	(.L_977 - .L_976)
.L_976:
        /*00b4*/ 	.word	0x00000000
.L_977:


//--------------------- .nv.info._ZN2at6native29vectorized_elementwise_kernelILi2EZZZNS0_60_GLOBAL__N__171e0b9f_22_ActivationEluKernel_cu_9e10b42f_309610elu_kernelERNS_18TensorIteratorBaseERKN3c106ScalarES8_S8_ENKUlvE_clEvENKUlvE2_clEvEUlNS5_8BFloat16EE_St5arrayIPcLm2EEEEviT0_T1_ --------------------------
	.section	.nv.info._ZN2at6native29vectorized_elementwise_kernelILi2EZZZNS0_60_GLOBAL__N__171e0b9f_22_ActivationEluKernel_cu_9e10b42f_309610elu_kernelERNS_18TensorIteratorBaseERKN3c106ScalarES8_S8_ENKUlvE_clEvENKUlvE2_clEvEUlNS5_8BFloat16EE_St5arrayIPcLm2EEEEviT0_T1_,"",@"SHT_CUDA_INFO"
	.sectionflags	@""
	.align	4


	//----- nvinfo : EIATTR_CUDA_API_VERSION
	.align		4
        /*0000*/ 	.byte	0x04, 0x37
        /*0002*/ 	.short	(.L_979 - .L_978)
.L_978:
        /*0004*/ 	.word	0x00000082


	//----- nvinfo : EIATTR_SW2861232_WAR
	.align		4
.L_979:
        /*0008*/ 	.byte	0x01, 0x35
	.zero		2


	//----- nvinfo : EIATTR_PARAM_CBANK
	.align		4
        /*000c*/ 	.byte	0x04, 0x0a
        /*000e*/ 	.short	(.L_981 - .L_980)
	.align		4
.L_980:
        /*0010*/ 	.word	index@(.nv.constant0._ZN2at6native29vectorized_elementwise_kernelILi2EZZZNS0_60_GLOBAL__N__171e0b9f_22_ActivationEluKernel_cu_9e10b42f_309610elu_kernelERNS_18TensorIteratorBaseERKN3c106ScalarES8_S8_ENKUlvE_clEvENKUlvE2_clEvEUlNS5_8BFloat16EE_St5arrayIPcLm2EEEEviT0_T1_)
        /*0014*/ 	.short	0x0160
        /*0016*/ 	.short	0x0030


	//----- nvinfo : EIATTR_CBANK_PARAM_SIZE
	.align		4
.L_981:
        /*0018*/ 	.byte	0x03, 0x19
        /*001a*/ 	.short	0x0030


	//----- nvinfo : EIATTR_KPARAM_INFO
	.align		4
        /*001c*/ 	.byte	0x04, 0x17
        /*001e*/ 	.short	(.L_983 - .L_982)
.L_982:
        /*0020*/ 	.word	0x00000000
        /*0024*/ 	.short	0x0002
        /*0026*/ 	.short	0x0020
        /*0028*/ 	.byte	0x00, 0xf0, 0x41, 0x00


	//----- nvinfo : EIATTR_KPARAM_INFO
	.align		4
.L_983:
        /*002c*/ 	.byte	0x04, 0x17
        /*002e*/ 	.short	(.L_985 - .L_984)
.L_984:
        /*0030*/ 	.word	0x00000000
        /*0034*/ 	.short	0x0001
        /*0036*/ 	.short	0x0008
        /*0038*/ 	.byte	0x00, 0xf0, 0x61, 0x00


	//----- nvinfo : EIATTR_KPARAM_INFO
	.align		4
.L_985:
        /*003c*/ 	.byte	0x04, 0x17
        /*003e*/ 	.short	(.L_987 - .L_986)
.L_986:
        /*0040*/ 	.word	0x00000000
        /*0044*/ 	.short	0x0000
        /*0046*/ 	.short	0x0000
        /*0048*/ 	.byte	0x00, 0xf0, 0x11, 0x00


	//----- nvinfo : EIATTR_MAXREG_COUNT
	.align		4
.L_987:
        /*004c*/ 	.byte	0x03, 0x1b
        /*004e*/ 	.short	0x00ff


	//----- nvinfo : EIATTR_MERCURY_ISA_VERSION
	.align		4
        /*0050*/ 	.byte	0x03, 0x5f
        /*0052*/ 	.short	0x0000


	//----- nvinfo : EIATTR_EXIT_INSTR_OFFSETS
	.align		4
        /*0054*/ 	.byte	0x04, 0x1c
        /*0056*/ 	.short	(.L_989 - .L_988)


	//   ....[0]....
.L_988:
        /*0058*/ 	.word	0x00001290


	//   ....[1]....
        /*005c*/ 	.word	0x00002d80


	//   ....[2]....
        /*0060*/ 	.word	0x00002dd0


	//----- nvinfo : EIATTR_MAX_THREADS
	.align		4
.L_989:
        /*0064*/ 	.byte	0x04, 0x05
        /*0066*/ 	.short	(.L_991 - .L_990)
.L_990:
        /*0068*/ 	.word	0x00000080
        /*006c*/ 	.word	0x00000001
        /*0070*/ 	.word	0x00000001


	//----- nvinfo : EIATTR_CRS_STACK_SIZE
	.align		4
.L_991:
        /*0074*/ 	.byte	0x04, 0x1e
        /*0076*/ 	.short	(.L_993 - .L_992)
.L_992:
        /*0078*/ 	.word	0x00000000
.L_993:


//--------------------- .nv.info._ZN2at6native29vectorized_elementwise_kernelILi4EZZZNS0_60_GLOBAL__N__171e0b9f_22_ActivationEluKernel_cu_9e10b42f_309610elu_kernelERNS_18TensorIteratorBaseERKN3c106ScalarES8_S8_ENKUlvE_clEvENKUlvE2_clEvEUlNS5_8BFloat16EE_St5arrayIPcLm2EEEEviT0_T1_ --------------------------
	.section	.nv.info._ZN2at6native29vectorized_elementwise_kernelILi4EZZZNS0_60_GLOBAL__N__171e0b9f_22_ActivationEluKernel_cu_9e10b42f_309610elu_kernelERNS_18TensorIteratorBaseERKN3c106ScalarES8_S8_ENKUlvE_clEvENKUlvE2_clEvEUlNS5_8BFloat16EE_St5arrayIPcLm2EEEEviT0_T1_,"",@"SHT_CUDA_INFO"
	.sectionflags	@""
	.align	4


	//----- nvinfo : EIATTR_CUDA_API_VERSION
	.align		4
        /*0000*/ 	.byte	0x04, 0x37
        /*0002*/ 	.short	(.L_995 - .L_994)
.L_994:
        /*0004*/ 	.word	0x00000082


	//----- nvinfo : EIATTR_SW2861232_WAR
	.align		4
.L_995:
        /*0008*/ 	.byte	0x01, 0x35
	.zero		2


	//----- nvinfo : EIATTR_PARAM_CBANK
	.align		4
        /*000c*/ 	.byte	0x04, 0x0a
        /*000e*/ 	.short	(.L_997 - .L_996)
	.align		4
.L_996:
        /*0010*/ 	.word	index@(.nv.constant0._ZN2at6native29vectorized_elementwise_kernelILi4EZZZNS0_60_GLOBAL__N__171e0b9f_22_ActivationEluKernel_cu_9e10b42f_309610elu_kernelERNS_18TensorIteratorBaseERKN3c106ScalarES8_S8_ENKUlvE_clEvENKUlvE2_clEvEUlNS5_8BFloat16EE_St5arrayIPcLm2EEEEviT0_T1_)
        /*0014*/ 	.short	0x0160
        /*0016*/ 	.short	0x0030


	//----- nvinfo : EIATTR_CBANK_PARAM_SIZE
	.align		4
.L_997:
        /*0018*/ 	.byte	0x03, 0x19
        /*001a*/ 	.short	0x0030


	//----- nvinfo : EIATTR_KPARAM_INFO
	.align		4
        /*001c*/ 	.byte	0x04, 0x17
        /*001e*/ 	.short	(.L_999 - .L_998)
.L_998:
        /*0020*/ 	.word	0x00000000
        /*0024*/ 	.short	0x0002
        /*0026*/ 	.short	0x0020
        /*0028*/ 	.byte	0x00, 0xf0, 0x41, 0x00


	//----- nvinfo : EIATTR_KPARAM_INFO
	.align		4
.L_999:
        /*002c*/ 	.byte	0x04, 0x17
        /*002e*/ 	.short	(.L_1001 - .L_1000)
.L_1000:
        /*0030*/ 	.word	0x00000000
        /*0034*/ 	.short	0x0001
        /*0036*/ 	.short	0x0008
        /*0038*/ 	.byte	0x00, 0xf0, 0x61, 0x00


	//----- nvinfo : EIATTR_KPARAM_INFO
	.align		4
.L_1001:
        /*003c*/ 	.byte	0x04, 0x17
        /*003e*/ 	.short	(.L_1003 - .L_1002)
.L_1002:
        /*0040*/ 	.word	0x00000000
        /*0044*/ 	.short	0x0000
        /*0046*/ 	.short	0x0000
        /*0048*/ 	.byte	0x00, 0xf0, 0x11, 0x00


	//----- nvinfo : EIATTR_MAXREG_COUNT
	.align		4
.L_1003:
        /*004c*/ 	.byte	0x03, 0x1b
        /*004e*/ 	.short	0x00ff


	//----- nvinfo : EIATTR_MERCURY_ISA_VERSION
	.align		4
        /*0050*/ 	.byte	0x03, 0x5f
        /*0052*/ 	.short	0x0000


	//----- nvinfo : EIATTR_EXIT_INSTR_OFFSETS
	.align		4
        /*0054*/ 	.byte	0x04, 0x1c
        /*0056*/ 	.short	(.L_1005 - .L_1004)


	//   ....[0]....
.L_1004:
        /*0058*/ 	.word	0x00001250


	//   ....[1]....
        /*005c*/ 	.word	0x00002d40


	//   ....[2]....
        /*0060*/ 	.word	0x00002d90


	//----- nvinfo : EIATTR_MAX_THREADS
	.align		4
.L_1005:
        /*0064*/ 	.byte	0x04, 0x05
        /*0066*/ 	.short	(.L_1007 - .L_1006)
.L_1006:
        /*0068*/ 	.word	0x00000080
        /*006c*/ 	.word	0x00000001
        /*0070*/ 	.word	0x00000001


	//----- nvinfo : EIATTR_CRS_STACK_SIZE
	.align		4
.L_1007:
        /*0074*/ 	.byte	0x04, 0x1e
        /*0076*/ 	.short	(.L_1009 - .L_1008)
.L_1008:
        /*0078*/ 	.word	0x00000000
.L_1009:


//--------------------- .nv.info._ZN2at6native29vectorized_elementwise_kernelILi8EZZZNS0_60_GLOBAL__N__171e0b9f_22_ActivationEluKernel_cu_9e10b42f_309610elu_kernelERNS_18TensorIteratorBaseERKN3c106ScalarES8_S8_ENKUlvE_clEvENKUlvE2_clEvEUlNS5_8BFloat16EE_St5arrayIPcLm2EEEEviT0_T1_ --------------------------
	.section	.nv.info._ZN2at6native29vectorized_elementwise_kernelILi8EZZZNS0_60_GLOBAL__N__171e0b9f_22_ActivationEluKernel_cu_9e10b42f_309610elu_kernelERNS_18TensorIteratorBaseERKN3c106ScalarES8_S8_ENKUlvE_clEvENKUlvE2_clEvEUlNS5_8BFloat16EE_St5arrayIPcLm2EEEEviT0_T1_,"",@"SHT_CUDA_INFO"
	.sectionflags	@""
	.align	4


	//----- nvinfo : EIATTR_CUDA_API_VERSION
	.align		4
        /*0000*/ 	.byte	0x04, 0x37
        /*0002*/ 	.short	(.L_1011 - .L_1010)
.L_1010:
        /*0004*/ 	.word	0x00000082


	//----- nvinfo : EIATTR_SW2861232_WAR
	.align		4
.L_1011:
        /*0008*/ 	.byte	0x01, 0x35
	.zero		2


	//----- nvinfo : EIATTR_PARAM_CBANK
	.align		4
        /*000c*/ 	.byte	0x04, 0x0a
        /*000e*/ 	.short	(.L_1013 - .L_1012)
	.align		4
.L_1012:
        /*0010*/ 	.word	index@(.nv.constant0._ZN2at6native29vectorized_elementwise_kernelILi8EZZZNS0_60_GLOBAL__N__171e0b9f_22_ActivationEluKernel_cu_9e10b42f_309610elu_kernelERNS_18TensorIteratorBaseERKN3c106ScalarES8_S8_ENKUlvE_clEvENKUlvE2_clEvEUlNS5_8BFloat16EE_St5arrayIPcLm2EEEEviT0_T1_)
        /*0014*/ 	.short	0x0160
        /*0016*/ 	.short	0x0030


	//----- nvinfo : EIATTR_CBANK_PARAM_SIZE
	.align		4
.L_1013:
        /*0018*/ 	.byte	0x03, 0x19
        /*001a*/ 	.short	0x0030


	//----- nvinfo : EIATTR_KPARAM_INFO
	.align		4
        /*001c*/ 	.byte	0x04, 0x17
        /*001e*/ 	.short	(.L_1015 - .L_1014)
.L_1014:
        /*0020*/ 	.word	0x00000000
        /*0024*/ 	.short	0x0002
        /*0026*/ 	.short	0x0020
        /*0028*/ 	.byte	0x00, 0xf0, 0x41, 0x00


	//----- nvinfo : EIATTR_KPARAM_INFO
	.align		4
.L_1015:
        /*002c*/ 	.byte	0x04, 0x17
        /*002e*/ 	.short	(.L_1017 - .L_1016)
.L_1016:
        /*0030*/ 	.word	0x00000000
        /*0034*/ 	.short	0x0001
        /*0036*/ 	.short	0x0008
        /*0038*/ 	.byte	0x00, 0xf0, 0x61, 0x00


	//----- nvinfo : EIATTR_KPARAM_INFO
	.align		4
.L_1017:
        /*003c*/ 	.byte	0x04, 0x17
        /*003e*/ 	.short	(.L_1019 - .L_1018)
.L_1018:
        /*0040*/ 	.word	0x00000000
        /*0044*/ 	.short	0x0000
        /*0046*/ 	.short	0x0000
        /*0048*/ 	.byte	0x00, 0xf0, 0x11, 0x00


	//----- nvinfo : EIATTR_MAXREG_COUNT
	.align		4
.L_1019:
        /*004c*/ 	.byte	0x03, 0x1b
        /*004e*/ 	.short	0x00ff


	//----- nvinfo : EIATTR_MERCURY_ISA_VERSION
	.align		4
        /*0050*/ 	.byte	0x03, 0x5f
        /*0052*/ 	.short	0x0000


	//----- nvinfo : EIATTR_EXIT_INSTR_OFFSETS
	.align		4
        /*0054*/ 	.byte	0x04, 0x1c
        /*0056*/ 	.short	(.L_1021 - .L_1020)


	//   ....[0]....
.L_1020:
        /*0058*/ 	.word	0x00000010


	//----- nvinfo : EIATTR_MAX_THREADS
	.align		4
.L_1021:
        /*005c*/ 	.byte	0x04, 0x05
        /*005e*/ 	.short	(.L_1023 - .L_1022)
.L_1022:
        /*0060*/ 	.word	0x00000080
        /*0064*/ 	.word	0x00000001
        /*0068*/ 	.word	0x00000001
.L_1023:


//--------------------- .nv.info._ZN2at6native18elementwise_kernelILi128ELi4EZNS0_15gpu_kernel_implIZZZNS0_60_GLOBAL__N__171e0b9f_22_ActivationEluKernel_cu_9e10b42f_309610elu_kernelERNS_18TensorIteratorBaseERKN3c106ScalarES9_S9_ENKUlvE_clEvENKUlvE1_clEvEUlNS6_4HalfEE_EEvS5_RKT_EUliE_EEviT1_ --------------------------
	.section	.nv.info._ZN2at6native18elementwise_kernelILi128ELi4EZNS0_15gpu_kernel_implIZZZNS0_60_GLOBAL__N__171e0b9f_22_ActivationEluKernel_cu_9e10b42f_309610elu_kernelERNS_18TensorIteratorBaseERKN3c106ScalarES9_S9_ENKUlvE_clEvENKUlvE1_clEvEUlNS6_4HalfEE_EEvS5_RKT_EUliE_EEviT1_,"",@"SHT_CUDA_INFO"
	.sectionflags	@""
	.align	4


	//----- nvinfo : EIATTR_CUDA_API_VERSION
	.align		4
        /*0000*/ 	.byte	0x04, 0x37
        /*0002*/ 	.short	(.L_1025 - .L_1024)
.L_1024:
        /*0004*/ 	.word	0x00000082


	//----- nvinfo : EIATTR_SW2861232_WAR
	.align		4
.L_1025:
        /*0008*/ 	.byte	0x01, 0x35
	.zero		2


	//----- nvinfo : EIATTR_PARAM_CBANK
	.align		4
        /*000c*/ 	.byte	0x04, 0x0a
        /*000e*/ 	.short	(.L_1027 - .L_1026)
	.align		4
.L_1026:
        /*0010*/ 	.word	index@(.nv.constant0._ZN2at6native18elementwise_kernelILi128ELi4EZNS0_15gpu_kernel_implIZZZNS0_60_GLOBAL__N__171e0b9f_22_ActivationEluKernel_cu_9e10b42f_309610elu_kernelERNS_18TensorIteratorBaseERKN3c106ScalarES9_S9_ENKUlvE_clEvENKUlvE1_clEvEUlNS6_4HalfEE_EEvS5_RKT_EUliE_EEviT1_)
        /*0014*/ 	.short	0x0160
        /*0016*/ 	.short	0x0238


	//----- nvinfo : EIATTR_CBANK_PARAM_SIZE
	.align		4
.L_1027:
        /*0018*/ 	.byte	0x03, 0x19
        /*001a*/ 	.short	0x0238


	//----- nvinfo : EIATTR_KPARAM_INFO
	.align		4
        /*001c*/ 	.byte	0x04, 0x17
        /*001e*/ 	.short	(.L_1029 - .L_1028)
.L_1028:
        /*0020*/ 	.word	0x00000000
        /*0024*/ 	.short	0x0001
        /*0026*/ 	.short	0x0008
        /*0028*/ 	.byte	0x00, 0xf0, 0xc1, 0x08


	//----- nvinfo : EIATTR_KPARAM_INFO
	.align		4
.L_1029:
        /*002c*/ 	.byte	0x04, 0x17
        /*002e*/ 	.short	(.L_1031 - .L_1030)
.L_1030:
        /*0030*/ 	.word	0x00000000
        /*0034*/ 	.short	0x0000
        /*0036*/ 	.short	0x0000
        /*0038*/ 	.byte	0x00, 0xf0, 0x11, 0x00


	//----- nvinfo : EIATTR_MAXREG_COUNT
	.align		4
.L_1031:
        /*003c*/ 	.byte	0x03, 0x1b
        /*003e*/ 	.short	0x0080


	//----- nvinfo : EIATTR_EXTERNS
	.align		4
        /*0040*/ 	.byte	0x04, 0x0f
        /*0042*/ 	.short	(.L_1033 - .L_1032)


	//   ....[0]....
	.align		4
.L_1032:
        /*0044*/ 	.word	index@(__assertfail)


	//----- nvinfo : EIATTR_MERCURY_ISA_VERSION
	.align		4
.L_1033:
        /*0048*/ 	.byte	0x03, 0x5f
        /*004a*/ 	.short	0x0000


	//----- nvinfo : EIATTR_SYSCALL_OFFSETS
	.align		4
        /*004c*/ 	.byte	0x04, 0x46
        /*004e*/ 	.short	(.L_1035 - .L_1034)


	//   ....[0]....
.L_1034:
        /*0050*/ 	.word	0x00001dd0


	//   ....[1]....
        /*0054*/ 	.word	0x00002f90


	//   ....[2]....
        /*0058*/ 	.word	0x00004db0


	//   ....[3]....
        /*005c*/ 	.word	0x00005f70


	//   ....[4]....
        /*0060*/ 	.word	0x00007d60


	//   ....[5]....
        /*0064*/ 	.word	0x00008f20


	//   ....[6]....
        /*0068*/ 	.word	0x0000ad20


	//   ....[7]....
        /*006c*/ 	.word	0x0000bee0


	//----- nvinfo : EIATTR_EXIT_INSTR_OFFSETS
	.align		4
.L_1035:
        /*0070*/ 	.byte	0x04, 0x1c
        /*0072*/ 	.short	(.L_1037 - .L_1036)


	//   ....[0]....
.L_1036:
        /*0074*/ 	.word	0x00008fe0


	//   ....[1]....
        /*0078*/ 	.word	0x0000b0e0


	//   ....[2]....
        /*007c*/ 	.word	0x0000b120


	//   ....[3]....
        /*0080*/ 	.word	0x0000b1c0


	//   ....[4]....
        /*0084*/ 	.word	0x0000b200


	//   ....[5]....
        /*0088*/ 	.word	0x0000b240


	//   ....[6]....
        /*008c*/ 	.word	0x0000b2d0


	//   ....[7]....
        /*0090*/ 	.word	0x0000b2f0


	//   ....[8]....
        /*0094*/ 	.word	0x0000b390


	//   ....[9]....
        /*0098*/ 	.word	0x0000b3e0


	//   ....[10]....
        /*009c*/ 	.word	0x0000b430


	//   ....[11]....
        /*00a0*/ 	.word	0x0000b500


	//   ....[12]....
        /*00a4*/ 	.word	0x0000b560


	//   ....[13]....
        /*00a8*/ 	.word	0x0000b6f0


	//   ....[14]....
        /*00ac*/ 	.word	0x0000b850


	//   ....[15]....
        /*00b0*/ 	.word	0x0000b890


	//   ....[16]....
        /*00b4*/ 	.word	0x0000b950


	//   ....[17]....
        /*00b8*/ 	.word	0x0000bad0


	//   ....[18]....
        /*00bc*/ 	.word	0x0000bc50


	//   ....[19]....
        /*00c0*/ 	.word	0x0000bdb0


	//   ....[20]....
        /*00c4*/ 	.word	0x0000bef0


	//   ....[21]....
        /*00c8*/ 	.word	0x0000bf30


	//   ....[22]....
        /*00cc*/ 	.word	0x0000bf70


	//----- nvinfo : EIATTR_MAX_THREADS
	.align		4
.L_1037:
        /*00d0*/ 	.byte	0x04, 0x05
        /*00d2*/ 	.short	(.L_1039 - .L_1038)
.L_1038:
        /*00d4*/ 	.word	0x00000080
        /*00d8*/ 	.word	0x00000001
        /*00dc*/ 	.word	0x00000001


	//----- nvinfo : EIATTR_CRS_STACK_SIZE
	.align		4
.L_1039:
        /*00e0*/ 	.byte	0x04, 0x1e
        /*00e2*/ 	.short	(.L_1041 - .L_1040)
.L_1040:
        /*00e4*/ 	.word	0x00000000
.L_1041:


//--------------------- .nv.info._ZN2at6native27unrolled_elementwise_kernelIZZZNS0_60_GLOBAL__N__171e0b9f_22_ActivationEluKernel_cu_9e10b42f_309610elu_kernelERNS_18TensorIteratorBaseERKN3c106ScalarES8_S8_ENKUlvE_clEvENKUlvE1_clEvEUlNS5_4HalfEE_St5arrayIPcLm2EELi4E23TrivialOffsetCalculatorILi1EjESH_NS0_6memory12LoadWithCastILi1EEENSI_13StoreWithCastILi1EEEEEviT_T0_T2_T3_T4_T5_ --------------------------
	.section	.nv.info._ZN2at6native27unrolled_elementwise_kernelIZZZNS0_60_GLOBAL__N__171e0b9f_22_ActivationEluKernel_cu_9e10b42f_309610elu_kernelERNS_18TensorIteratorBaseERKN3c106ScalarES8_S8_ENKUlvE_clEvENKUlvE1_clEvEUlNS5_4HalfEE_St5arrayIPcLm2EELi4E23TrivialOffsetCalculatorILi1EjESH_NS0_6memory12LoadWithCastILi1EEENSI_13StoreWithCastILi1EEEEEviT_T0_T2_T3_T4_T5_,"",@"SHT_CUDA_INFO"
	.sectionflags	@""
	.align	4


	//----- nvinfo : EIATTR_CUDA_API_VERSION
	.align		4
        /*0000*/ 	.byte	0x04, 0x37
        /*0002*/ 	.short	(.L_1043 - .L_1042)
.L_1042:
        /*0004*/ 	.word	0x00000082


	//----- nvinfo : EIATTR_SW2861232_WAR
	.align		4
.L_1043:
        /*0008*/ 	.byte	0x01, 0x35
	.zero		2


	//----- nvinfo : EIATTR_PARAM_CBANK
	.align		4
        /*000c*/ 	.byte	0x04, 0x0a
        /*000e*/ 	.short	(.L_1045 - .L_1044)
	.align		4
.L_1044:
        /*0010*/ 	.word	index@(.nv.constant0._ZN2at6native27unrolled_elementwise_kernelIZZZNS0_60_GLOBAL__N__171e0b9f_22_ActivationEluKernel_cu_9e10b42f_309610elu_kernelERNS_18TensorIteratorBaseERKN3c106ScalarES8_S8_ENKUlvE_clEvENKUlvE1_clEvEUlNS5_4HalfEE_St5arrayIPcLm2EELi4E23TrivialOffsetCalculatorILi1EjESH_NS0_6memory12LoadWithCastILi1EEENSI_13StoreWithCastILi1EEEEEviT_T0_T2_T3_T4_T5_)
        /*0014*/ 	.short	0x0160
        /*0016*/ 	.short	0x0044


	//----- nvinfo : EIATTR_CBANK_PARAM_SIZE
	.align		4
.L_1045:
        /*0018*/ 	.byte	0x03, 0x19
        /*001a*/ 	.short	0x0044


	//----- nvinfo : EIATTR_KPARAM_INFO
	.align		4
        /*001c*/ 	.byte	0x04, 0x17
        /*001e*/ 	.short	(.L_1047 - .L_1046)
.L_1046:
        /*0020*/ 	.word	0x00000000
        /*0024*/ 	.short	0x0006
        /*0026*/ 	.short	0x003c
        /*0028*/ 	.byte	0x00, 0xf0, 0x21, 0x00


	//----- nvinfo : EIATTR_KPARAM_INFO
	.align		4
.L_1047:
        /*002c*/ 	.byte	0x04, 0x17
        /*002e*/ 	.short	(.L_1049 - .L_1048)
.L_1048:
        /*0030*/ 	.word	0x00000000
        /*0034*/ 	.short	0x0005
        /*0036*/ 	.short	0x0034
        /*0038*/ 	.byte	0x00, 0xf0, 0x21, 0x00


	//----- nvinfo : EIATTR_KPARAM_INFO
	.align		4
.L_1049:
        /*003c*/ 	.byte	0x04, 0x17
        /*003e*/ 	.short	(.L_1051 - .L_1050)
.L_1050:
        /*0040*/ 	.word	0x00000000
        /*0044*/ 	.short	0x0004
        /*0046*/ 	.short	0x0031
        /*0048*/ 	.byte	0x00, 0xf0, 0x05, 0x00


	//----- nvinfo : EIATTR_KPARAM_INFO
	.align		4
.L_1051:
        /*004c*/ 	.byte	0x04, 0x17
        /*004e*/ 	.short	(.L_1053 - .L_1052)
.L_1052:
        /*0050*/ 	.word	0x00000000
        /*0054*/ 	.short	0x0003
        /*0056*/ 	.short	0x0030
        /*0058*/ 	.byte	0x00, 0xf0, 0x05, 0x00


	//----- nvinfo : EIATTR_KPARAM_INFO
	.align		4
.L_1053:
        /*005c*/ 	.byte	0x04, 0x17
        /*005e*/ 	.short	(.L_1055 - .L_1054)
.L_1054:
        /*0060*/ 	.word	0x00000000
        /*0064*/ 	.short	0x0002
        /*0066*/ 	.short	0x0020
        /*0068*/ 	.byte	0x00, 0xf0, 0x41, 0x00


	//----- nvinfo : EIATTR_KPARAM_INFO
	.align		4
.L_1055:
        /*006c*/ 	.byte	0x04, 0x17
        /*006e*/ 	.short	(.L_1057 - .L_1056)
.L_1056:
        /*0070*/ 	.word	0x00000000
        /*0074*/ 	.short	0x0001
        /*0076*/ 	.short	0x0008
        /*0078*/ 	.byte	0x00, 0xf0, 0x61, 0x00


	//----- nvinfo : EIATTR_KPARAM_INFO
	.align		4
.L_1057:
        /*007c*/ 	.byte	0x04, 0x17
        /*007e*/ 	.short	(.L_1059 - .L_1058)
.L_1058:
        /*0080*/ 	.word	0x00000000
        /*0084*/ 	.short	0x0000
        /*0086*/ 	.short	0x0000
        /*0088*/ 	.byte	0x00, 0xf0, 0x11, 0x00


	//----- nvinfo : EIATTR_MAXREG_COUNT
	.align		4
.L_1059:
        /*008c*/ 	.byte	0x03, 0x1b
        /*008e*/ 	.short	0x00ff


	//----- nvinfo : EIATTR_EXTERNS
	.align		4
        /*0090*/ 	.byte	0x04, 0x0f
        /*0092*/ 	.short	(.L_1061 - .L_1060)


	//   ....[0]....
	.align		4
.L_1060:
        /*0094*/ 	.word	index@(__assertfail)


	//----- nvinfo : EIATTR_MERCURY_ISA_VERSION
	.align		4
.L_1061:
        /*0098*/ 	.byte	0x03, 0x5f
        /*009a*/ 	.short	0x0000


	//----- nvinfo : EIATTR_SYSCALL_OFFSETS
	.align		4
        /*009c*/ 	.byte	0x04, 0x46
        /*009e*/ 	.short	(.L_1063 - .L_1062)


	//   ....[0]....
.L_1062:
        /*00a0*/ 	.word	0x00001070


	//   ....[1]....
        /*00a4*/ 	.word	0x00002140


	//   ....[2]....
        /*00a8*/ 	.word	0x00003220


	//   ....[3]....
        /*00ac*/ 	.word	0x000042d0


	//   ....[4]....
        /*00b0*/ 	.word	0x00005e20


	//   ....[5]....
        /*00b4*/ 	.word	0x00006e50


	//   ....[6]....
        /*00b8*/ 	.word	0x00007e40


	//   ....[7]....
        /*00bc*/ 	.word	0x00008e30


	//----- nvinfo : EIATTR_EXIT_INSTR_OFFSETS
	.align		4
.L_1063:
        /*00c0*/ 	.byte	0x04, 0x1c
        /*00c2*/ 	.short	(.L_1065 - .L_1064)


	//   ....[0]....
.L_1064:
        /*00c4*/ 	.word	0x00007f00


	//   ....[1]....
        /*00c8*/ 	.word	0x00008030


	//   ....[2]....
        /*00cc*/ 	.word	0x00008070


	//   ....[3]....
        /*00d0*/ 	.word	0x00008110


	//   ....[4]....
        /*00d4*/ 	.word	0x00008150


	//   ....[5]....
        /*00d8*/ 	.word	0x00008190


	//   ....[6]....
        /*00dc*/ 	.word	0x00008220


	//   ....[7]....
        /*00e0*/ 	.word	0x00008240


	//   ....[8]....
        /*00e4*/ 	.word	0x000082e0


	//   ....[9]....
        /*00e8*/ 	.word	0x00008330


	//   ....[10]....
        /*00ec*/ 	.word	0x00008380


	//   ....[11]....
        /*00f0*/ 	.word	0x00008450


	//   ....[12]....
        /*00f4*/ 	.word	0x000084b0


	//   ....[13]....
        /*00f8*/ 	.word	0x00008640


	//   ....[14]....
        /*00fc*/ 	.word	0x000087a0


	//   ....[15]....
        /*0100*/ 	.word	0x000087e0


	//   ....[16]....
        /*0104*/ 	.word	0x000088a0


	//   ....[17]....
        /*0108*/ 	.word	0x00008a20


	//   ....[18]....
        /*010c*/ 	.word	0x00008ba0


	//   ....[19]....
        /*0110*/ 	.word	0x00008d00


	//   ....[20]....
        /*0114*/ 	.word	0x00008e40


	//   ....[21]....
        /*0118*/ 	.word	0x00008e80


	//   ....[22]....
        /*011c*/ 	.word	0x00008ec0


	//----- nvinfo : EIATTR_MAX_THREADS
	.align		4
.L_1065:
        /*0120*/ 	.byte	0x04, 0x05
        /*0122*/ 	.short	(.L_1067 - .L_1066)
.L_1066:
        /*0124*/ 	.word	0x00000080
        /*0128*/ 	.word	0x00000001
        /*012c*/ 	.word	0x00000001


	//----- nvinfo : EIATTR_CRS_STACK_SIZE
	.align		4
.L_1067:
        /*0130*/ 	.byte	0x04, 0x1e
        /*0132*/ 	.short	(.L_1069 - .L_1068)
.L_1068:
        /*0134*/ 	.word	0x00000000
.L_1069:


//--------------------- .nv.info._ZN2at6native18elementwise_kernelILi128ELi4EZNS0_22gpu_kernel_impl_nocastIZZZNS0_60_GLOBAL__N__171e0b9f_22_ActivationEluKernel_cu_9e10b42f_309610elu_kernelERNS_18TensorIteratorBaseERKN3c106ScalarES9_S9_ENKUlvE_clEvENKUlvE1_clEvEUlNS6_4HalfEE_EEvS5_RKT_EUliE_EEviT1_ --------------------------
	.section	.nv.info._ZN2at6native18elementwise_kernelILi128ELi4EZNS0_22gpu_kernel_impl_nocastIZZZNS0_60_GLOBAL__N__171e0b9f_22_ActivationEluKernel_cu_9e10b42f_309610elu_kernelERNS_18TensorIteratorBaseERKN3c106ScalarES9_S9_ENKUlvE_clEvENKUlvE1_clEvEUlNS6_4HalfEE_EEvS5_RKT_EUliE_EEviT1_,"",@"SHT_CUDA_INFO"
	.sectionflags	@""
	.align	4


	//----- nvinfo : EIATTR_CUDA_API_VERSION
	.align		4
        /*0000*/ 	.byte	0x04, 0x37
        /*0002*/ 	.short	(.L_1071 - .L_1070)
.L_1070:
        /*0004*/ 	.word	0x00000082


	//----- nvinfo : EIATTR_SW2861232_WAR
	.align		4
.L_1071:
        /*0008*/ 	.byte	0x01, 0x35
	.zero		2


	//----- nvinfo : EIATTR_PARAM_CBANK
	.align		4
        /*000c*/ 	.byte	0x04, 0x0a
        /*000e*/ 	.short	(.L_1073 - .L_1072)
	.align		4
.L_1072:
        /*0010*/ 	.word	index@(.nv.constant0._ZN2at6native18elementwise_kernelILi128ELi4EZNS0_22gpu_kernel_impl_nocastIZZZNS0_60_GLOBAL__N__171e0b9f_22_ActivationEluKernel_cu_9e10b42f_309610elu_kernelERNS_18TensorIteratorBaseERKN3c106ScalarES9_S9_ENKUlvE_clEvENKUlvE1_clEvEUlNS6_4HalfEE_EEvS5_RKT_EUliE_EEviT1_)
        /*0014*/ 	.short	0x0160
        /*0016*/ 	.short	0x0230


	//----- nvinfo : EIATTR_CBANK_PARAM_SIZE
	.align		4
.L_1073:
        /*0018*/ 	.byte	0x03, 0x19
        /*001a*/ 	.short	0x0230


	//----- nvinfo : EIATTR_KPARAM_INFO
	.align		4
        /*001c*/ 	.byte	0x04, 0x17
        /*001e*/ 	.short	(.L_1075 - .L_1074)
.L_1074:
        /*0020*/ 	.word	0x00000000
        /*0024*/ 	.short	0x0001
        /*0026*/ 	.short	0x0008
        /*0028*/ 	.byte	0x00, 0xf0, 0xa1, 0x08


	//----- nvinfo : EIATTR_KPARAM_INFO
	.align		4
.L_1075:
        /*002c*/ 	.byte	0x04, 0x17
        /*002e*/ 	.short	(.L_1077 - .L_1076)
.L_1076:
        /*0030*/ 	.word	0x00000000
        /*0034*/ 	.short	0x0000
        /*0036*/ 	.short	0x0000
        /*0038*/ 	.byte	0x00, 0xf0, 0x11, 0x00


	//----- nvinfo : EIATTR_MAXREG_COUNT
	.align		4
.L_1077:
        /*003c*/ 	.byte	0x03, 0x1b
        /*003e*/ 	.short	0x0080


	//----- nvinfo : EIATTR_MERCURY_ISA_VERSION
	.align		4
        /*0040*/ 	.byte	0x03, 0x5f
        /*0042*/ 	.short	0x0000


	//----- nvinfo : EIATTR_EXIT_INSTR_OFFSETS
	.align		4
        /*0044*/ 	.byte	0x04, 0x1c
        /*0046*/ 	.short	(.L_1079 - .L_1078)


	//   ....[0]....
.L_1078:
        /*0048*/ 	.word	0x00003370


	//   ....[1]....
        /*004c*/ 	.word	0x00004440


	//----- nvinfo : EIATTR_MAX_THREADS
	.align		4
.L_1079:
        /*0050*/ 	.byte	0x04, 0x05
        /*0052*/ 	.short	(.L_1081 - .L_1080)
.L_1080:
        /*0054*/ 	.word	0x00000080
        /*0058*/ 	.word	0x00000001
        /*005c*/ 	.word	0x00000001


	//----- nvinfo : EIATTR_CRS_STACK_SIZE
	.align		4
.L_1081:
        /*0060*/ 	.byte	0x04, 0x1e
        /*0062*/ 	.short	(.L_1083 - .L_1082)
.L_1082:
        /*0064*/ 	.word	0x00000000
.L_1083:


//--------------------- .nv.info._ZN2at6native27unrolled_elementwise_kernelIZZZNS0_60_GLOBAL__N__171e0b9f_22_ActivationEluKernel_cu_9e10b42f_309610elu_kernelERNS_18TensorIteratorBaseERKN3c106ScalarES8_S8_ENKUlvE_clEvENKUlvE1_clEvEUlNS5_4HalfEE_St5arrayIPcLm2EELi4E23TrivialOffsetCalculatorILi1EjESH_NS0_6memory15LoadWithoutCastENSI_16StoreWithoutCastEEEviT_T0_T2_T3_T4_T5_ --------------------------
	.section	.nv.info._ZN2at6native27unrolled_elementwise_kernelIZZZNS0_60_GLOBAL__N__171e0b9f_22_ActivationEluKernel_cu_9e10b42f_309610elu_kernelERNS_18TensorIteratorBaseERKN3c106ScalarES8_S8_ENKUlvE_clEvENKUlvE1_clEvEUlNS5_4HalfEE_St5arrayIPcLm2EELi4E23TrivialOffsetCalculatorILi1EjESH_NS0_6memory15LoadWithoutCastENSI_16StoreWithoutCastEEEviT_T0_T2_T3_T4_T5_,"",@"SHT_CUDA_INFO"
	.sectionflags	@""
	.align	4


	//----- nvinfo : EIATTR_CUDA_API_VERSION
	.align		4
        /*0000*/ 	.byte	0x04, 0x37
        /*0002*/ 	.short	(.L_1085 - .L_1084)
.L_1084:
        /*0004*/ 	.word	0x00000082


	//----- nvinfo : EIATTR_SW2861232_WAR
	.align		4
.L_1085:
        /*0008*/ 	.byte	0x01, 0x35
	.zero		2


	//----- nvinfo : EIATTR_PARAM_CBANK
	.align		4
        /*000c*/ 	.byte	0x04, 0x0a
        /*000e*/ 	.short	(.L_1087 - .L_1086)
	.align		4
.L_1086:
        /*0010*/ 	.word	index@(.nv.constant0._ZN2at6native27unrolled_elementwise_kernelIZZZNS0_60_GLOBAL__N__171e0b9f_22_ActivationEluKernel_cu_9e10b42f_309610elu_kernelERNS_18TensorIteratorBaseERKN3c106ScalarES8_S8_ENKUlvE_clEvENKUlvE1_clEvEUlNS5_4HalfEE_St5arrayIPcLm2EELi4E23TrivialOffsetCalculatorILi1EjESH_NS0_6memory15LoadWithoutCastENSI_16StoreWithoutCastEEEviT_T0_T2_T3_T4_T5_)
        /*0014*/ 	.short	0x0160
        /*0016*/ 	.short	0x0034


	//----- nvinfo : EIATTR_CBANK_PARAM_SIZE
	.align		4
.L_1087:
        /*0018*/ 	.byte	0x03, 0x19
        /*001a*/ 	.short	0x0034


	//----- nvinfo : EIATTR_KPARAM_INFO
	.align		4
        /*001c*/ 	.byte	0x04, 0x17
        /*001e*/ 	.short	(.L_1089 - .L_1088)
.L_1088:
        /*0020*/ 	.word	0x00000000
        /*0024*/ 	.short	0x0006
        /*0026*/ 	.short	0x0033
        /*0028*/ 	.byte	0x00, 0xf0, 0x05, 0x00


	//----- nvinfo : EIATTR_KPARAM_INFO
	.align		4
.L_1089:
        /*002c*/ 	.byte	0x04, 0x17
        /*002e*/ 	.short	(.L_1091 - .L_1090)
.L_1090:
        /*0030*/ 	.word	0x00000000
        /*0034*/ 	.short	0x0005
        /*0036*/ 	.short	0x0032
        /*0038*/ 	.byte	0x00, 0xf0, 0x05, 0x00


	//----- nvinfo : EIATTR_KPARAM_INFO
	.align		4
.L_1091:
        /*003c*/ 	.byte	0x04, 0x17
        /*003e*/ 	.short	(.L_1093 - .L_1092)
.L_1092:
        /*0040*/ 	.word	0x00000000
        /*0044*/ 	.short	0x0004
        /*0046*/ 	.short	0x0031
        /*0048*/ 	.byte	0x00, 0xf0, 0x05, 0x00


	//----- nvinfo : EIATTR_KPARAM_INFO
	.align		4
.L_1093:
        /*004c*/ 	.byte	0x04, 0x17
        /*004e*/ 	.short	(.L_1095 - .L_1094)
.L_1094:
        /*0050*/ 	.word	0x00000000
        /*0054*/ 	.short	0x0003
        /*0056*/ 	.short	0x0030
        /*0058*/ 	.byte	0x00, 0xf0, 0x05, 0x00


	//----- nvinfo : EIATTR_KPARAM_INFO
	.align		4
.L_1095:
        /*005c*/ 	.byte	0x04, 0x17
        /*005e*/ 	.short	(.L_1097 - .L_1096)
.L_1096:
        /*0060*/ 	.word	0x00000000
        /*0064*/ 	.short	0x0002
        /*0066*/ 	.short	0x0020
        /*0068*/ 	.byte	0x00, 0xf0, 0x41, 0x00


	//----- nvinfo : EIATTR_KPARAM_INFO
	.align		4
.L_1097:
        /*006c*/ 	.byte	0x04, 0x17
        /*006e*/ 	.short	(.L_1099 - .L_1098)
.L_1098:
        /*0070*/ 	.word	0x00000000
        /*0074*/ 	.short	0x0001
        /*0076*/ 	.short	0x0008
        /*0078*/ 	.byte	0x00, 0xf0, 0x61, 0x00


	//----- nvinfo : EIATTR_KPARAM_INFO
	.align		4
.L_1099:
        /*007c*/ 	.byte	0x04, 0x17
        /*007e*/ 	.short	(.L_1101 - .L_1100)
.L_1100:
        /*0080*/ 	.word	0x00000000
        /*0084*/ 	.short	0x0000
        /*0086*/ 	.short	0x0000
        /*0088*/ 	.byte	0x00, 0xf0, 0x11, 0x00


	//----- nvinfo : EIATTR_MAXREG_COUNT
	.align		4
.L_1101:
        /*008c*/ 	.byte	0x03, 0x1b
        /*008e*/ 	.short	0x00ff


	//----- nvinfo : EIATTR_MERCURY_ISA_VERSION
	.align		4
        /*0090*/ 	.byte	0x03, 0x5f
        /*0092*/ 	.short	0x0000


	//----- nvinfo : EIATTR_EXIT_INSTR_OFFSETS
	.align		4
        /*0094*/ 	.byte	0x04, 0x1c
        /*0096*/ 	.short	(.L_1103 - .L_1102)


	//   ....[0]....
.L_1102:
        /*0098*/ 	.word	0x00000de0


	//   ....[1]....
        /*009c*/ 	.word	0x00000e30


	//----- nvinfo : EIATTR_MAX_THREADS
	.align		4
.L_1103:
        /*00a0*/ 	.byte	0x04, 0x05
        /*00a2*/ 	.short	(.L_1105 - .L_1104)
.L_1104:
        /*00a4*/ 	.word	0x00000080
        /*00a8*/ 	.word	0x00000001
        /*00ac*/ 	.word	0x00000001


	//----- nvinfo : EIATTR_CRS_STACK_SIZE
	.align		4
.L_1105:
        /*00b0*/ 	.byte	0x04, 0x1e
        /*00b2*/ 	.short	(.L_1107 - .L_1106)
.L_1106:
        /*00b4*/ 	.word	0x00000000
.L_1107:


//--------------------- .nv.info._ZN2at6native29vectorized_elementwise_kernelILi2EZZZNS0_60_GLOBAL__N__171e0b9f_22_ActivationEluKernel_cu_9e10b42f_309610elu_kernelERNS_18TensorIteratorBaseERKN3c106ScalarES8_S8_ENKUlvE_clEvENKUlvE1_clEvEUlNS5_4HalfEE_St5arrayIPcLm2EEEEviT0_T1_ --------------------------
	.section	.nv.info._ZN2at6native29vectorized_elementwise_kernelILi2EZZZNS0_60_GLOBAL__N__171e0b9f_22_ActivationEluKernel_cu_9e10b42f_309610elu_kernelERNS_18TensorIteratorBaseERKN3c106ScalarES8_S8_ENKUlvE_clEvENKUlvE1_clEvEUlNS5_4HalfEE_St5arrayIPcLm2EEEEviT0_T1_,"",@"SHT_CUDA_INFO"
	.sectionflags	@""
	.align	4


	//----- nvinfo : EIATTR_CUDA_API_VERSION
	.align		4
        /*0000*/ 	.byte	0x04, 0x37
        /*0002*/ 	.short	(.L_1109 - .L_1108)
.L_1108:
        /*0004*/ 	.word	0x00000082


	//----- nvinfo : EIATTR_SW2861232_WAR
	.align		4
.L_1109:
        /*0008*/ 	.byte	0x01, 0x35
	.zero		2


	//----- nvinfo : EIATTR_PARAM_CBANK
	.align		4
        /*000c*/ 	.byte	0x04, 0x0a
        /*000e*/ 	.short	(.L_1111 - .L_1110)
	.align		4
.L_1110:
        /*0010*/ 	.word	index@(.nv.constant0._ZN2at6native29vectorized_elementwise_kernelILi2EZZZNS0_60_GLOBAL__N__171e0b9f_22_ActivationEluKernel_cu_9e10b42f_309610elu_kernelERNS_18TensorIteratorBaseERKN3c106ScalarES8_S8_ENKUlvE_clEvENKUlvE1_clEvEUlNS5_4HalfEE_St5arrayIPcLm2EEEEviT0_T1_)
        /*0014*/ 	.short	0x0160
        /*0016*/ 	.short	0x0030


	//----- nvinfo : EIATTR_CBANK_PARAM_SIZE
	.align		4
.L_1111:
        /*0018*/ 	.byte	0x03, 0x19
        /*001a*/ 	.short	0x0030


	//----- nvinfo : EIATTR_KPARAM_INFO
	.align		4
        /*001c*/ 	.byte	0x04, 0x17
        /*001e*/ 	.short	(.L_1113 - .L_1112)
.L_1112:
        /*0020*/ 	.word	0x00000000
        /*0024*/ 	.short	0x0002
        /*0026*/ 	.short	0x0020
        /*0028*/ 	.byte	0x00, 0xf0, 0x41, 0x00


	//----- nvinfo : EIATTR_KPARAM_INFO
	.align		4
.L_1113:
        /*002c*/ 	.byte	0x04, 0x17
        /*002e*/ 	.short	(.L_1115 - .L_1114)
.L_1114:
        /*0030*/ 	.word	0x00000000
        /*0034*/ 	.short	0x0001
        /*0036*/ 	.short	0x0008
        /*0038*/ 	.byte	0x00, 0xf0, 0x61, 0x00


	//----- nvinfo : EIATTR_KPARAM_INFO
	.align		4
.L_1115:
        /*003c*/ 	.byte	0x04, 0x17
        /*003e*/ 	.short	(.L_1117 - .L_1116)
.L_1116:
        /*0040*/ 	.word	0x00000000
        /*0044*/ 	.short	0x0000
        /*0046*/ 	.short	0x0000
        /*0048*/ 	.byte	0x00, 0xf0, 0x11, 0x00


	//----- nvinfo : EIATTR_MAXREG_COUNT
	.align		4
.L_1117:
        /*004c*/ 	.byte	0x03, 0x1b
        /*004e*/ 	.short	0x00ff


	//----- nvinfo : EIATTR_MERCURY_ISA_VERSION
	.align		4
        /*0050*/ 	.byte	0x03, 0x5f
        /*0052*/ 	.short	0x0000


	//----- nvinfo : EIATTR_EXIT_INSTR_OFFSETS
	.align		4
        /*0054*/ 	.byte	0x04, 0x1c
        /*0056*/ 	.short	(.L_1119 - .L_1118)


	//   ....[0]....
.L_1118:
        /*0058*/ 	.word	0x00001290


	//   ....[1]....
        /*005c*/ 	.word	0x00002d80


	//   ....[2]....
        /*0060*/ 	.word	0x00002dd0


	//----- nvinfo : EIATTR_MAX_THREADS
	.align		4
.L_1119:
        /*0064*/ 	.byte	0x04, 0x05
        /*0066*/ 	.short	(.L_1121 - .L_1120)
.L_1120:
        /*0068*/ 	.word	0x00000080
        /*006c*/ 	.word	0x00000001
        /*0070*/ 	.word	0x00000001


	//----- nvinfo : EIATTR_CRS_STACK_SIZE
	.align		4
.L_1121:
        /*0074*/ 	.byte	0x04, 0x1e
        /*0076*/ 	.short	(.L_1123 - .L_1122)
.L_1122:
        /*0078*/ 	.word	0x00000000
.L_1123:


//--------------------- .nv.info._ZN2at6native29vectorized_elementwise_kernelILi4EZZZNS0_60_GLOBAL__N__171e0b9f_22_ActivationEluKernel_cu_9e10b42f_309610elu_kernelERNS_18TensorIteratorBaseERKN3c106ScalarES8_S8_ENKUlvE_clEvENKUlvE1_clEvEUlNS5_4HalfEE_St5arrayIPcLm2EEEEviT0_T1_ --------------------------
	.section	.nv.info._ZN2at6native29vectorized_elementwise_kernelILi4EZZZNS0_60_GLOBAL__N__171e0b9f_22_ActivationEluKernel_cu_9e10b42f_309610elu_kernelERNS_18TensorIteratorBaseERKN3c106ScalarES8_S8_ENKUlvE_clEvENKUlvE1_clEvEUlNS5_4HalfEE_St5arrayIPcLm2EEEEviT0_T1_,"",@"SHT_CUDA_INFO"
	.sectionflags	@""
	.align	4


	//----- nvinfo : EIATTR_CUDA_API_VERSION
	.align		4
        /*0000*/ 	.byte	0x04, 0x37
        /*0002*/ 	.short	(.L_1125 - .L_1124)
.L_1124:
        /*0004*/ 	.word	0x00000082


	//----- nvinfo : EIATTR_SW2861232_WAR
	.align		4
.L_1125:
        /*0008*/ 	.byte	0x01, 0x35
	.zero		2


	//----- nvinfo : EIATTR_PARAM_CBANK
	.align		4
        /*000c*/ 	.byte	0x04, 0x0a
        /*000e*/ 	.short	(.L_1127 - .L_1126)
	.align		4
.L_1126:
        /*0010*/ 	.word	index@(.nv.constant0._ZN2at6native29vectorized_elementwise_kernelILi4EZZZNS0_60_GLOBAL__N__171e0b9f_22_ActivationEluKernel_cu_9e10b42f_309610elu_kernelERNS_18TensorIteratorBaseERKN3c106ScalarES8_S8_ENKUlvE_clEvENKUlvE1_clEvEUlNS5_4HalfEE_St5arrayIPcLm2EEEEviT0_T1_)
        /*0014*/ 	.short	0x0160
        /*0016*/ 	.short	0x0030


	//----- nvinfo : EIATTR_CBANK_PARAM_SIZE
	.align		4
.L_1127:
        /*0018*/ 	.byte	0x03, 0x19
        /*001a*/ 	.short	0x0030


	//----- nvinfo : EIATTR_KPARAM_INFO
	.align		4
        /*001c*/ 	.byte	0x04, 0x17
        /*001e*/ 	.short	(.L_1129 - .L_1128)
.L_1128:
        /*0020*/ 	.word	0x00000000
        /*0024*/ 	.short	0x0002
        /*0026*/ 	.short	0x0020
        /*0028*/ 	.byte	0x00, 0xf0, 0x41, 0x00


	//----- nvinfo : EIATTR_KPARAM_INFO
	.align		4
.L_1129:
        /*002c*/ 	.byte	0x04, 0x17
        /*002e*/ 	.short	(.L_1131 - .L_1130)
.L_1130:
        /*0030*/ 	.word	0x00000000
        /*0034*/ 	.short	0x0001
        /*0036*/ 	.short	0x0008
        /*0038*/ 	.byte	0x00, 0xf0, 0x61, 0x00


	//----- nvinfo : EIATTR_KPARAM_INFO
	.align		4
.L_1131:
        /*003c*/ 	.byte	0x04, 0x17
        /*003e*/ 	.short	(.L_1133 - .L_1132)
.L_1132:
        /*0040*/ 	.word	0x00000000
        /*0044*/ 	.short	0x0000
        /*0046*/ 	.short	0x0000
        /*0048*/ 	.byte	0x00, 0xf0, 0x11, 0x00


	//----- nvinfo : EIATTR_MAXREG_COUNT
	.align		4
.L_1133:
        /*004c*/ 	.byte	0x03, 0x1b
        /*004e*/ 	.short	0x00ff


	//----- nvinfo : EIATTR_MERCURY_ISA_VERSION
	.align		4
        /*0050*/ 	.byte	0x03, 0x5f
        /*0052*/ 	.short	0x0000


	//----- nvinfo : EIATTR_EXIT_INSTR_OFFSETS
	.align		4
        /*0054*/ 	.byte	0x04, 0x1c
        /*0056*/ 	.short	(.L_1135 - .L_1134)


	//   ....[0]....
.L_1134:
        /*0058*/ 	.word	0x00001250


	//   ....[1]....
        /*005c*/ 	.word	0x00002d40


	//   ....[2]....
        /*0060*/ 	.word	0x00002d90


	//----- nvinfo : EIATTR_MAX_THREADS
	.align		4
.L_1135:
        /*0064*/ 	.byte	0x04, 0x05
        /*0066*/ 	.short	(.L_1137 - .L_1136)
.L_1136:
        /*0068*/ 	.word	0x00000080
        /*006c*/ 	.word	0x00000001
        /*0070*/ 	.word	0x00000001


	//----- nvinfo : EIATTR_CRS_STACK_SIZE
	.align		4
.L_1137:
        /*0074*/ 	.byte	0x04, 0x1e
        /*0076*/ 	.short	(.L_1139 - .L_1138)
.L_1138:
        /*0078*/ 	.word	0x00000000
.L_1139:


//--------------------- .nv.info._ZN2at6native29vectorized_elementwise_kernelILi8EZZZNS0_60_GLOBAL__N__171e0b9f_22_ActivationEluKernel_cu_9e10b42f_309610elu_kernelERNS_18TensorIteratorBaseERKN3c106ScalarES8_S8_ENKUlvE_clEvENKUlvE1_clEvEUlNS5_4HalfEE_St5arrayIPcLm2EEEEviT0_T1_ --------------------------
	.section	.nv.info._ZN2at6native29vectorized_elementwise_kernelILi8EZZZNS0_60_GLOBAL__N__171e0b9f_22_ActivationEluKernel_cu_9e10b42f_309610elu_kernelERNS_18TensorIteratorBaseERKN3c106ScalarES8_S8_ENKUlvE_clEvENKUlvE1_clEvEUlNS5_4HalfEE_St5arrayIPcLm2EEEEviT0_T1_,"",@"SHT_CUDA_INFO"
	.sectionflags	@""
	.align	4


	//----- nvinfo : EIATTR_CUDA_API_VERSION
	.align		4
        /*0000*/ 	.byte	0x04, 0x37
        /*0002*/ 	.short	(.L_1141 - .L_1140)
.L_1140:
        /*0004*/ 	.word	0x00000082


	//----- nvinfo : EIATTR_SW2861232_WAR
	.align		4
.L_1141:
        /*0008*/ 	.byte	0x01, 0x35
	.zero		2


	//----- nvinfo : EIATTR_PARAM_CBANK
	.align		4
        /*000c*/ 	.byte	0x04, 0x0a
        /*000e*/ 	.short	(.L_1143 - .L_1142)
	.align		4
.L_1142:
        /*0010*/ 	.word	index@(.nv.constant0._ZN2at6native29vectorized_elementwise_kernelILi8EZZZNS0_60_GLOBAL__N__171e0b9f_22_ActivationEluKernel_cu_9e10b42f_309610elu_kernelERNS_18TensorIteratorBaseERKN3c106ScalarES8_S8_ENKUlvE_clEvENKUlvE1_clEvEUlNS5_4HalfEE_St5arrayIPcLm2EEEEviT0_T1_)
        /*0014*/ 	.short	0x0160
        /*0016*/ 	.short	0x0030


	//----- nvinfo : EIATTR_CBANK_PARAM_SIZE
	.align		4
.L_1143:
        /*0018*/ 	.byte	0x03, 0x19
        /*001a*/ 	.short	0x0030


	//----- nvinfo : EIATTR_KPARAM_INFO
	.align		4
        /*001c*/ 	.byte	0x04, 0x17
        /*001e*/ 	.short	(.L_1145 - .L_1144)
.L_1144:
        /*0020*/ 	.word	0x00000000
        /*0024*/ 	.short	0x0002
        /*0026*/ 	.short	0x0020
        /*0028*/ 	.byte	0x00, 0xf0, 0x41, 0x00


	//----- nvinfo : EIATTR_KPARAM_INFO
	.align		4
.L_1145:
        /*002c*/ 	.byte	0x04, 0x17
        /*002e*/ 	.short	(.L_1147 - .L_1146)
.L_1146:
        /*0030*/ 	.word	0x00000000
        /*0034*/ 	.short	0x0001
        /*0036*/ 	.short	0x0008
        /*0038*/ 	.byte	0x00, 0xf0, 0x61, 0x00


	//----- nvinfo : EIATTR_KPARAM_INFO
	.align		4
.L_1147:
        /*003c*/ 	.byte	0x04, 0x17
        /*003e*/ 	.short	(.L_1149 - .L_1148)
.L_1148:
        /*0040*/ 	.word	0x00000000
        /*0044*/ 	.short	0x0000
        /*0046*/ 	.short	0x0000
        /*0048*/ 	.byte	0x00, 0xf0, 0x11, 0x00


	//----- nvinfo : EIATTR_MAXREG_COUNT
	.align		4
.L_1149:
        /*004c*/ 	.byte	0x03, 0x1b
        /*004e*/ 	.short	0x00ff


	//----- nvinfo : EIATTR_MERCURY_ISA_VERSION
	.align		4
        /*0050*/ 	.byte	0x03, 0x5f
        /*0052*/ 	.short	0x0000


	//----- nvinfo : EIATTR_EXIT_INSTR_OFFSETS
	.align		4
        /*0054*/ 	.byte	0x04, 0x1c
        /*0056*/ 	.short	(.L_1151 - .L_1150)


	//   ....[0]....
.L_1150:
        /*0058*/ 	.word	0x00000010


	//----- nvinfo : EIATTR_MAX_THREADS
	.align		4
.L_1151:
        /*005c*/ 	.byte	0x04, 0x05
        /*005e*/ 	.short	(.L_1153 - .L_1152)
.L_1152:
        /*0060*/ 	.word	0x00000080
        /*0064*/ 	.word	0x00000001
        /*0068*/ 	.word	0x00000001
.L_1153:


//--------------------- .nv.info._ZN2at6native18elementwise_kernelILi128ELi4EZNS0_15gpu_kernel_implIZZZNS0_60_GLOBAL__N__171e0b9f_22_ActivationEluKernel_cu_9e10b42f_309610elu_kernelERNS_18TensorIteratorBaseERKN3c106ScalarES9_S9_ENKUlvE_clEvENKUlvE0_clEvEUlfE_EEvS5_RKT_EUliE_EEviT1_ --------------------------
	.section	.nv.info._ZN2at6native18elementwise_kernelILi128ELi4EZNS0_15gpu_kernel_implIZZZNS0_60_GLOBAL__N__171e0b9f_22_ActivationEluKernel_cu_9e10b42f_309610elu_kernelERNS_18TensorIteratorBaseERKN3c106ScalarES9_S9_ENKUlvE_clEvENKUlvE0_clEvEUlfE_EEvS5_RKT_EUliE_EEviT1_,"",@"SHT_CUDA_INFO"
	.sectionflags	@""
	.align	4


	//----- nvinfo : EIATTR_CUDA_API_VERSION
	.align		4
        /*0000*/ 	.byte	0x04, 0x37
        /*0002*/ 	.short	(.L_1155 - .L_1154)
.L_1154:
        /*0004*/ 	.word	0x00000082


	//----- nvinfo : EIATTR_SW2861232_WAR
	.align		4
.L_1155:
        /*0008*/ 	.byte	0x01, 0x35
	.zero		2


	//----- nvinfo : EIATTR_PARAM_CBANK
	.align		4
        /*000c*/ 	.byte	0x04, 0x0a
        /*000e*/ 	.short	(.L_1157 - .L_1156)
	.align		4
.L_1156:
        /*0010*/ 	.word	index@(.nv.constant0._ZN2at6native18elementwise_kernelILi128ELi4EZNS0_15gpu_kernel_implIZZZNS0_60_GLOBAL__N__171e0b9f_22_ActivationEluKernel_cu_9e10b42f_309610elu_kernelERNS_18TensorIteratorBaseERKN3c106ScalarES9_S9_ENKUlvE_clEvENKUlvE0_clEvEUlfE_EEvS5_RKT_EUliE_EEviT1_)
        /*0014*/ 	.short	0x0160
        /*0016*/ 	.short	0x0238


	//----- nvinfo : EIATTR_CBANK_PARAM_SIZE
	.align		4
.L_1157:
        /*0018*/ 	.byte	0x03, 0x19
        /*001a*/ 	.short	0x0238


	//----- nvinfo : EIATTR_KPARAM_INFO
	.align		4
        /*001c*/ 	.byte	0x04, 0x17
        /*001e*/ 	.short	(.L_1159 - .L_1158)
.L_1158:
        /*0020*/ 	.word	0x00000000
        /*0024*/ 	.short	0x0001
        /*0026*/ 	.short	0x0008
        /*0028*/ 	.byte	0x00, 0xf0, 0xc1, 0x08


	//----- nvinfo : EIATTR_KPARAM_INFO
	.align		4
.L_1159:
        /*002c*/ 	.byte	0x04, 0x17
        /*002e*/ 	.short	(.L_1161 - .L_1160)
.L_1160:
        /*0030*/ 	.word	0x00000000
        /*0034*/ 	.short	0x0000
        /*0036*/ 	.short	0x0000
        /*0038*/ 	.byte	0x00, 0xf0, 0x11, 0x00


	//----- nvinfo : EIATTR_MAXREG_COUNT
	.align		4
.L_1161:
        /*003c*/ 	.byte	0x03, 0x1b
        /*003e*/ 	.short	0x0080


	//----- nvinfo : EIATTR_EXTERNS
	.align		4
        /*0040*/ 	.byte	0x04, 0x0f
        /*0042*/ 	.short	(.L_1163 - .L_1162)


	//   ....[0]....
	.align		4
.L_1162:
        /*0044*/ 	.word	index@(__assertfail)


	//----- nvinfo : EIATTR_MERCURY_ISA_VERSION
	.align		4
.L_1163:
        /*0048*/ 	.byte	0x03, 0x5f
        /*004a*/ 	.short	0x0000


	//----- nvinfo : EIATTR_SYSCALL_OFFSETS
	.align		4
        /*004c*/ 	.byte	0x04, 0x46
        /*004e*/ 	.short	(.L_1165 - .L_1164)


	//   ....[0]....
.L_1164:
        /*0050*/ 	.word	0x00001c70


	//   ....[1]....
        /*0054*/ 	.word	0x00002d00


	//   ....[2]....
        /*0058*/ 	.word	0x000049a0


	//   ....[3]....
        /*005c*/ 	.word	0x00005a30


	//   ....[4]....
        /*0060*/ 	.word	0x000076a0


	//   ....[5]....
        /*0064*/ 	.word	0x00008730


	//   ....[6]....
        /*0068*/ 	.word	0x0000a3b0


	//   ....[7]....
        /*006c*/ 	.word	0x0000b440


	//----- nvinfo : EIATTR_EXIT_INSTR_OFFSETS
	.align		4
.L_1165:
        /*0070*/ 	.byte	0x04, 0x1c
        /*0072*/ 	.short	(.L_1167 - .L_1166)


	//   ....[0]....
.L_1166:
        /*0074*/ 	.word	0x000087d0


	//   ....[1]....
        /*0078*/ 	.word	0x0000a730


	//   ....[2]....
        /*007c*/ 	.word	0x0000a770


	//   ....[3]....
        /*0080*/ 	.word	0x0000a800


	//   ....[4]....
        /*0084*/ 	.word	0x0000a830


	//   ....[5]....
        /*0088*/ 	.word	0x0000a860


	//   ....[6]....
        /*008c*/ 	.word	0x0000a8e0


	//   ....[7]....
        /*0090*/ 	.word	0x0000a910


	//   ....[8]....
        /*0094*/ 	.word	0x0000a9a0


	//   ....[9]....
        /*0098*/ 	.word	0x0000a9e0


	//   ....[10]....
        /*009c*/ 	.word	0x0000aa20


	//   ....[11]....
        /*00a0*/ 	.word	0x0000aae0


	//   ....[12]....
        /*00a4*/ 	.word	0x0000ab30


	//   ....[13]....
        /*00a8*/ 	.word	0x0000acb0


	//   ....[14]....
        /*00ac*/ 	.word	0x0000ae00


	//   ....[15]....
        /*00b0*/ 	.word	0x0000ae30


	//   ....[16]....
        /*00b4*/ 	.word	0x0000aee0


	//   ....[17]....
        /*00b8*/ 	.word	0x0000b050


	//   ....[18]....
        /*00bc*/ 	.word	0x0000b1c0


	//   ....[19]....
        /*00c0*/ 	.word	0x0000b310


	//   ....[20]....
        /*00c4*/ 	.word	0x0000b450


	//   ....[21]....
        /*00c8*/ 	.word	0x0000b480


	//   ....[22]....
        /*00cc*/ 	.word	0x0000b4b0


	//----- nvinfo : EIATTR_MAX_THREADS
	.align		4
.L_1167:
        /*00d0*/ 	.byte	0x04, 0x05
        /*00d2*/ 	.short	(.L_1169 - .L_1168)
.L_1168:
        /*00d4*/ 	.word	0x00000080
        /*00d8*/ 	.word	0x00000001
        /*00dc*/ 	.word	0x00000001


	//----- nvinfo : EIATTR_CRS_STACK_SIZE
	.align		4
.L_1169:
        /*00e0*/ 	.byte	0x04, 0x1e
        /*00e2*/ 	.short	(.L_1171 - .L_1170)
.L_1170:
        /*00e4*/ 	.word	0x00000000
.L_1171:


//--------------------- .nv.info._ZN2at6native27unrolled_elementwise_kernelIZZZNS0_60_GLOBAL__N__171e0b9f_22_ActivationEluKernel_cu_9e10b42f_309610elu_kernelERNS_18TensorIteratorBaseERKN3c106ScalarES8_S8_ENKUlvE_clEvENKUlvE0_clEvEUlfE_St5arrayIPcLm2EELi4E23TrivialOffsetCalculatorILi1EjESG_NS0_6memory12LoadWithCastILi1EEENSH_13StoreWithCastILi1EEEEEviT_T0_T2_T3_T4_T5_ --------------------------
	.section	.nv.info._ZN2at6native27unrolled_elementwise_kernelIZZZNS0_60_GLOBAL__N__171e0b9f_22_ActivationEluKernel_cu_9e10b42f_309610elu_kernelERNS_18TensorIteratorBaseERKN3c106ScalarES8_S8_ENKUlvE_clEvENKUlvE0_clEvEUlfE_St5arrayIPcLm2EELi4E23TrivialOffsetCalculatorILi1EjESG_NS0_6memory12LoadWithCastILi1EEENSH_13StoreWithCastILi1EEEEEviT_T0_T2_T3_T4_T5_,"",@"SHT_CUDA_INFO"
	.sectionflags	@""
	.align	4


	//----- nvinfo : EIATTR_CUDA_API_VERSION
	.align		4
        /*0000*/ 	.byte	0x04, 0x37
        /*0002*/ 	.short	(.L_1173 - .L_1172)
.L_1172:
        /*0004*/ 	.word	0x00000082


	//----- nvinfo : EIATTR_SW2861232_WAR
	.align		4
.L_1173:
        /*0008*/ 	.byte	0x01, 0x35
	.zero		2


	//----- nvinfo : EIATTR_PARAM_CBANK
	.align		4
        /*000c*/ 	.byte	0x04, 0x0a
        /*000e*/ 	.short	(.L_1175 - .L_1174)
	.align		4
.L_1174:
        /*0010*/ 	.word	index@(.nv.constant0._ZN2at6native27unrolled_elementwise_kernelIZZZNS0_60_GLOBAL__N__171e0b9f_22_ActivationEluKernel_cu_9e10b42f_309610elu_kernelERNS_18TensorIteratorBaseERKN3c106ScalarES8_S8_ENKUlvE_clEvENKUlvE0_clEvEUlfE_St5arrayIPcLm2EELi4E23TrivialOffsetCalculatorILi1EjESG_NS0_6memory12LoadWithCastILi1EEENSH_13StoreWithCastILi1EEEEEviT_T0_T2_T3_T4_T5_)
        /*0014*/ 	.short	0x0160
        /*0016*/ 	.short	0x0044


	//----- nvinfo : EIATTR_CBANK_PARAM_SIZE
	.align		4
.L_1175:
        /*0018*/ 	.byte	0x03, 0x19
        /*001a*/ 	.short	0x0044


	//----- nvinfo : EIATTR_KPARAM_INFO
	.align		4
        /*001c*/ 	.byte	0x04, 0x17
        /*001e*/ 	.short	(.L_1177 - .L_1176)
.L_1176:
        /*0020*/ 	.word	0x00000000
        /*0024*/ 	.short	0x0006
        /*0026*/ 	.short	0x003c
        /*0028*/ 	.byte	0x00, 0xf0, 0x21, 0x00


	//----- nvinfo : EIATTR_KPARAM_INFO
	.align		4
.L_1177:
        /*002c*/ 	.byte	0x04, 0x17
        /*002e*/ 	.short	(.L_1179 - .L_1178)
.L_1178:
        /*0030*/ 	.word	0x00000000
        /*0034*/ 	.short	0x0005
        /*0036*/ 	.short	0x0034
        /*0038*/ 	.byte	0x00, 0xf0, 0x21, 0x00


	//----- nvinfo : EIATTR_KPARAM_INFO
	.align		4
.L_1179:
        /*003c*/ 	.byte	0x04, 0x17
        /*003e*/ 	.short	(.L_1181 - .L_1180)
.L_1180:
        /*0040*/ 	.word	0x00000000
        /*0044*/ 	.short	0x0004
        /*0046*/ 	.short	0x0031
        /*0048*/ 	.byte	0x00, 0xf0, 0x05, 0x00


	//----- nvinfo : EIATTR_KPARAM_INFO
	.align		4
.L_1181:
        /*004c*/ 	.byte	0x04, 0x17
        /*004e*/ 	.short	(.L_1183 - .L_1182)
.L_1182:
        /*0050*/ 	.word	0x00000000
        /*0054*/ 	.short	0x0003
        /*0056*/ 	.short	0x0030
        /*0058*/ 	.byte	0x00, 0xf0, 0x05, 0x00


	//----- nvinfo : EIATTR_KPARAM_INFO
	.align		4
.L_1183:
        /*005c*/ 	.byte	0x04, 0x17
        /*005e*/ 	.short	(.L_1185 - .L_1184)
.L_1184:
        /*0060*/ 	.word	0x00000000
        /*0064*/ 	.short	0x0002
        /*0066*/ 	.short	0x0020
        /*0068*/ 	.byte	0x00, 0xf0, 0x41, 0x00


	//----- nvinfo : EIATTR_KPARAM_INFO
	.align		4
.L_1185:
        /*006c*/ 	.byte	0x04, 0x17
        /*006e*/ 	.short	(.L_1187 - .L_1186)
.L_1186:
        /*0070*/ 	.word	0x00000000
        /*0074*/ 	.short	0x0001
        /*0076*/ 	.short	0x0008
        /*0078*/ 	.byte	0x00, 0xf0, 0x61, 0x00


	//----- nvinfo : EIATTR_KPARAM_INFO
	.align		4
.L_1187:
        /*007c*/ 	.byte	0x04, 0x17
        /*007e*/ 	.short	(.L_1189 - .L_1188)
.L_1188:
        /*0080*/ 	.word	0x00000000
        /*0084*/ 	.short	0x0000
        /*0086*/ 	.short	0x0000
        /*0088*/ 	.byte	0x00, 0xf0, 0x11, 0x00


	//----- nvinfo : EIATTR_MAXREG_COUNT
	.align		4
.L_1189:
        /*008c*/ 	.byte	0x03, 0x1b
        /*008e*/ 	.short	0x00ff


	//----- nvinfo : EIATTR_EXTERNS
	.align		4
        /*0090*/ 	.byte	0x04, 0x0f
        /*0092*/ 	.short	(.L_1191 - .L_1190)


	//   ....[0]....
	.align		4
.L_1190:
        /*0094*/ 	.word	index@(__assertfail)


	//----- nvinfo : EIATTR_MERCURY_ISA_VERSION
	.align		4
.L_1191:
        /*0098*/ 	.byte	0x03, 0x5f
        /*009a*/ 	.short	0x0000


	//----- nvinfo : EIATTR_SYSCALL_OFFSETS
	.align		4
        /*009c*/ 	.byte	0x04, 0x46
        /*009e*/ 	.short	(.L_1193 - .L_1192)


	//   ....[0]....
.L_1192:
        /*00a0*/ 	.word	0x00000e50


	//   ....[1]....
        /*00a4*/ 	.word	0x00001cd0


	//   ....[2]....
        /*00a8*/ 	.word	0x00002b60


	//   ....[3]....
        /*00ac*/ 	.word	0x00003990


	//   ....[4]....
        /*00b0*/ 	.word	0x00005290


	//   ....[5]....
        /*00b4*/ 	.word	0x000061a0


	//   ....[6]....
        /*00b8*/ 	.word	0x00007070


	//   ....[7]....
        /*00bc*/ 	.word	0x00007f40


	//----- nvinfo : EIATTR_EXIT_INSTR_OFFSETS
	.align		4
.L_1193:
        /*00c0*/ 	.byte	0x04, 0x1c
        /*00c2*/ 	.short	(.L_1195 - .L_1194)


	//   ....[0]....
.L_1194:
        /*00c4*/ 	.word	0x00007110


	//   ....[1]....
        /*00c8*/ 	.word	0x00007230


	//   ....[2]....
        /*00cc*/ 	.word	0x00007270


	//   ....[3]....
        /*00d0*/ 	.word	0x00007300


	//   ....[4]....
        /*00d4*/ 	.word	0x00007330


	//   ....[5]....
        /*00d8*/ 	.word	0x00007360


	//   ....[6]....
        /*00dc*/ 	.word	0x000073e0


	//   ....[7]....
        /*00e0*/ 	.word	0x00007410


	//   ....[8]....
        /*00e4*/ 	.word	0x000074a0


	//   ....[9]....
        /*00e8*/ 	.word	0x000074e0


	//   ....[10]....
        /*00ec*/ 	.word	0x00007520


	//   ....[11]....
        /*00f0*/ 	.word	0x000075e0


	//   ....[12]....
        /*00f4*/ 	.word	0x00007630


	//   ....[13]....
        /*00f8*/ 	.word	0x000077b0


	//   ....[14]....
        /*00fc*/ 	.word	0x00007900


	//   ....[15]....
        /*0100*/ 	.word	0x00007930


	//   ....[16]....
        /*0104*/ 	.word	0x000079e0


	//   ....[17]....
        /*0108*/ 	.word	0x00007b50


	//   ....[18]....
        /*010c*/ 	.word	0x00007cc0


	//   ....[19]....
        /*0110*/ 	.word	0x00007e10


	//   ....[20]....
        /*0114*/ 	.word	0x00007f50


	//   ....[21]....
        /*0118*/ 	.word	0x00007f80


	//   ....[22]....
        /*011c*/ 	.word	0x00007fb0


	//----- nvinfo : EIATTR_MAX_THREADS
	.align		4
.L_1195:
        /*0120*/ 	.byte	0x04, 0x05
        /*0122*/ 	.short	(.L_1197 - .L_1196)
.L_1196:
        /*0124*/ 	.word	0x00000080
        /*0128*/ 	.word	0x00000001
        /*012c*/ 	.word	0x00000001


	//----- nvinfo : EIATTR_CRS_STACK_SIZE
	.align		4
.L_1197:
        /*0130*/ 	.byte	0x04, 0x1e
        /*0132*/ 	.short	(.L_1199 - .L_1198)
.L_1198:
        /*0134*/ 	.word	0x00000000
.L_1199:


//--------------------- .nv.info._ZN2at6native18elementwise_kernelILi128ELi2EZNS0_22gpu_kernel_impl_nocastIZZZNS0_60_GLOBAL__N__171e0b9f_22_ActivationEluKernel_cu_9e10b42f_309610elu_kernelERNS_18TensorIteratorBaseERKN3c106ScalarES9_S9_ENKUlvE_clEvENKUlvE0_clEvEUlfE_EEvS5_RKT_EUliE_EEviT1_ --------------------------
	.section	.nv.info._ZN2at6native18elementwise_kernelILi128ELi2EZNS0_22gpu_kernel_impl_nocastIZZZNS0_60_GLOBAL__N__171e0b9f_22_ActivationEluKernel_cu_9e10b42f_309610elu_kernelERNS_18TensorIteratorBaseERKN3c106ScalarES9_S9_ENKUlvE_clEvENKUlvE0_clEvEUlfE_EEvS5_RKT_EUliE_EEviT1_,"",@"SHT_CUDA_INFO"
	.sectionflags	@""
	.align	4


	//----- nvinfo : EIATTR_CUDA_API_VERSION
	.align		4
        /*0000*/ 	.byte	0x04, 0x37
        /*0002*/ 	.short	(.L_1201 - .L_1200)
.L_1200:
        /*0004*/ 	.word	0x00000082


	//----- nvinfo : EIATTR_SW2861232_WAR
	.align		4
.L_1201:
        /*0008*/ 	.byte	0x01, 0x35
	.zero		2


	//----- nvinfo : EIATTR_PARAM_CBANK
	.align		4
        /*000c*/ 	.byte	0x04, 0x0a
        /*000e*/ 	.short	(.L_1203 - .L_1202)
	.align		4
.L_1202:
        /*0010*/ 	.word	index@(.nv.constant0._ZN2at6native18elementwise_kernelILi128ELi2EZNS0_22gpu_kernel_impl_nocastIZZZNS0_60_GLOBAL__N__171e0b9f_22_ActivationEluKernel_cu_9e10b42f_309610elu_kernelERNS_18TensorIteratorBaseERKN3c106ScalarES9_S9_ENKUlvE_clEvENKUlvE0_clEvEUlfE_EEvS5_RKT_EUliE_EEviT1_)
        /*0014*/ 	.short	0x0160
        /*0016*/ 	.short	0x0230


	//----- nvinfo : EIATTR_CBANK_PARAM_SIZE
	.align		4
.L_1203:
        /*0018*/ 	.byte	0x03, 0x19
        /*001a*/ 	.short	0x0230


	//----- nvinfo : EIATTR_KPARAM_INFO
	.align		4
        /*001c*/ 	.byte	0x04, 0x17
        /*001e*/ 	.short	(.L_1205 - .L_1204)
.L_1204:
        /*0020*/ 	.word	0x00000000
        /*0024*/ 	.short	0x0001
        /*0026*/ 	.short	0x0008
        /*0028*/ 	.byte	0x00, 0xf0, 0xa1, 0x08


	//----- nvinfo : EIATTR_KPARAM_INFO
	.align		4
.L_1205:
        /*002c*/ 	.byte	0x04, 0x17
        /*002e*/ 	.short	(.L_1207 - .L_1206)
.L_1206:
        /*0030*/ 	.word	0x00000000
        /*0034*/ 	.short	0x0000
        /*0036*/ 	.short	0x0000
        /*0038*/ 	.byte	0x00, 0xf0, 0x11, 0x00


	//----- nvinfo : EIATTR_MAXREG_COUNT
	.align		4
.L_1207:
        /*003c*/ 	.byte	0x03, 0x1b
        /*003e*/ 	.short	0x0080


	//----- nvinfo : EIATTR_MERCURY_ISA_VERSION
	.align		4
        /*0040*/ 	.byte	0x03, 0x5f
        /*0042*/ 	.short	0x0000


	//----- nvinfo : EIATTR_EXIT_INSTR_OFFSETS
	.align		4
        /*0044*/ 	.byte	0x04, 0x1c
        /*0046*/ 	.short	(.L_1209 - .L_1208)


	//   ....[0]....
.L_1208:
        /*0048*/ 	.word	0x00001150


	//   ....[1]....
        /*004c*/ 	.word	0x00002200


	//----- nvinfo : EIATTR_MAX_THREADS
	.align		4
.L_1209:
        /*0050*/ 	.byte	0x04, 0x05
        /*0052*/ 	.short	(.L_1211 - .L_1210)
.L_1210:
        /*0054*/ 	.word	0x00000080
        /*0058*/ 	.word	0x00000001
        /*005c*/ 	.word	0x00000001


	//----- nvinfo : EIATTR_CRS_STACK_SIZE
	.align		4
.L_1211:
        /*0060*/ 	.byte	0x04, 0x1e
        /*0062*/ 	.short	(.L_1213 - .L_1212)
.L_1212:
        /*0064*/ 	.word	0x00000000
.L_1213:


//--------------------- .nv.info._ZN2at6native27unrolled_elementwise_kernelIZZZNS0_60_GLOBAL__N__171e0b9f_22_ActivationEluKernel_cu_9e10b42f_309610elu_kernelERNS_18TensorIteratorBaseERKN3c106ScalarES8_S8_ENKUlvE_clEvENKUlvE0_clEvEUlfE_St5arrayIPcLm2EELi4E23TrivialOffsetCalculatorILi1EjESG_NS0_6memory15LoadWithoutCastENSH_16StoreWithoutCastEEEviT_T0_T2_T3_T4_T5_ --------------------------
	.section	.nv.info._ZN2at6native27unrolled_elementwise_kernelIZZZNS0_60_GLOBAL__N__171e0b9f_22_ActivationEluKernel_cu_9e10b42f_309610elu_kernelERNS_18TensorIteratorBaseERKN3c106ScalarES8_S8_ENKUlvE_clEvENKUlvE0_clEvEUlfE_St5arrayIPcLm2EELi4E23TrivialOffsetCalculatorILi1EjESG_NS0_6memory15LoadWithoutCastENSH_16StoreWithoutCastEEEviT_T0_T2_T3_T4_T5_,"",@"SHT_CUDA_INFO"
	.sectionflags	@""
	.align	4


	//----- nvinfo : EIATTR_CUDA_API_VERSION
	.align		4
        /*0000*/ 	.byte	0x04, 0x37
        /*0002*/ 	.short	(.L_1215 - .L_1214)
.L_1214:
        /*0004*/ 	.word	0x00000082


	//----- nvinfo : EIATTR_SW2861232_WAR
	.align		4
.L_1215:
        /*0008*/ 	.byte	0x01, 0x35
	.zero		2


	//----- nvinfo : EIATTR_PARAM_CBANK
	.align		4
        /*000c*/ 	.byte	0x04, 0x0a
        /*000e*/ 	.short	(.L_1217 - .L_1216)
	.align		4
.L_1216:
        /*0010*/ 	.word	index@(.nv.constant0._ZN2at6native27unrolled_elementwise_kernelIZZZNS0_60_GLOBAL__N__171e0b9f_22_ActivationEluKernel_cu_9e10b42f_309610elu_kernelERNS_18TensorIteratorBaseERKN3c106ScalarES8_S8_ENKUlvE_clEvENKUlvE0_clEvEUlfE_St5arrayIPcLm2EELi4E23TrivialOffsetCalculatorILi1EjESG_NS0_6memory15LoadWithoutCastENSH_16StoreWithoutCastEEEviT_T0_T2_T3_T4_T5_)
        /*0014*/ 	.short	0x0160
        /*0016*/ 	.short	0x0034


	//----- nvinfo : EIATTR_CBANK_PARAM_SIZE
	.align		4
.L_1217:
        /*0018*/ 	.byte	0x03, 0x19
        /*001a*/ 	.short	0x0034


	//----- nvinfo : EIATTR_KPARAM_INFO
	.align		4
        /*001c*/ 	.byte	0x04, 0x17
        /*001e*/ 	.short	(.L_1219 - .L_1218)
.L_1218:
        /*0020*/ 	.word	0x00000000
        /*0024*/ 	.short	0x0006
        /*0026*/ 	.short	0x0033
        /*0028*/ 	.byte	0x00, 0xf0, 0x05, 0x00


	//----- nvinfo : EIATTR_KPARAM_INFO
	.align		4
.L_1219:
        /*002c*/ 	.byte	0x04, 0x17
        /*002e*/ 	.short	(.L_1221 - .L_1220)
.L_1220:
        /*0030*/ 	.word	0x00000000
        /*0034*/ 	.short	0x0005
        /*0036*/ 	.short	0x0032
        /*0038*/ 	.byte	0x00, 0xf0, 0x05, 0x00


	//----- nvinfo : EIATTR_KPARAM_INFO
	.align		4
.L_1221:
        /*003c*/ 	.byte	0x04, 0x17
        /*003e*/ 	.short	(.L_1223 - .L_1222)
.L_1222:
        /*0040*/ 	.word	0x00000000
        /*0044*/ 	.short	0x0004
        /*0046*/ 	.short	0x0031
        /*0048*/ 	.byte	0x00, 0xf0, 0x05, 0x00


	//----- nvinfo : EIATTR_KPARAM_INFO
	.align		4
.L_1223:
        /*004c*/ 	.byte	0x04, 0x17
        /*004e*/ 	.short	(.L_1225 - .L_1224)
.L_1224:
        /*0050*/ 	.word	0x00000000
        /*0054*/ 	.short	0x0003
        /*0056*/ 	.short	0x0030
        /*0058*/ 	.byte	0x00, 0xf0, 0x05, 0x00


	//----- nvinfo : EIATTR_KPARAM_INFO
	.align		4
.L_1225:
        /*005c*/ 	.byte	0x04, 0x17
        /*005e*/ 	.short	(.L_1227 - .L_1226)
.L_1226:
        /*0060*/ 	.word	0x00000000
        /*0064*/ 	.short	0x0002
        /*0066*/ 	.short	0x0020
        /*0068*/ 	.byte	0x00, 0xf0, 0x41, 0x00


	//----- nvinfo : EIATTR_KPARAM_INFO
	.align		4
.L_1227:
        /*006c*/ 	.byte	0x04, 0x17
        /*006e*/ 	.short	(.L_1229 - .L_1228)
.L_1228:
        /*0070*/ 	.word	0x00000000
        /*0074*/ 	.short	0x0001
        /*0076*/ 	.short	0x0008
        /*0078*/ 	.byte	0x00, 0xf0, 0x61, 0x00


	//----- nvinfo : EIATTR_KPARAM_INFO
	.align		4
.L_1229:
        /*007c*/ 	.byte	0x04, 0x17
        /*007e*/ 	.short	(.L_1231 - .L_1230)
.L_1230:
        /*0080*/ 	.word	0x00000000
        /*0084*/ 	.short	0x0000
        /*0086*/ 	.short	0x0000
        /*0088*/ 	.byte	0x00, 0xf0, 0x11, 0x00


	//----- nvinfo : EIATTR_MAXREG_COUNT
	.align		4
.L_1231:
        /*008c*/ 	.byte	0x03, 0x1b
        /*008e*/ 	.short	0x00ff


	//----- nvinfo : EIATTR_MERCURY_ISA_VERSION
	.align		4
        /*0090*/ 	.byte	0x03, 0x5f
        /*0092*/ 	.short	0x0000


	//----- nvinfo : EIATTR_EXIT_INSTR_OFFSETS
	.align		4
        /*0094*/ 	.byte	0x04, 0x1c
        /*0096*/ 	.short	(.L_1233 - .L_1232)


	//   ....[0]....
.L_1232:
        /*0098*/ 	.word	0x00000c90


	//   ....[1]....
        /*009c*/ 	.word	0x00000ce0


	//----- nvinfo : EIATTR_MAX_THREADS
	.align		4
.L_1233:
        /*00a0*/ 	.byte	0x04, 0x05
        /*00a2*/ 	.short	(.L_1235 - .L_1234)
.L_1234:
        /*00a4*/ 	.word	0x00000080
        /*00a8*/ 	.word	0x00000001
        /*00ac*/ 	.word	0x00000001


	//----- nvinfo : EIATTR_CRS_STACK_SIZE
	.align		4
.L_1235:
        /*00b0*/ 	.byte	0x04, 0x1e
        /*00b2*/ 	.short	(.L_1237 - .L_1236)
.L_1236:
        /*00b4*/ 	.word	0x00000000
.L_1237:


//--------------------- .nv.info._ZN2at6native29vectorized_elementwise_kernelILi2EZZZNS0_60_GLOBAL__N__171e0b9f_22_ActivationEluKernel_cu_9e10b42f_309610elu_kernelERNS_18TensorIteratorBaseERKN3c106ScalarES8_S8_ENKUlvE_clEvENKUlvE0_clEvEUlfE_St5arrayIPcLm2EEEEviT0_T1_ --------------------------
	.section	.nv.info._ZN2at6native29vectorized_elementwise_kernelILi2EZZZNS0_60_GLOBAL__N__171e0b9f_22_ActivationEluKernel_cu_9e10b42f_309610elu_kernelERNS_18TensorIteratorBaseERKN3c106ScalarES8_S8_ENKUlvE_clEvENKUlvE0_clEvEUlfE_St5arrayIPcLm2EEEEviT0_T1_,"",@"SHT_CUDA_INFO"
	.sectionflags	@""
	.align	4


	//----- nvinfo : EIATTR_CUDA_API_VERSION
	.align		4
        /*0000*/ 	.byte	0x04, 0x37
        /*0002*/ 	.short	(.L_1239 - .L_1238)
.L_1238:
        /*0004*/ 	.word	0x00000082


	//----- nvinfo : EIATTR_SW2861232_WAR
	.align		4
.L_1239:
        /*0008*/ 	.byte	0x01, 0x35
	.zero		2


	//----- nvinfo : EIATTR_PARAM_CBANK
	.align		4
        /*000c*/ 	.byte	0x04, 0x0a
        /*000e*/ 	.short	(.L_1241 - .L_1240)
	.align		4
.L_1240:
        /*0010*/ 	.word	index@(.nv.constant0._ZN2at6native29vectorized_elementwise_kernelILi2EZZZNS0_60_GLOBAL__N__171e0b9f_22_ActivationEluKernel_cu_9e10b42f_309610elu_kernelERNS_18TensorIteratorBaseERKN3c106ScalarES8_S8_ENKUlvE_clEvENKUlvE0_clEvEUlfE_St5arrayIPcLm2EEEEviT0_T1_)
        /*0014*/ 	.short	0x0160
        /*0016*/ 	.short	0x0030


	//----- nvinfo : EIATTR_CBANK_PARAM_SIZE
	.align		4
.L_1241:
        /*0018*/ 	.byte	0x03, 0x19
        /*001a*/ 	.short	0x0030


	//----- nvinfo : EIATTR_KPARAM_INFO
	.align		4
        /*001c*/ 	.byte	0x04, 0x17
        /*001e*/ 	.short	(.L_1243 - .L_1242)
.L_1242:
        /*0020*/ 	.word	0x00000000
        /*0024*/ 	.short	0x0002
        /*0026*/ 	.short	0x0020
        /*0028*/ 	.byte	0x00, 0xf0, 0x41, 0x00


	//----- nvinfo : EIATTR_KPARAM_INFO
	.align		4
.L_1243:
        /*002c*/ 	.byte	0x04, 0x17
        /*002e*/ 	.short	(.L_1245 - .L_1244)
.L_1244:
        /*0030*/ 	.word	0x00000000
        /*0034*/ 	.short	0x0001
        /*0036*/ 	.short	0x0008
        /*0038*/ 	.byte	0x00, 0xf0, 0x61, 0x00


	//----- nvinfo : EIATTR_KPARAM_INFO
	.align		4
.L_1245:
        /*003c*/ 	.byte	0x04, 0x17
        /*003e*/ 	.short	(.L_1247 - .L_1246)
.L_1246:
        /*0040*/ 	.word	0x00000000
        /*0044*/ 	.short	0x0000
        /*0046*/ 	.short	0x0000
        /*0048*/ 	.byte	0x00, 0xf0, 0x11, 0x00


	//----- nvinfo : EIATTR_MAXREG_COUNT
	.align		4
.L_1247:
        /*004c*/ 	.byte	0x03, 0x1b
        /*004e*/ 	.short	0x00ff


	//----- nvinfo : EIATTR_MERCURY_ISA_VERSION
	.align		4
        /*0050*/ 	.byte	0x03, 0x5f
        /*0052*/ 	.short	0x0000


	//----- nvinfo : EIATTR_EXIT_INSTR_OFFSETS
	.align		4
        /*0054*/ 	.byte	0x04, 0x1c
        /*0056*/ 	.short	(.L_1249 - .L_1248)


	//   ....[0]....
.L_1248:
        /*0058*/ 	.word	0x000011d0


	//   ....[1]....
        /*005c*/ 	.word	0x00002a80


	//   ....[2]....
        /*0060*/ 	.word	0x00002ad0


	//----- nvinfo : EIATTR_MAX_THREADS
	.align		4
.L_1249:
        /*0064*/ 	.byte	0x04, 0x05
        /*0066*/ 	.short	(.L_1251 - .L_1250)
.L_1250:
        /*0068*/ 	.word	0x00000080
        /*006c*/ 	.word	0x00000001
        /*0070*/ 	.word	0x00000001


	//----- nvinfo : EIATTR_CRS_STACK_SIZE
	.align		4
.L_1251:
        /*0074*/ 	.byte	0x04, 0x1e
        /*0076*/ 	.short	(.L_1253 - .L_1252)
.L_1252:
        /*0078*/ 	.word	0x00000000
.L_1253:


//--------------------- .nv.info._ZN2at6native29vectorized_elementwise_kernelILi4EZZZNS0_60_GLOBAL__N__171e0b9f_22_ActivationEluKernel_cu_9e10b42f_309610elu_kernelERNS_18TensorIteratorBaseERKN3c106ScalarES8_S8_ENKUlvE_clEvENKUlvE0_clEvEUlfE_St5arrayIPcLm2EEEEviT0_T1_ --------------------------
	.section	.nv.info._ZN2at6native29vectorized_elementwise_kernelILi4EZZZNS0_60_GLOBAL__N__171e0b9f_22_ActivationEluKernel_cu_9e10b42f_309610elu_kernelERNS_18TensorIteratorBaseERKN3c106ScalarES8_S8_ENKUlvE_clEvENKUlvE0_clEvEUlfE_St5arrayIPcLm2EEEEviT0_T1_,"",@"SHT_CUDA_INFO"
	.sectionflags	@""
	.align	4


	//----- nvinfo : EIATTR_CUDA_API_VERSION
	.align		4
        /*0000*/ 	.byte	0x04, 0x37
        /*0002*/ 	.short	(.L_1255 - .L_1254)
.L_1254:
        /*0004*/ 	.word	0x00000082


	//----- nvinfo : EIATTR_SW2861232_WAR
	.align		4
.L_1255:
        /*0008*/ 	.byte	0x01, 0x35
	.zero		2


	//----- nvinfo : EIATTR_PARAM_CBANK
	.align		4
        /*000c*/ 	.byte	0x04, 0x0a
        /*000e*/ 	.short	(.L_1257 - .L_1256)
	.align		4
.L_1256:
        /*0010*/ 	.word	index@(.nv.constant0._ZN2at6native29vectorized_elementwise_kernelILi4EZZZNS0_60_GLOBAL__N__171e0b9f_22_ActivationEluKernel_cu_9e10b42f_309610elu_kernelERNS_18TensorIteratorBaseERKN3c106ScalarES8_S8_ENKUlvE_clEvENKUlvE0_clEvEUlfE_St5arrayIPcLm2EEEEviT0_T1_)
        /*0014*/ 	.short	0x0160
        /*0016*/ 	.short	0x0030


	//----- nvinfo : EIATTR_CBANK_PARAM_SIZE
	.align		4
.L_1257:
        /*0018*/ 	.byte	0x03, 0x19
        /*001a*/ 	.short	0x0030


	//----- nvinfo : EIATTR_KPARAM_INFO
	.align		4
        /*001c*/ 	.byte	0x04, 0x17
        /*001e*/ 	.short	(.L_1259 - .L_1258)
.L_1258:
        /*0020*/ 	.word	0x00000000
        /*0024*/ 	.short	0x0002
        /*0026*/ 	.short	0x0020
        /*0028*/ 	.byte	0x00, 0xf0, 0x41, 0x00


	//----- nvinfo : EIATTR_KPARAM_INFO
	.align		4
.L_1259:
        /*002c*/ 	.byte	0x04, 0x17
        /*002e*/ 	.short	(.L_1261 - .L_1260)
.L_1260:
        /*0030*/ 	.word	0x00000000
        /*0034*/ 	.short	0x0001
        /*0036*/ 	.short	0x0008
        /*0038*/ 	.byte	0x00, 0xf0, 0x61, 0x00


	//----- nvinfo : EIATTR_KPARAM_INFO
	.align		4
.L_1261:
        /*003c*/ 	.byte	0x04, 0x17
        /*003e*/ 	.short	(.L_1263 - .L_1262)
.L_1262:
        /*0040*/ 	.word	0x00000000
        /*0044*/ 	.short	0x0000
        /*0046*/ 	.short	0x0000
        /*0048*/ 	.byte	0x00, 0xf0, 0x11, 0x00


	//----- nvinfo : EIATTR_MAXREG_COUNT
	.align		4
.L_1263:
        /*004c*/ 	.byte	0x03, 0x1b
        /*004e*/ 	.short	0x00ff


	//----- nvinfo : EIATTR_MERCURY_ISA_VERSION
	.align		4
        /*0050*/ 	.byte	0x03, 0x5f
        /*0052*/ 	.short	0x0000


	//----- nvinfo : EIATTR_EXIT_INSTR_OFFSETS
	.align		4
        /*0054*/ 	.byte	0x04, 0x1c
        /*0056*/ 	.short	(.L_1265 - .L_1264)


	//   ....[0]....
.L_1264:
        /*0058*/ 	.word	0x00001190


	//   ....[1]....
        /*005c*/ 	.word	0x00002a40


	//   ....[2]....
        /*0060*/ 	.word	0x00002a90


	//----- nvinfo : EIATTR_MAX_THREADS
	.align		4
.L_1265:
        /*0064*/ 	.byte	0x04, 0x05
        /*0066*/ 	.short	(.L_1267 - .L_1266)
.L_1266:
        /*0068*/ 	.word	0x00000080
        /*006c*/ 	.word	0x00000001
        /*0070*/ 	.word	0x00000001


	//----- nvinfo : EIATTR_CRS_STACK_SIZE
	.align		4
.L_1267:
        /*0074*/ 	.byte	0x04, 0x1e
        /*0076*/ 	.short	(.L_1269 - .L_1268)
.L_1268:
        /*0078*/ 	.word	0x00000000
.L_1269:


//--------------------- .nv.info._ZN2at6native29vectorized_elementwise_kernelILi8EZZZNS0_60_GLOBAL__N__171e0b9f_22_ActivationEluKernel_cu_9e10b42f_309610elu_kernelERNS_18TensorIteratorBaseERKN3c106ScalarES8_S8_ENKUlvE_clEvENKUlvE0_clEvEUlfE_St5arrayIPcLm2EEEEviT0_T1_ --------------------------
	.section	.nv.info._ZN2at6native29vectorized_elementwise_kernelILi8EZZZNS0_60_GLOBAL__N__171e0b9f_22_ActivationEluKernel_cu_9e10b42f_309610elu_kernelERNS_18TensorIteratorBaseERKN3c106ScalarES8_S8_ENKUlvE_clEvENKUlvE0_clEvEUlfE_St5arrayIPcLm2EEEEviT0_T1_,"",@"SHT_CUDA_INFO"
	.sectionflags	@""
	.align	4


	//----- nvinfo : EIATTR_CUDA_API_VERSION
	.align		4
        /*0000*/ 	.byte	0x04, 0x37
        /*0002*/ 	.short	(.L_1271 - .L_1270)
.L_1270:
        /*0004*/ 	.word	0x00000082


	//----- nvinfo : EIATTR_SW2861232_WAR
	.align		4
.L_1271:
        /*0008*/ 	.byte	0x01, 0x35
	.zero		2


	//----- nvinfo : EIATTR_PARAM_CBANK
	.align		4
        /*000c*/ 	.byte	0x04, 0x0a
        /*000e*/ 	.short	(.L_1273 - .L_1272)
	.align		4
.L_1272:
        /*0010*/ 	.word	index@(.nv.constant0._ZN2at6native29vectorized_elementwise_kernelILi8EZZZNS0_60_GLOBAL__N__171e0b9f_22_ActivationEluKernel_cu_9e10b42f_309610elu_kernelERNS_18TensorIteratorBaseERKN3c106ScalarES8_S8_ENKUlvE_clEvENKUlvE0_clEvEUlfE_St5arrayIPcLm2EEEEviT0_T1_)
        /*0014*/ 	.short	0x0160
        /*0016*/ 	.short	0x0030


	//----- nvinfo : EIATTR_CBANK_PARAM_SIZE
	.align		4
.L_1273:
        /*0018*/ 	.byte	0x03, 0x19
        /*001a*/ 	.short	0x0030


	//----- nvinfo : EIATTR_KPARAM_INFO
	.align		4
        /*001c*/ 	.byte	0x04, 0x17
        /*001e*/ 	.short	(.L_1275 - .L_1274)
.L_1274:
        /*0020*/ 	.word	0x00000000
        /*0024*/ 	.short	0x0002
        /*0026*/ 	.short	0x0020
        /*0028*/ 	.byte	0x00, 0xf0, 0x41, 0x00


	//----- nvinfo : EIATTR_KPARAM_INFO
	.align		4
.L_1275:
        /*002c*/ 	.byte	0x04, 0x17
        /*002e*/ 	.short	(.L_1277 - .L_1276)
.L_1276:
        /*0030*/ 	.word	0x00000000
        /*0034*/ 	.short	0x0001
        /*0036*/ 	.short	0x0008
        /*0038*/ 	.byte	0x00, 0xf0, 0x61, 0x00


	//----- nvinfo : EIATTR_KPARAM_INFO
	.align		4
.L_1277:
        /*003c*/ 	.byte	0x04, 0x17
        /*003e*/ 	.short	(.L_1279 - .L_1278)
.L_1278:
        /*0040*/ 	.word	0x00000000
        /*0044*/ 	.short	0x0000
        /*0046*/ 	.short	0x0000
        /*0048*/ 	.byte	0x00, 0xf0, 0x11, 0x00


	//----- nvinfo : EIATTR_MAXREG_COUNT
	.align		4
.L_1279:
        /*004c*/ 	.byte	0x03, 0x1b
        /*004e*/ 	.short	0x00ff


	//----- nvinfo : EIATTR_MERCURY_ISA_VERSION
	.align		4
        /*0050*/ 	.byte	0x03, 0x5f
        /*0052*/ 	.short	0x0000


	//----- nvinfo : EIATTR_EXIT_INSTR_OFFSETS
	.align		4
        /*0054*/ 	.byte	0x04, 0x1c
        /*0056*/ 	.short	(.L_1281 - .L_1280)


	//   ....[0]....
.L_1280:
        /*0058*/ 	.word	0x00000010


	//----- nvinfo : EIATTR_MAX_THREADS
	.align		4
.L_1281:
        /*005c*/ 	.byte	0x04, 0x05
        /*005e*/ 	.short	(.L_1283 - .L_1282)
.L_1282:
        /*0060*/ 	.word	0x00000080
        /*0064*/ 	.word	0x00000001
        /*0068*/ 	.word	0x00000001
.L_1283:


//--------------------- .nv.info._ZN2at6native18elementwise_kernelILi128ELi4EZNS0_15gpu_kernel_implIZZZNS0_60_GLOBAL__N__171e0b9f_22_ActivationEluKernel_cu_9e10b42f_309610elu_kernelERNS_18TensorIteratorBaseERKN3c106ScalarES9_S9_ENKUlvE_clEvENKUlvE_clEvEUldE_EEvS5_RKT_EUliE_EEviT1_ --------------------------
	.section	.nv.info._ZN2at6native18elementwise_kernelILi128ELi4EZNS0_15gpu_kernel_implIZZZNS0_60_GLOBAL__N__171e0b9f_22_ActivationEluKernel_cu_9e10b42f_309610elu_kernelERNS_18TensorIteratorBaseERKN3c106ScalarES9_S9_ENKUlvE_clEvENKUlvE_clEvEUldE_EEvS5_RKT_EUliE_EEviT1_,"",@"SHT_CUDA_INFO"
	.sectionflags	@""
	.align	4


	//----- nvinfo : EIATTR_CUDA_API_VERSION
	.align		4
        /*0000*/ 	.byte	0x04, 0x37
        /*0002*/ 	.short	(.L_1285 - .L_1284)
.L_1284:
        /*0004*/ 	.word	0x00000082


	//----- nvinfo : EIATTR_SW2861232_WAR
	.align		4
.L_1285:
        /*0008*/ 	.byte	0x01, 0x35
	.zero		2


	//----- nvinfo : EIATTR_PARAM_CBANK
	.align		4
        /*000c*/ 	.byte	0x04, 0x0a
        /*000e*/ 	.short	(.L_1287 - .L_1286)
	.align		4
.L_1286:
        /*0010*/ 	.word	index@(.nv.constant0._ZN2at6native18elementwise_kernelILi128ELi4EZNS0_15gpu_kernel_implIZZZNS0_60_GLOBAL__N__171e0b9f_22_ActivationEluKernel_cu_9e10b42f_309610elu_kernelERNS_18TensorIteratorBaseERKN3c106ScalarES9_S9_ENKUlvE_clEvENKUlvE_clEvEUldE_EEvS5_RKT_EUliE_EEviT1_)
        /*0014*/ 	.short	0x0160
        /*0016*/ 	.short	0x0240


	//----- nvinfo : EIATTR_CBANK_PARAM_SIZE
	.align		4
.L_1287:
        /*0018*/ 	.byte	0x03, 0x19
        /*001a*/ 	.short	0x0240


	//----- nvinfo : EIATTR_KPARAM_INFO
	.align		4
        /*001c*/ 	.byte	0x04, 0x17
        /*001e*/ 	.short	(.L_1289 - .L_1288)
.L_1288:
        /*0020*/ 	.word	0x00000000
        /*0024*/ 	.short	0x0001
        /*0026*/ 	.short	0x0008
        /*0028*/ 	.byte	0x00, 0xf0, 0xe1, 0x08


	//----- nvinfo : EIATTR_KPARAM_INFO
	.align		4
.L_1289:
        /*002c*/ 	.byte	0x04, 0x17
        /*002e*/ 	.short	(.L_1291 - .L_1290)
.L_1290:
        /*0030*/ 	.word	0x00000000
        /*0034*/ 	.short	0x0000
        /*0036*/ 	.short	0x0000
        /*0038*/ 	.byte	0x00, 0xf0, 0x11, 0x00


	//----- nvinfo : EIATTR_MAXREG_COUNT
	.align		4
.L_1291:
        /*003c*/ 	.byte	0x03, 0x1b
        /*003e*/ 	.short	0x0080


	//----- nvinfo : EIATTR_EXTERNS
	.align		4
        /*0040*/ 	.byte	0x04, 0x0f
        /*0042*/ 	.short	(.L_1293 - .L_1292)


	//   ....[0]....
	.align		4
.L_1292:
        /*0044*/ 	.word	index@(__assertfail)


	//----- nvinfo : EIATTR_MERCURY_ISA_VERSION
	.align		4
.L_1293:
        /*0048*/ 	.byte	0x03, 0x5f
        /*004a*/ 	.short	0x0000


	//----- nvinfo : EIATTR_SYSCALL_OFFSETS
	.align		4
        /*004c*/ 	.byte	0x04, 0x46
        /*004e*/ 	.short	(.L_1295 - .L_1294)


	//   ....[0]....
.L_1294:
        /*0050*/ 	.word	0x00001d90


	//   ....[1]....
        /*0054*/ 	.word	0x00003130


	//   ....[2]....
        /*0058*/ 	.word	0x00004f10


	//   ....[3]....
        /*005c*/ 	.word	0x000062b0


	//   ....[4]....
        /*0060*/ 	.word	0x00008060


	//   ....[5]....
        /*0064*/ 	.word	0x00009400


	//   ....[6]....
        /*0068*/ 	.word	0x0000b1c0


	//   ....[7]....
        /*006c*/ 	.word	0x0000c560


	//----- nvinfo : EIATTR_EXIT_INSTR_OFFSETS
	.align		4
.L_1295:
        /*0070*/ 	.byte	0x04, 0x1c
        /*0072*/ 	.short	(.L_1297 - .L_1296)


	//   ....[0]....
.L_1296:
        /*0074*/ 	.word	0x000094a0


	//   ....[1]....
        /*0078*/ 	.word	0x0000b6b0


	//   ....[2]....
        /*007c*/ 	.word	0x0000b6f0


	//   ....[3]....
        /*0080*/ 	.word	0x0000b780


	//   ....[4]....
        /*0084*/ 	.word	0x0000b7b0


	//   ....[5]....
        /*0088*/ 	.word	0x0000b7e0


	//   ....[6]....
        /*008c*/ 	.word	0x0000b890


	//   ....[7]....
        /*0090*/ 	.word	0x0000b8f0


	//   ....[8]....
        /*0094*/ 	.word	0x0000b9b0


	//   ....[9]....
        /*0098*/ 	.word	0x0000ba20


	//   ....[10]....
        /*009c*/ 	.word	0x0000ba40


	//   ....[11]....
        /*00a0*/ 	.word	0x0000bb00


	//   ....[12]....
        /*00a4*/ 	.word	0x0000bb30


	//   ....[13]....
        /*00a8*/ 	.word	0x0000bce0


	//   ....[14]....
        /*00ac*/ 	.word	0x0000be60


	//   ....[15]....
        /*00b0*/ 	.word	0x0000bec0


	//   ....[16]....
        /*00b4*/ 	.word	0x0000bf70


	//   ....[17]....
        /*00b8*/ 	.word	0x0000c110


	//   ....[18]....
        /*00bc*/ 	.word	0x0000c2b0


	//   ....[19]....
        /*00c0*/ 	.word	0x0000c430


	//   ....[20]....
        /*00c4*/ 	.word	0x0000c570


	//   ....[21]....
        /*00c8*/ 	.word	0x0000c5a0


	//   ....[22]....
        /*00cc*/ 	.word	0x0000c5d0


	//----- nvinfo : EIATTR_MAX_THREADS
	.align		4
.L_1297:
        /*00d0*/ 	.byte	0x04, 0x05
        /*00d2*/ 	.short	(.L_1299 - .L_1298)
.L_1298:
        /*00d4*/ 	.word	0x00000080
        /*00d8*/ 	.word	0x00000001
        /*00dc*/ 	.word	0x00000001


	//----- nvinfo : EIATTR_CRS_STACK_SIZE
	.align		4
.L_1299:
        /*00e0*/ 	.byte	0x04, 0x1e
        /*00e2*/ 	.short	(.L_1301 - .L_1300)
.L_1300:
        /*00e4*/ 	.word	0x00000000
.L_1301:


//--------------------- .nv.info._ZN2at6native27unrolled_elementwise_kernelIZZZNS0_60_GLOBAL__N__171e0b9f_22_ActivationEluKernel_cu_9e10b42f_309610elu_kernelERNS_18TensorIteratorBaseERKN3c106ScalarES8_S8_ENKUlvE_clEvENKUlvE_clEvEUldE_St5arrayIPcLm2EELi4E23TrivialOffsetCalculatorILi1EjESG_NS0_6memory12LoadWithCastILi1EEENSH_13StoreWithCastILi1EEEEEviT_T0_T2_T3_T4_T5_ --------------------------
	.section	.nv.info._ZN2at6native27unrolled_elementwise_kernelIZZZNS0_60_GLOBAL__N__171e0b9f_22_ActivationEluKernel_cu_9e10b42f_309610elu_kernelERNS_18TensorIteratorBaseERKN3c106ScalarES8_S8_ENKUlvE_clEvENKUlvE_clEvEUldE_St5arrayIPcLm2EELi4E23TrivialOffsetCalculatorILi1EjESG_NS0_6memory12LoadWithCastILi1EEENSH_13StoreWithCastILi1EEEEEviT_T0_T2_T3_T4_T5_,"",@"SHT_CUDA_INFO"
	.sectionflags	@""
	.align	4


	//----- nvinfo : EIATTR_CUDA_API_VERSION
	.align		4
        /*0000*/ 	.byte	0x04, 0x37
        /*0002*/ 	.short	(.L_1303 - .L_1302)
.L_1302:
        /*0004*/ 	.word	0x00000082


	//----- nvinfo : EIATTR_SW2861232_WAR
	.align		4
.L_1303:
        /*0008*/ 	.byte	0x01, 0x35
	.zero		2


	//----- nvinfo : EIATTR_PARAM_CBANK
	.align		4
        /*000c*/ 	.byte	0x04, 0x0a
        /*000e*/ 	.short	(.L_1305 - .L_1304)
	.align		4
.L_1304:
        /*0010*/ 	.word	index@(.nv.constant0._ZN2at6native27unrolled_elementwise_kernelIZZZNS0_60_GLOBAL__N__171e0b9f_22_ActivationEluKernel_cu_9e10b42f_309610elu_kernelERNS_18TensorIteratorBaseERKN3c106ScalarES8_S8_ENKUlvE_clEvENKUlvE_clEvEUldE_St5arrayIPcLm2EELi4E23TrivialOffsetCalculatorILi1EjESG_NS0_6memory12LoadWithCastILi1EEENSH_13StoreWithCastILi1EEEEEviT_T0_T2_T3_T4_T5_)
        /*0014*/ 	.short	0x0160
        /*0016*/ 	.short	0x004c


	//----- nvinfo : EIATTR_CBANK_PARAM_SIZE
	.align		4
.L_1305:
        /*0018*/ 	.byte	0x03, 0x19
        /*001a*/ 	.short	0x004c


	//----- nvinfo : EIATTR_KPARAM_INFO
	.align		4
        /*001c*/ 	.byte	0x04, 0x17
        /*001e*/ 	.short	(.L_1307 - .L_1306)
.L_1306:
        /*0020*/ 	.word	0x00000000
        /*0024*/ 	.short	0x0006
        /*0026*/ 	.short	0x0044
        /*0028*/ 	.byte	0x00, 0xf0, 0x21, 0x00


	//----- nvinfo : EIATTR_KPARAM_INFO
	.align		4
.L_1307:
        /*002c*/ 	.byte	0x04, 0x17
        /*002e*/ 	.short	(.L_1309 - .L_1308)
.L_1308:
        /*0030*/ 	.word	0x00000000
        /*0034*/ 	.short	0x0005
        /*0036*/ 	.short	0x003c
        /*0038*/ 	.byte	0x00, 0xf0, 0x21, 0x00


	//----- nvinfo : EIATTR_KPARAM_INFO
	.align		4
.L_1309:
        /*003c*/ 	.byte	0x04, 0x17
        /*003e*/ 	.short	(.L_1311 - .L_1310)
.L_1310:
        /*0040*/ 	.word	0x00000000
        /*0044*/ 	.short	0x0004
        /*0046*/ 	.short	0x0039
        /*0048*/ 	.byte	0x00, 0xf0, 0x05, 0x00


	//----- nvinfo : EIATTR_KPARAM_INFO
	.align		4
.L_1311:
        /*004c*/ 	.byte	0x04, 0x17
        /*004e*/ 	.short	(.L_1313 - .L_1312)
.L_1312:
        /*0050*/ 	.word	0x00000000
        /*0054*/ 	.short	0x0003
        /*0056*/ 	.short	0x0038
        /*0058*/ 	.byte	0x00, 0xf0, 0x05, 0x00


	//----- nvinfo : EIATTR_KPARAM_INFO
	.align		4
.L_1313:
        /*005c*/ 	.byte	0x04, 0x17
        /*005e*/ 	.short	(.L_1315 - .L_1314)
.L_1314:
        /*0060*/ 	.word	0x00000000
        /*0064*/ 	.short	0x0002
        /*0066*/ 	.short	0x0028
        /*0068*/ 	.byte	0x00, 0xf0, 0x41, 0x00


	//----- nvinfo : EIATTR_KPARAM_INFO
	.align		4
.L_1315:
        /*006c*/ 	.byte	0x04, 0x17
        /*006e*/ 	.short	(.L_1317 - .L_1316)
.L_1316:
        /*0070*/ 	.word	0x00000000
        /*0074*/ 	.short	0x0001
        /*0076*/ 	.short	0x0008
        /*0078*/ 	.byte	0x00, 0xf0, 0x81, 0x00


	//----- nvinfo : EIATTR_KPARAM_INFO
	.align		4
.L_1317:
        /*007c*/ 	.byte	0x04, 0x17
        /*007e*/ 	.short	(.L_1319 - .L_1318)
.L_1318:
        /*0080*/ 	.word	0x00000000
        /*0084*/ 	.short	0x0000
        /*0086*/ 	.short	0x0000
        /*0088*/ 	.byte	0x00, 0xf0, 0x11, 0x00


	//----- nvinfo : EIATTR_MAXREG_COUNT
	.align		4
.L_1319:
        /*008c*/ 	.byte	0x03, 0x1b
        /*008e*/ 	.short	0x00ff


	//----- nvinfo : EIATTR_EXTERNS
	.align		4
        /*0090*/ 	.byte	0x04, 0x0f
        /*0092*/ 	.short	(.L_1321 - .L_1320)


	//   ....[0]....
	.align		4
.L_1320:
        /*0094*/ 	.word	index@(__assertfail)


	//----- nvinfo : EIATTR_MERCURY_ISA_VERSION
	.align		4
.L_1321:
        /*0098*/ 	.byte	0x03, 0x5f
        /*009a*/ 	.short	0x0000


	//----- nvinfo : EIATTR_SYSCALL_OFFSETS
	.align		4
        /*009c*/ 	.byte	0x04, 0x46
        /*009e*/ 	.short	(.L_1323 - .L_1322)


	//   ....[0]....
.L_1322:
        /*00a0*/ 	.word	0x00000f90


	//   ....[1]....
        /*00a4*/ 	.word	0x00001f40


	//   ....[2]....
        /*00a8*/ 	.word	0x00002f00


	//   ....[3]....
        /*00ac*/ 	.word	0x00003e90


	//   ....[4]....
        /*00b0*/ 	.word	0x00005ef0


	//   ....[5]....
        /*00b4*/ 	.word	0x00006f80


	//   ....[6]....
        /*00b8*/ 	.word	0x00007fd0


	//   ....[7]....
        /*00bc*/ 	.word	0x00009040


	//----- nvinfo : EIATTR_EXIT_INSTR_OFFSETS
	.align		4
.L_1323:
        /*00c0*/ 	.byte	0x04, 0x1c
        /*00c2*/ 	.short	(.L_1325 - .L_1324)


	//   ....[0]....
.L_1324:
        /*00c4*/ 	.word	0x00008070


	//   ....[1]....
        /*00c8*/ 	.word	0x00008190


	//   ....[2]....
        /*00cc*/ 	.word	0x000081d0


	//   ....[3]....
        /*00d0*/ 	.word	0x00008260


	//   ....[4]....
        /*00d4*/ 	.word	0x00008290


	//   ....[5]....
        /*00d8*/ 	.word	0x000082c0


	//   ....[6]....
        /*00dc*/ 	.word	0x00008370


	//   ....[7]....
        /*00e0*/ 	.word	0x000083d0


	//   ....[8]....
        /*00e4*/ 	.word	0x00008490


	//   ....[9]....
        /*00e8*/ 	.word	0x00008500


	//   ....[10]....
        /*00ec*/ 	.word	0x00008520


	//   ....[11]....
        /*00f0*/ 	.word	0x000085e0


	//   ....[12]....
        /*00f4*/ 	.word	0x00008610


	//   ....[13]....
        /*00f8*/ 	.word	0x000087c0


	//   ....[14]....
        /*00fc*/ 	.word	0x00008940


	//   ....[15]....
        /*0100*/ 	.word	0x000089a0


	//   ....[16]....
        /*0104*/ 	.word	0x00008a50


	//   ....[17]....
        /*0108*/ 	.word	0x00008bf0


	//   ....[18]....
        /*010c*/ 	.word	0x00008d90


	//   ....[19]....
        /*0110*/ 	.word	0x00008f10


	//   ....[20]....
        /*0114*/ 	.word	0x00009050


	//   ....[21]....
        /*0118*/ 	.word	0x00009080


	//   ....[22]....
        /*011c*/ 	.word	0x000090b0


	//----- nvinfo : EIATTR_MAX_THREADS
	.align		4
.L_1325:
        /*0120*/ 	.byte	0x04, 0x05
        /*0122*/ 	.short	(.L_1327 - .L_1326)
.L_1326:
        /*0124*/ 	.word	0x00000080
        /*0128*/ 	.word	0x00000001
        /*012c*/ 	.word	0x00000001


	//----- nvinfo : EIATTR_CRS_STACK_SIZE
	.align		4
.L_1327:
        /*0130*/ 	.byte	0x04, 0x1e
        /*0132*/ 	.short	(.L_1329 - .L_1328)
.L_1328:
        /*0134*/ 	.word	0x00000000
.L_1329:


//--------------------- .nv.info._ZN2at6native18elementwise_kernelILi128ELi2EZNS0_22gpu_kernel_impl_nocastIZZZNS0_60_GLOBAL__N__171e0b9f_22_ActivationEluKernel_cu_9e10b42f_309610elu_kernelERNS_18TensorIteratorBaseERKN3c106ScalarES9_S9_ENKUlvE_clEvENKUlvE_clEvEUldE_EEvS5_RKT_EUliE_EEviT1_ --------------------------
	.section	.nv.info._ZN2at6native18elementwise_kernelILi128ELi2EZNS0_22gpu_kernel_impl_nocastIZZZNS0_60_GLOBAL__N__171e0b9f_22_ActivationEluKernel_cu_9e10b42f_309610elu_kernelERNS_18TensorIteratorBaseERKN3c106ScalarES9_S9_ENKUlvE_clEvENKUlvE_clEvEUldE_EEvS5_RKT_EUliE_EEviT1_,"",@"SHT_CUDA_INFO"
	.sectionflags	@""
	.align	4


	//----- nvinfo : EIATTR_CUDA_API_VERSION
	.align		4
        /*0000*/ 	.byte	0x04, 0x37
        /*0002*/ 	.short	(.L_1331 - .L_1330)
.L_1330:
        /*0004*/ 	.word	0x00000082


	//----- nvinfo : EIATTR_SW2861232_WAR
	.align		4
.L_1331:
        /*0008*/ 	.byte	0x01, 0x35
	.zero		2


	//----- nvinfo : EIATTR_PARAM_CBANK
	.align		4
        /*000c*/ 	.byte	0x04, 0x0a
        /*000e*/ 	.short	(.L_1333 - .L_1332)
	.align		4
.L_1332:
        /*0010*/ 	.word	index@(.nv.constant0._ZN2at6native18elementwise_kernelILi128ELi2EZNS0_22gpu_kernel_impl_nocastIZZZNS0_60_GLOBAL__N__171e0b9f_22_ActivationEluKernel_cu_9e10b42f_309610elu_kernelERNS_18TensorIteratorBaseERKN3c106ScalarES9_S9_ENKUlvE_clEvENKUlvE_clEvEUldE_EEvS5_RKT_EUliE_EEviT1_)
        /*0014*/ 	.short	0x0160
        /*0016*/ 	.short	0x0238


	//----- nvinfo : EIATTR_CBANK_PARAM_SIZE
	.align		4
.L_1333:
        /*0018*/ 	.byte	0x03, 0x19
        /*001a*/ 	.short	0x0238


	//----- nvinfo : EIATTR_KPARAM_INFO
	.align		4
        /*001c*/ 	.byte	0x04, 0x17
        /*001e*/ 	.short	(.L_1335 - .L_1334)
.L_1334:
        /*0020*/ 	.word	0x00000000
        /*0024*/ 	.short	0x0001
        /*0026*/ 	.short	0x0008
        /*0028*/ 	.byte	0x00, 0xf0, 0xc1, 0x08


	//----- nvinfo : EIATTR_KPARAM_INFO
	.align		4
.L_1335:
        /*002c*/ 	.byte	0x04, 0x17
        /*002e*/ 	.short	(.L_1337 - .L_1336)
.L_1336:
        /*0030*/ 	.word	0x00000000
        /*0034*/ 	.short	0x0000
        /*0036*/ 	.short	0x0000
        /*0038*/ 	.byte	0x00, 0xf0, 0x11, 0x00


	//----- nvinfo : EIATTR_MAXREG_COUNT
	.align		4
.L_1337:
        /*003c*/ 	.byte	0x03, 0x1b
        /*003e*/ 	.short	0x0080


	//----- nvinfo : EIATTR_MERCURY_ISA_VERSION
	.align		4
        /*0040*/ 	.byte	0x03, 0x5f
        /*0042*/ 	.short	0x0000


	//----- nvinfo : EIATTR_EXIT_INSTR_OFFSETS
	.align		4
        /*0044*/ 	.byte	0x04, 0x1c
        /*0046*/ 	.short	(.L_1339 - .L_1338)


	//   ....[0]....
.L_1338:
        /*0048*/ 	.word	0x000012c0


	//   ....[1]....
        /*004c*/ 	.word	0x000024e0


	//----- nvinfo : EIATTR_MAX_THREADS
	.align		4
.L_1339:
        /*0050*/ 	.byte	0x04, 0x05
        /*0052*/ 	.short	(.L_1341 - .L_1340)
.L_1340:
        /*0054*/ 	.word	0x00000080
        /*0058*/ 	.word	0x00000001
        /*005c*/ 	.word	0x00000001


	//----- nvinfo : EIATTR_CRS_STACK_SIZE
	.align		4
.L_1341:
        /*0060*/ 	.byte	0x04, 0x1e
        /*0062*/ 	.short	(.L_1343 - .L_1342)
.L_1342:
        /*0064*/ 	.word	0x00000000
.L_1343:


//--------------------- .nv.info._ZN2at6native27unrolled_elementwise_kernelIZZZNS0_60_GLOBAL__N__171e0b9f_22_ActivationEluKernel_cu_9e10b42f_309610elu_kernelERNS_18TensorIteratorBaseERKN3c106ScalarES8_S8_ENKUlvE_clEvENKUlvE_clEvEUldE_St5arrayIPcLm2EELi4E23TrivialOffsetCalculatorILi1EjESG_NS0_6memory15LoadWithoutCastENSH_16StoreWithoutCastEEEviT_T0_T2_T3_T4_T5_ --------------------------
	.section	.nv.info._ZN2at6native27unrolled_elementwise_kernelIZZZNS0_60_GLOBAL__N__171e0b9f_22_ActivationEluKernel_cu_9e10b42f_309610elu_kernelERNS_18TensorIteratorBaseERKN3c106ScalarES8_S8_ENKUlvE_clEvENKUlvE_clEvEUldE_St5arrayIPcLm2EELi4E23TrivialOffsetCalculatorILi1EjESG_NS0_6memory15LoadWithoutCastENSH_16StoreWithoutCastEEEviT_T0_T2_T3_T4_T5_,"",@"SHT_CUDA_INFO"
	.sectionflags	@""
	.align	4


	//----- nvinfo : EIATTR_CUDA_API_VERSION
	.align		4
        /*0000*/ 	.byte	0x04, 0x37
        /*0002*/ 	.short	(.L_1345 - .L_1344)
.L_1344:
        /*0004*/ 	.word	0x00000082


	//----- nvinfo : EIATTR_SW2861232_WAR
	.align		4
.L_1345:
        /*0008*/ 	.byte	0x01, 0x35
	.zero		2


	//----- nvinfo : EIATTR_PARAM_CBANK
	.align		4
        /*000c*/ 	.byte	0x04, 0x0a
        /*000e*/ 	.short	(.L_1347 - .L_1346)
	.align		4
.L_1346:
        /*0010*/ 	.word	index@(.nv.constant0._ZN2at6native27unrolled_elementwise_kernelIZZZNS0_60_GLOBAL__N__171e0b9f_22_ActivationEluKernel_cu_9e10b42f_309610elu_kernelERNS_18TensorIteratorBaseERKN3c106ScalarES8_S8_ENKUlvE_clEvENKUlvE_clEvEUldE_St5arrayIPcLm2EELi4E23TrivialOffsetCalculatorILi1EjESG_NS0_6memory15LoadWithoutCastENSH_16StoreWithoutCastEEEviT_T0_T2_T3_T4_T5_)
        /*0014*/ 	.short	0x0160
        /*0016*/ 	.short	0x003c


	//----- nvinfo : EIATTR_CBANK_PARAM_SIZE
	.align		4
.L_1347:
        /*0018*/ 	.byte	0x03, 0x19
        /*001a*/ 	.short	0x003c


	//----- nvinfo : EIATTR_KPARAM_INFO
	.align		4
        /*001c*/ 	.byte	0x04, 0x17
        /*001e*/ 	.short	(.L_1349 - .L_1348)
.L_1348:
        /*0020*/ 	.word	0x00000000
        /*0024*/ 	.short	0x0006
        /*0026*/ 	.short	0x003b
        /*0028*/ 	.byte	0x00, 0xf0, 0x05, 0x00


	//----- nvinfo : EIATTR_KPARAM_INFO
	.align		4
.L_1349:
        /*002c*/ 	.byte	0x04, 0x17
        /*002e*/ 	.short	(.L_1351 - .L_1350)
.L_1350:
        /*0030*/ 	.word	0x00000000
        /*0034*/ 	.short	0x0005
        /*0036*/ 	.short	0x003a
        /*0038*/ 	.byte	0x00, 0xf0, 0x05, 0x00


	//----- nvinfo : EIATTR_KPARAM_INFO
	.align		4
.L_1351:
        /*003c*/ 	.byte	0x04, 0x17
        /*003e*/ 	.short	(.L_1353 - .L_1352)
.L_1352:
        /*0040*/ 	.word	0x00000000
        /*0044*/ 	.short	0x0004
        /*0046*/ 	.short	0x0039
        /*0048*/ 	.byte	0x00, 0xf0, 0x05, 0x00


	//----- nvinfo : EIATTR_KPARAM_INFO
	.align		4
.L_1353:
        /*004c*/ 	.byte	0x04, 0x17
        /*004e*/ 	.short	(.L_1355 - .L_1354)
.L_1354:
        /*0050*/ 	.word	0x00000000
        /*0054*/ 	.short	0x0003
        /*0056*/ 	.short	0x0038
        /*0058*/ 	.byte	0x00, 0xf0, 0x05, 0x00


	//----- nvinfo : EIATTR_KPARAM_INFO
	.align		4
.L_1355:
        /*005c*/ 	.byte	0x04, 0x17
        /*005e*/ 	.short	(.L_1357 - .L_1356)
.L_1356:
        /*0060*/ 	.word	0x00000000
        /*0064*/ 	.short	0x0002
        /*0066*/ 	.short	0x0028
        /*0068*/ 	.byte	0x00, 0xf0, 0x41, 0x00


	//----- nvinfo : EIATTR_KPARAM_INFO
	.align		4
.L_1357:
        /*006c*/ 	.byte	0x04, 0x17
        /*006e*/ 	.short	(.L_1359 - .L_1358)
.L_1358:
        /*0070*/ 	.word	0x00000000
        /*0074*/ 	.short	0x0001
        /*0076*/ 	.short	0x0008
        /*0078*/ 	.byte	0x00, 0xf0, 0x81, 0x00


	//----- nvinfo : EIATTR_KPARAM_INFO
	.align		4
.L_1359:
        /*007c*/ 	.byte	0x04, 0x17
        /*007e*/ 	.short	(.L_1361 - .L_1360)
.L_1360:
        /*0080*/ 	.word	0x00000000
        /*0084*/ 	.short	0x0000
        /*0086*/ 	.short	0x0000
        /*0088*/ 	.byte	0x00, 0xf0, 0x11, 0x00


	//----- nvinfo : EIATTR_MAXREG_COUNT
	.align		4
.L_1361:
        /*008c*/ 	.byte	0x03, 0x1b
        /*008e*/ 	.short	0x00ff


	//----- nvinfo : EIATTR_MERCURY_ISA_VERSION
	.align		4
        /*0090*/ 	.byte	0x03, 0x5f
        /*0092*/ 	.short	0x0000


	//----- nvinfo : EIATTR_EXIT_INSTR_OFFSETS
	.align		4
        /*0094*/ 	.byte	0x04, 0x1c
        /*0096*/ 	.short	(.L_1363 - .L_1362)


	//   ....[0]....
.L_1362:
        /*0098*/ 	.word	0x00001210


	//   ....[1]....
        /*009c*/ 	.word	0x00001260


	//----- nvinfo : EIATTR_MAX_THREADS
	.align		4
.L_1363:
        /*00a0*/ 	.byte	0x04, 0x05
        /*00a2*/ 	.short	(.L_1365 - .L_1364)
.L_1364:
        /*00a4*/ 	.word	0x00000080
        /*00a8*/ 	.word	0x00000001
        /*00ac*/ 	.word	0x00000001


	//----- nvinfo : EIATTR_CRS_STACK_SIZE
	.align		4
.L_1365:
        /*00b0*/ 	.byte	0x04, 0x1e
        /*00b2*/ 	.short	(.L_1367 - .L_1366)
.L_1366:
        /*00b4*/ 	.word	0x00000000
.L_1367:


//--------------------- .nv.info._ZN2at6native29vectorized_elementwise_kernelILi2EZZZNS0_60_GLOBAL__N__171e0b9f_22_ActivationEluKernel_cu_9e10b42f_309610elu_kernelERNS_18TensorIteratorBaseERKN3c106ScalarES8_S8_ENKUlvE_clEvENKUlvE_clEvEUldE_St5arrayIPcLm2EEEEviT0_T1_ --------------------------
	.section	.nv.info._ZN2at6native29vectorized_elementwise_kernelILi2EZZZNS0_60_GLOBAL__N__171e0b9f_22_ActivationEluKernel_cu_9e10b42f_309610elu_kernelERNS_18TensorIteratorBaseERKN3c106ScalarES8_S8_ENKUlvE_clEvENKUlvE_clEvEUldE_St5arrayIPcLm2EEEEviT0_T1_,"",@"SHT_CUDA_INFO"
	.sectionflags	@""
	.align	4


	//----- nvinfo : EIATTR_CUDA_API_VERSION
	.align		4
        /*0000*/ 	.byte	0x04, 0x37
        /*0002*/ 	.short	(.L_1369 - .L_1368)
.L_1368:
        /*0004*/ 	.word	0x00000082


	//----- nvinfo : EIATTR_SW2861232_WAR
	.align		4
.L_1369:
        /*0008*/ 	.byte	0x01, 0x35
	.zero		2


	//----- nvinfo : EIATTR_PARAM_CBANK
	.align		4
        /*000c*/ 	.byte	0x04, 0x0a
        /*000e*/ 	.short	(.L_1371 - .L_1370)
	.align		4
.L_1370:
        /*0010*/ 	.word	index@(.nv.constant0._ZN2at6native29vectorized_elementwise_kernelILi2EZZZNS0_60_GLOBAL__N__171e0b9f_22_ActivationEluKernel_cu_9e10b42f_309610elu_kernelERNS_18TensorIteratorBaseERKN3c106ScalarES8_S8_ENKUlvE_clEvENKUlvE_clEvEUldE_St5arrayIPcLm2EEEEviT0_T1_)
        /*0014*/ 	.short	0x0160
        /*0016*/ 	.short	0x0038


	//----- nvinfo : EIATTR_CBANK_PARAM_SIZE
	.align		4
.L_1371:
        /*0018*/ 	.byte	0x03, 0x19
        /*001a*/ 	.short	0x0038


	//----- nvinfo : EIATTR_KPARAM_INFO
	.align		4
        /*001c*/ 	.byte	0x04, 0x17
        /*001e*/ 	.short	(.L_1373 - .L_1372)
.L_1372:
        /*0020*/ 	.word	0x00000000
        /*0024*/ 	.short	0x0002
        /*0026*/ 	.short	0x0028
        /*0028*/ 	.byte	0x00, 0xf0, 0x41, 0x00


	//----- nvinfo : EIATTR_KPARAM_INFO
	.align		4
.L_1373:
        /*002c*/ 	.byte	0x04, 0x17
        /*002e*/ 	.short	(.L_1375 - .L_1374)
.L_1374:
        /*0030*/ 	.word	0x00000000
        /*0034*/ 	.short	0x0001
        /*0036*/ 	.short	0x0008
        /*0038*/ 	.byte	0x00, 0xf0, 0x81, 0x00


	//----- nvinfo : EIATTR_KPARAM_INFO
	.align		4
.L_1375:
        /*003c*/ 	.byte	0x04, 0x17
        /*003e*/ 	.short	(.L_1377 - .L_1376)
.L_1376:
        /*0040*/ 	.word	0x00000000
        /*0044*/ 	.short	0x0000
        /*0046*/ 	.short	0x0000
        /*0048*/ 	.byte	0x00, 0xf0, 0x11, 0x00


	//----- nvinfo : EIATTR_MAXREG_COUNT
	.align		4
.L_1377:
        /*004c*/ 	.byte	0x03, 0x1b
        /*004e*/ 	.short	0x00ff


	//----- nvinfo : EIATTR_MERCURY_ISA_VERSION
	.align		4
        /*0050*/ 	.byte	0x03, 0x5f
        /*0052*/ 	.short	0x0000


	//----- nvinfo : EIATTR_EXIT_INSTR_OFFSETS
	.align		4
        /*0054*/ 	.byte	0x04, 0x1c
        /*0056*/ 	.short	(.L_1379 - .L_1378)


	//   ....[0]....
.L_1378:
        /*0058*/ 	.word	0x00001dc0


	//   ....[1]....
        /*005c*/ 	.word	0x00004210


	//   ....[2]....
        /*0060*/ 	.word	0x00004260


	//----- nvinfo : EIATTR_MAX_THREADS
	.align		4
.L_1379:
        /*0064*/ 	.byte	0x04, 0x05
        /*0066*/ 	.short	(.L_1381 - .L_1380)
.L_1380:
        /*0068*/ 	.word	0x00000080
        /*006c*/ 	.word	0x00000001
        /*0070*/ 	.word	0x00000001


	//----- nvinfo : EIATTR_CRS_STACK_SIZE
	.align		4
.L_1381:
        /*0074*/ 	.byte	0x04, 0x1e
        /*0076*/ 	.short	(.L_1383 - .L_1382)
.L_1382:
        /*0078*/ 	.word	0x00000000
.L_1383:


//--------------------- .nv.info._ZN2at6native29vectorized_elementwise_kernelILi4EZZZNS0_60_GLOBAL__N__171e0b9f_22_ActivationEluKernel_cu_9e10b42f_309610elu_kernelERNS_18TensorIteratorBaseERKN3c106ScalarES8_S8_ENKUlvE_clEvENKUlvE_clEvEUldE_St5arrayIPcLm2EEEEviT0_T1_ --------------------------
	.section	.nv.info._ZN2at6native29vectorized_elementwise_kernelILi4EZZZNS0_60_GLOBAL__N__171e0b9f_22_ActivationEluKernel_cu_9e10b42f_309610elu_kernelERNS_18TensorIteratorBaseERKN3c106ScalarES8_S8_ENKUlvE_clEvENKUlvE_clEvEUldE_St5arrayIPcLm2EEEEviT0_T1_,"",@"SHT_CUDA_INFO"
	.sectionflags	@""
	.align	4


	//----- nvinfo : EIATTR_CUDA_API_VERSION
	.align		4
        /*0000*/ 	.byte	0x04, 0x37
        /*0002*/ 	.short	(.L_1385 - .L_1384)
.L_1384:
        /*0004*/ 	.word	0x00000082


	//----- nvinfo : EIATTR_SW2861232_WAR
	.align		4
.L_1385:
        /*0008*/ 	.byte	0x01, 0x35
	.zero		2


	//----- nvinfo : EIATTR_PARAM_CBANK
	.align		4
        /*000c*/ 	.byte	0x04, 0x0a
        /*000e*/ 	.short	(.L_1387 - .L_1386)
	.align		4
.L_1386:
        /*0010*/ 	.word	index@(.nv.constant0._ZN2at6native29vectorized_elementwise_kernelILi4EZZZNS0_60_GLOBAL__N__171e0b9f_22_ActivationEluKernel_cu_9e10b42f_309610elu_kernelERNS_18TensorIteratorBaseERKN3c106ScalarES8_S8_ENKUlvE_clEvENKUlvE_clEvEUldE_St5arrayIPcLm2EEEEviT0_T1_)
        /*0014*/ 	.short	0x0160
        /*0016*/ 	.short	0x0038


	//----- nvinfo : EIATTR_CBANK_PARAM_SIZE
	.align		4
.L_1387:
        /*0018*/ 	.byte	0x03, 0x19
        /*001a*/ 	.short	0x0038


	//----- nvinfo : EIATTR_KPARAM_INFO
	.align		4
        /*001c*/ 	.byte	0x04, 0x17
        /*001e*/ 	.short	(.L_1389 - .L_1388)
.L_1388:
        /*0020*/ 	.word	0x00000000
        /*0024*/ 	.short	0x0002
        /*0026*/ 	.short	0x0028
        /*0028*/ 	.byte	0x00, 0xf0, 0x41, 0x00


	//----- nvinfo : EIATTR_KPARAM_INFO
	.align		4
.L_1389:
        /*002c*/ 	.byte	0x04, 0x17
        /*002e*/ 	.short	(.L_1391 - .L_1390)
.L_1390:
        /*0030*/ 	.word	0x00000000
        /*0034*/ 	.short	0x0001
        /*0036*/ 	.short	0x0008
        /*0038*/ 	.byte	0x00, 0xf0, 0x81, 0x00


	//----- nvinfo : EIATTR_KPARAM_INFO
	.align		4
.L_1391:
        /*003c*/ 	.byte	0x04, 0x17
        /*003e*/ 	.short	(.L_1393 - .L_1392)
.L_1392:
        /*0040*/ 	.word	0x00000000
        /*0044*/ 	.short	0x0000
        /*0046*/ 	.short	0x0000
        /*0048*/ 	.byte	0x00, 0xf0, 0x11, 0x00


	//----- nvinfo : EIATTR_MAXREG_COUNT
	.align		4
.L_1393:
        /*004c*/ 	.byte	0x03, 0x1b
        /*004e*/ 	.short	0x00ff


	//----- nvinfo : EIATTR_MERCURY_ISA_VERSION
	.align		4
        /*0050*/ 	.byte	0x03, 0x5f
        /*0052*/ 	.short	0x0000


	//----- nvinfo : EIATTR_EXIT_INSTR_OFFSETS
	.align		4
        /*0054*/ 	.byte	0x04, 0x1c
        /*0056*/ 	.short	(.L_1395 - .L_1394)


	//   ....[0]....
.L_1394:
        /*0058*/ 	.word	0x00001dc0


	//   ....[1]....
        /*005c*/ 	.word	0x00004210


	//   ....[2]....
        /*0060*/ 	.word	0x00004260


	//----- nvinfo : EIATTR_MAX_THREADS
	.align		4
.L_1395:
        /*0064*/ 	.byte	0x04, 0x05
        /*0066*/ 	.short	(.L_1397 - .L_1396)
.L_1396:
        /*0068*/ 	.word	0x00000080
        /*006c*/ 	.word	0x00000001
        /*0070*/ 	.word	0x00000001


	//----- nvinfo : EIATTR_CRS_STACK_SIZE
	.align		4
.L_1397:
        /*0074*/ 	.byte	0x04, 0x1e
        /*0076*/ 	.short	(.L_1399 - .L_1398)
.L_1398:
        /*0078*/ 	.word	0x00000000
.L_1399:


//--------------------- .nv.info._ZN2at6native29vectorized_elementwise_kernelILi8EZZZNS0_60_GLOBAL__N__171e0b9f_22_ActivationEluKernel_cu_9e10b42f_309610elu_kernelERNS_18TensorIteratorBaseERKN3c106ScalarES8_S8_ENKUlvE_clEvENKUlvE_clEvEUldE_St5arrayIPcLm2EEEEviT0_T1_ --------------------------
	.section	.nv.info._ZN2at6native29vectorized_elementwise_kernelILi8EZZZNS0_60_GLOBAL__N__171e0b9f_22_ActivationEluKernel_cu_9e10b42f_309610elu_kernelERNS_18TensorIteratorBaseERKN3c106ScalarES8_S8_ENKUlvE_clEvENKUlvE_clEvEUldE_St5arrayIPcLm2EEEEviT0_T1_,"",@"SHT_CUDA_INFO"
	.sectionflags	@""
	.align	4


	//----- nvinfo : EIATTR_CUDA_API_VERSION
	.align		4
        /*0000*/ 	.byte	0x04, 0x37
        /*0002*/ 	.short	(.L_1401 - .L_1400)
.L_1400:
        /*0004*/ 	.word	0x00000082


	//----- nvinfo : EIATTR_SW2861232_WAR
	.align		4
.L_1401:
        /*0008*/ 	.byte	0x01, 0x35
	.zero		2


	//----- nvinfo : EIATTR_PARAM_CBANK
	.align		4
        /*000c*/ 	.byte	0x04, 0x0a
        /*000e*/ 	.short	(.L_1403 - .L_1402)
	.align		4
.L_1402:
        /*0010*/ 	.word	index@(.nv.constant0._ZN2at6native29vectorized_elementwise_kernelILi8EZZZNS0_60_GLOBAL__N__171e0b9f_22_ActivationEluKernel_cu_9e10b42f_309610elu_kernelERNS_18TensorIteratorBaseERKN3c106ScalarES8_S8_ENKUlvE_clEvENKUlvE_clEvEUldE_St5arrayIPcLm2EEEEviT0_T1_)
        /*0014*/ 	.short	0x0160
        /*0016*/ 	.short	0x0038


	//----- nvinfo : EIATTR_CBANK_PARAM_SIZE
	.align		4
.L_1403:
        /*0018*/ 	.byte	0x03, 0x19
        /*001a*/ 	.short	0x0038


	//----- nvinfo : EIATTR_KPARAM_INFO
	.align		4
        /*001c*/ 	.byte	0x04, 0x17
        /*001e*/ 	.short	(.L_1405 - .L_1404)
.L_1404:
        /*0020*/ 	.word	0x00000000
        /*0024*/ 	.short	0x0002
        /*0026*/ 	.short	0x0028
        /*0028*/ 	.byte	0x00, 0xf0, 0x41, 0x00


	//----- nvinfo : EIATTR_KPARAM_INFO
	.align		4
.L_1405:
        /*002c*/ 	.byte	0x04, 0x17
        /*002e*/ 	.short	(.L_1407 - .L_1406)
.L_1406:
        /*0030*/ 	.word	0x00000000
        /*0034*/ 	.short	0x0001
        /*0036*/ 	.short	0x0008
        /*0038*/ 	.byte	0x00, 0xf0, 0x81, 0x00


	//----- nvinfo : EIATTR_KPARAM_INFO
	.align		4
.L_1407:
        /*003c*/ 	.byte	0x04, 0x17
        /*003e*/ 	.short	(.L_1409 - .L_1408)
.L_1408:
        /*0040*/ 	.word	0x00000000
        /*0044*/ 	.short	0x0000
        /*0046*/ 	.short	0x0000
        /*0048*/ 	.byte	0x00, 0xf0, 0x11, 0x00


	//----- nvinfo : EIATTR_MAXREG_COUNT
	.align		4
.L_1409:
        /*004c*/ 	.byte	0x03, 0x1b
        /*004e*/ 	.short	0x00ff


	//----- nvinfo : EIATTR_MERCURY_ISA_VERSION
	.align		4
        /*0050*/ 	.byte	0x03, 0x5f
        /*0052*/ 	.short	0x0000


	//----- nvinfo : EIATTR_EXIT_INSTR_OFFSETS
	.align		4
        /*0054*/ 	.byte	0x04, 0x1c
        /*0056*/ 	.short	(.L_1411 - .L_1410)


	//   ....[0]....
.L_1410:
        /*0058*/ 	.word	0x00000010


	//----- nvinfo : EIATTR_MAX_THREADS
	.align		4
.L_1411:
        /*005c*/ 	.byte	0x04, 0x05
        /*005e*/ 	.short	(.L_1413 - .L_1412)
.L_1412:
        /*0060*/ 	.word	0x00000080
        /*0064*/ 	.word	0x00000001
        /*0068*/ 	.word	0x00000001
.L_1413:


//--------------------- .nv.callgraph             --------------------------
	.section	.nv.callgraph,"",@"SHT_CUDA_CALLGRAPH"
	.align	4
	.sectionentsize	8
	.align		4
        /*0000*/ 	.word	0x00000000
	.align		4
        /*0004*/ 	.word	0xffffffff
	.align		4
        /*0008*/ 	.word	index@(_ZN2at6native18elementwise_kernelILi128ELi4EZNS0_15gpu_kernel_implIZZZNS0_60_GLOBAL__N__171e0b9f_22_ActivationEluKernel_cu_9e10b42f_309619elu_backward_kernelERNS_18TensorIteratorBaseERKN3c106ScalarES9_S9_bENKUlvE_clEvENKUlvE2_clEvEUlNS6_8BFloat16ESC_E_EEvS5_RKT_EUliE_EEviT1_)
	.align		4
        /*000c*/ 	.word	index@(__assertfail)
	.align		4
        /*0010*/ 	.word	index@(_ZN2at6native27unrolled_elementwise_kernelIZZZNS0_60_GLOBAL__N__171e0b9f_22_ActivationEluKernel_cu_9e10b42f_309619elu_backward_kernelERNS_18TensorIteratorBaseERKN3c106ScalarES8_S8_bENKUlvE_clEvENKUlvE2_clEvEUlNS5_8BFloat16ESB_E_St5arrayIPcLm3EELi4E23TrivialOffsetCalculatorILi2EjESG_ILi1EjENS0_6memory12LoadWithCastILi2EEENSJ_13StoreWithCastILi1EEEEEviT_T0_T2_T3_T4_T5_)
	.align		4
        /*0014*/ 	.word	index@(__assertfail)
	.align		4
        /*0018*/ 	.word	index@(_ZN2at6native18elementwise_kernelILi128ELi4EZNS0_15gpu_kernel_implIZZZNS0_60_GLOBAL__N__171e0b9f_22_ActivationEluKernel_cu_9e10b42f_309619elu_backward_kernelERNS_18TensorIteratorBaseERKN3c106ScalarES9_S9_bENKUlvE_clEvENKUlvE1_clEvEUlNS6_4HalfESC_E_EEvS5_RKT_EUliE_EEviT1_)
	.align		4
        /*001c*/ 	.word	index@(__assertfail)
	.align		4
        /*0020*/ 	.word	index@(_ZN2at6native27unrolled_elementwise_kernelIZZZNS0_60_GLOBAL__N__171e0b9f_22_ActivationEluKernel_cu_9e10b42f_309619elu_backward_kernelERNS_18TensorIteratorBaseERKN3c106ScalarES8_S8_bENKUlvE_clEvENKUlvE1_clEvEUlNS5_4HalfESB_E_St5arrayIPcLm3EELi4E23TrivialOffsetCalculatorILi2EjESG_ILi1EjENS0_6memory12LoadWithCastILi2EEENSJ_13StoreWithCastILi1EEEEEviT_T0_T2_T3_T4_T5_)
	.align		4
        /*0024*/ 	.word	index@(__assertfail)
	.align		4
        /*0028*/ 	.word	index@(_ZN2at6native18elementwise_kernelILi128ELi4EZNS0_15gpu_kernel_implIZZZNS0_60_GLOBAL__N__171e0b9f_22_ActivationEluKernel_cu_9e10b42f_309619elu_backward_kernelERNS_18TensorIteratorBaseERKN3c106ScalarES9_S9_bENKUlvE_clEvENKUlvE0_clEvEUlffE_EEvS5_RKT_EUliE_EEviT1_)
	.align		4
        /*002c*/ 	.word	index@(__assertfail)
	.align		4
        /*0030*/ 	.word	index@(_ZN2at6native27unrolled_elementwise_kernelIZZZNS0_60_GLOBAL__N__171e0b9f_22_ActivationEluKernel_cu_9e10b42f_309619elu_backward_kernelERNS_18TensorIteratorBaseERKN3c106ScalarES8_S8_bENKUlvE_clEvENKUlvE0_clEvEUlffE_St5arrayIPcLm3EELi4E23TrivialOffsetCalculatorILi2EjESF_ILi1EjENS0_6memory12LoadWithCastILi2EEENSI_13StoreWithCastILi1EEEEEviT_T0_T2_T3_T4_T5_)
	.align		4
        /*0034*/ 	.word	index@(__assertfail)
	.align		4
        /*0038*/ 	.word	index@(_ZN2at6native18elementwise_kernelILi128ELi4EZNS0_15gpu_kernel_implIZZZNS0_60_GLOBAL__N__171e0b9f_22_ActivationEluKernel_cu_9e10b42f_309619elu_backward_kernelERNS_18TensorIteratorBaseERKN3c106ScalarES9_S9_bENKUlvE_clEvENKUlvE_clEvEUlddE_EEvS5_RKT_EUliE_EEviT1_)
	.align		4
        /*003c*/ 	.word	index@(__assertfail)
	.align		4
        /*0040*/ 	.word	index@(_ZN2at6native27unrolled_elementwise_kernelIZZZNS0_60_GLOBAL__N__171e0b9f_22_ActivationEluKernel_cu_9e10b42f_309619elu_backward_kernelERNS_18TensorIteratorBaseERKN3c106ScalarES8_S8_bENKUlvE_clEvENKUlvE_clEvEUlddE_St5arrayIPcLm3EELi4E23TrivialOffsetCalculatorILi2EjESF_ILi1EjENS0_6memory12LoadWithCastILi2EEENSI_13StoreWithCastILi1EEEEEviT_T0_T2_T3_T4_T5_)
	.align		4
        /*0044*/ 	.word	index@(__assertfail)
	.align		4
        /*0048*/ 	.word	index@(_ZN2at6native18elementwise_kernelILi128ELi4EZNS0_15gpu_kernel_implIZZZNS0_60_GLOBAL__N__171e0b9f_22_ActivationEluKernel_cu_9e10b42f_309610elu_kernelERNS_18TensorIteratorBaseERKN3c106ScalarES9_S9_ENKUlvE_clEvENKUlvE2_clEvEUlNS6_8BFloat16EE_EEvS5_RKT_EUliE_EEviT1_)
	.align		4
        /*004c*/ 	.word	index@(__assertfail)
	.align		4
        /*0050*/ 	.word	index@(_ZN2at6native27unrolled_elementwise_kernelIZZZNS0_60_GLOBAL__N__171e0b9f_22_ActivationEluKernel_cu_9e10b42f_309610elu_kernelERNS_18TensorIteratorBaseERKN3c106ScalarES8_S8_ENKUlvE_clEvENKUlvE2_clEvEUlNS5_8BFloat16EE_St5arrayIPcLm2EELi4E23TrivialOffsetCalculatorILi1EjESH_NS0_6memory12LoadWithCastILi1EEENSI_13StoreWithCastILi1EEEEEviT_T0_T2_T3_T4_T5_)
	.align		4
        /*0054*/ 	.word	index@(__assertfail)
	.align		4
        /*0058*/ 	.word	index@(_ZN2at6native18elementwise_kernelILi128ELi4EZNS0_15gpu_kernel_implIZZZNS0_60_GLOBAL__N__171e0b9f_22_ActivationEluKernel_cu_9e10b42f_309610elu_kernelERNS_18TensorIteratorBaseERKN3c106ScalarES9_S9_ENKUlvE_clEvENKUlvE1_clEvEUlNS6_4HalfEE_EEvS5_RKT_EUliE_EEviT1_)
	.align		4
        /*005c*/ 	.word	index@(__assertfail)
	.align		4
        /*0060*/ 	.word	index@(_ZN2at6native27unrolled_elementwise_kernelIZZZNS0_60_GLOBAL__N__171e0b9f_22_ActivationEluKernel_cu_9e10b42f_309610elu_kernelERNS_18TensorIteratorBaseERKN3c106ScalarES8_S8_ENKUlvE_clEvENKUlvE1_clEvEUlNS5_4HalfEE_St5arrayIPcLm2EELi4E23TrivialOffsetCalculatorILi1EjESH_NS0_6memory12LoadWithCastILi1EEENSI_13StoreWithCastILi1EEEEEviT_T0_T2_T3_T4_T5_)
	.align		4
        /*0064*/ 	.word	index@(__assertfail)
	.align		4
        /*0068*/ 	.word	index@(_ZN2at6native18elementwise_kernelILi128ELi4EZNS0_15gpu_kernel_implIZZZNS0_60_GLOBAL__N__171e0b9f_22_ActivationEluKernel_cu_9e10b42f_309610elu_kernelERNS_18TensorIteratorBaseERKN3c106ScalarES9_S9_ENKUlvE_clEvENKUlvE0_clEvEUlfE_EEvS5_RKT_EUliE_EEviT1_)
	.align		4
        /*006c*/ 	.word	index@(__assertfail)
	.align		4
        /*0070*/ 	.word	index@(_ZN2at6native27unrolled_elementwise_kernelIZZZNS0_60_GLOBAL__N__171e0b9f_22_ActivationEluKernel_cu_9e10b42f_309610elu_kernelERNS_18TensorIteratorBaseERKN3c106ScalarES8_S8_ENKUlvE_clEvENKUlvE0_clEvEUlfE_St5arrayIPcLm2EELi4E23TrivialOffsetCalculatorILi1EjESG_NS0_6memory12LoadWithCastILi1EEENSH_13StoreWithCastILi1EEEEEviT_T0_T2_T3_T4_T5_)
	.align		4
        /*0074*/ 	.word	index@(__assertfail)
	.align		4
        /*0078*/ 	.word	index@(_ZN2at6native18elementwise_kernelILi128ELi4EZNS0_15gpu_kernel_implIZZZNS0_60_GLOBAL__N__171e0b9f_22_ActivationEluKernel_cu_9e10b42f_309610elu_kernelERNS_18TensorIteratorBaseERKN3c106ScalarES9_S9_ENKUlvE_clEvENKUlvE_clEvEUldE_EEvS5_RKT_EUliE_EEviT1_)
	.align		4
        /*007c*/ 	.word	index@(__assertfail)
	.align		4
        /*0080*/ 	.word	index@(_ZN2at6native27unrolled_elementwise_kernelIZZZNS0_60_GLOBAL__N__171e0b9f_22_ActivationEluKernel_cu_9e10b42f_309610elu_kernelERNS_18TensorIteratorBaseERKN3c106ScalarES8_S8_ENKUlvE_clEvENKUlvE_clEvEUldE_St5arrayIPcLm2EELi4E23TrivialOffsetCalculatorILi1EjESG_NS0_6memory12LoadWithCastILi1EEENSH_13StoreWithCastILi1EEEEEviT_T0_T2_T3_T4_T5_)
	.align		4
        /*0084*/ 	.word	index@(__assertfail)
	.align		4
        /*0088*/ 	.word	0x00000000
	.align		4
        /*008c*/ 	.word	0xfffffffe
	.align		4
        /*0090*/ 	.word	0x00000000
	.align		4
        /*0094*/ 	.word	0xfffffffd
	.align		4
        /*0098*/ 	.word	0x00000000
	.align		4
        /*009c*/ 	.word	0xfffffffc


//--------------------- .nv.rel.action            --------------------------
	.section	.nv.rel.action,"",@"SHT_CUDA_RELOCINFO"
	.align	8
	.sectionentsize	8
        /*0000*/ 	.byte	0x73, 0x00, 0x00, 0x00, 0x00, 0x00, 0x00, 0x00, 0x00, 0x00, 0x00, 0x11, 0x25, 0x00, 0x05, 0x36


//--------------------- .nv.constant4             --------------------------
	.section	.nv.constant4,"a",@progbits
	.align	8
	.align		8
.nv.constant4:
        /*0000*/ 	.dword	__assertfail
	.align		8
        /*0008*/ 	.dword	__unnamed_1
	.align		8
        /*0010*/ 	.dword	__unnamed_2
	.align		8
        /*0018*/ 	.dword	__unnamed_3
	.align		8
        /*0020*/ 	.dword	__unnamed_4
	.align		8
        /*0028*/ 	.dword	__unnamed_5
	.align		8
        /*0030*/ 	.dword	__unnamed_6
	.align		8
        /*0038*/ 	.dword	__unnamed_7
	.align		8
        /*0040*/ 	.dword	__unnamed_8
	.align		8
        /*0048*/ 	.dword	_ZN58_INTERNAL_171e0b9f_22_ActivationEluKernel_cu_9e10b42f_30964cuda3std3__460_GLOBAL__N__171e0b9f_22_ActivationEluKernel_cu_9e10b42f_30966ignoreE
	.align		8
        /*0050*/ 	.dword	_ZN58_INTERNAL_171e0b9f_22_ActivationEluKernel_cu_9e10b42f_30964cuda3std3__45__cpo5beginE
	.align		8
        /*0058*/ 	.dword	_ZN58_INTERNAL_171e0b9f_22_ActivationEluKernel_cu_9e10b42f_30964cuda3std3__45__cpo3endE
	.align		8
        /*0060*/ 	.dword	_ZN58_INTERNAL_171e0b9f_22_ActivationEluKernel_cu_9e10b42f_30964cuda3std3__45__cpo6cbeginE
	.align		8
        /*0068*/ 	.dword	_ZN58_INTERNAL_171e0b9f_22_ActivationEluKernel_cu_9e10b42f_30964cuda3std3__45__cpo4cendE
	.align		8
        /*0070*/ 	.dword	_ZN58_INTERNAL_171e0b9f_22_ActivationEluKernel_cu_9e10b42f_30964cuda3std3__45__cpo6rbeginE
	.align		8
        /*0078*/ 	.dword	_ZN58_INTERNAL_171e0b9f_22_ActivationEluKernel_cu_9e10b42f_30964cuda3std3__45__cpo4rendE
	.align		8
        /*0080*/ 	.dword	_ZN58_INTERNAL_171e0b9f_22_ActivationEluKernel_cu_9e10b42f_30964cuda3std3__45__cpo7crbeginE
	.align		8
        /*0088*/ 	.dword	_ZN58_INTERNAL_171e0b9f_22_ActivationEluKernel_cu_9e10b42f_30964cuda3std3__45__cpo5crendE
	.align		8
        /*0090*/ 	.dword	_ZN58_INTERNAL_171e0b9f_22_ActivationEluKernel_cu_9e10b42f_30964cuda3std3__419piecewise_constructE
	.align		8
        /*0098*/ 	.dword	_ZN58_INTERNAL_171e0b9f_22_ActivationEluKernel_cu_9e10b42f_30964cuda3std3__48in_placeE
	.align		8
        /*00a0*/ 	.dword	_ZN58_INTERNAL_171e0b9f_22_ActivationEluKernel_cu_9e10b42f_30964cuda3std3__420unreachable_sentinelE
	.align		8
        /*00a8*/ 	.dword	_ZN58_INTERNAL_171e0b9f_22_ActivationEluKernel_cu_9e10b42f_30964cuda3std6ranges3__45__cpo4swapE
	.align		8
        /*00b0*/ 	.dword	_ZN58_INTERNAL_171e0b9f_22_ActivationEluKernel_cu_9e10b42f_30964cuda3std6ranges3__45__cpo9iter_moveE
	.align		8
        /*00b8*/ 	.dword	_ZN58_INTERNAL_171e0b9f_22_ActivationEluKernel_cu_9e10b42f_30964cuda3std6ranges3__45__cpo5beginE
	.align		8
        /*00c0*/ 	.dword	_ZN58_INTERNAL_171e0b9f_22_ActivationEluKernel_cu_9e10b42f_30964cuda3std6ranges3__45__cpo3endE
	.align		8
        /*00c8*/ 	.dword	_ZN58_INTERNAL_171e0b9f_22_ActivationEluKernel_cu_9e10b42f_30964cuda3std6ranges3__45__cpo6cbeginE
	.align		8
        /*00d0*/ 	.dword	_ZN58_INTERNAL_171e0b9f_22_ActivationEluKernel_cu_9e10b42f_30964cuda3std6ranges3__45__cpo4cendE
	.align		8
        /*00d8*/ 	.dword	_ZN58_INTERNAL_171e0b9f_22_ActivationEluKernel_cu_9e10b42f_30964cuda3std6ranges3__45__cpo7advanceE
	.align		8
        /*00e0*/ 	.dword	_ZN58_INTERNAL_171e0b9f_22_ActivationEluKernel_cu_9e10b42f_30964cuda3std6ranges3__45__cpo9iter_swapE
	.align		8
        /*00e8*/ 	.dword	_ZN58_INTERNAL_171e0b9f_22_ActivationEluKernel_cu_9e10b42f_30964cuda3std6ranges3__45__cpo4nextE
	.align		8
        /*00f0*/ 	.dword	_ZN58_INTERNAL_171e0b9f_22_ActivationEluKernel_cu_9e10b42f_30964cuda3std6ranges3__45__cpo4prevE
	.align		8
        /*00f8*/ 	.dword	_ZN58_INTERNAL_171e0b9f_22_ActivationEluKernel_cu_9e10b42f_30964cuda3std6ranges3__45__cpo4dataE
	.align		8
        /*0100*/ 	.dword	_ZN58_INTERNAL_171e0b9f_22_ActivationEluKernel_cu_9e10b42f_30964cuda3std6ranges3__45__cpo5cdataE
	.align		8
        /*0108*/ 	.dword	_ZN58_INTERNAL_171e0b9f_22_ActivationEluKernel_cu_9e10b42f_30964cuda3std6ranges3__45__cpo4sizeE
	.align		8
        /*0110*/ 	.dword	_ZN58_INTERNAL_171e0b9f_22_ActivationEluKernel_cu_9e10b42f_30964cuda3std6ranges3__45__cpo5ssizeE
	.align		8
        /*0118*/ 	.dword	_ZN58_INTERNAL_171e0b9f_22_ActivationEluKernel_cu_9e10b42f_30964cuda3std6ranges3__45__cpo8distanceE
	.align		8
        /*0120*/ 	.dword	_ZN58_INTERNAL_171e0b9f_22_ActivationEluKernel_cu_9e10b42f_30966thrust23THRUST_300001_SM_800_NS6system6detail10sequential3seqE
	.align		8
        /*0128*/ 	.dword	$str$6
	.align		8
        /*0130*/ 	.dword	$str$7


//--------------------- .nv.constant2._ZN2at6native18elementwise_kernelILi128ELi4EZNS0_15gpu_kernel_implIZZZNS0_60_GLOBAL__N__171e0b9f_22_ActivationEluKernel_cu_9e10b42f_309619elu_backward_kernelERNS_18TensorIteratorBaseERKN3c106ScalarES9_S9_bENKUlvE_clEvENKUlvE2_clEvEUlNS6_8BFloat16ESC_E_EEvS5_RKT_EUliE_EEviT1_ --------------------------
	.section	.nv.constant2._ZN2at6native18elementwise_kernelILi128ELi4EZNS0_15gpu_kernel_implIZZZNS0_60_GLOBAL__N__171e0b9f_22_ActivationEluKernel_cu_9e10b42f_309619elu_backward_kernelERNS_18TensorIteratorBaseERKN3c106ScalarES9_S9_bENKUlvE_clEvENKUlvE2_clEvEUlNS6_8BFloat16ESC_E_EEvS5_RKT_EUliE_EEviT1_,"a",@progbits
	.sectionflags	@""
	.align	4
.nv.constant2._ZN2at6native18elementwise_kernelILi128ELi4EZNS0_15gpu_kernel_implIZZZNS0_60_GLOBAL__N__171e0b9f_22_ActivationEluKernel_cu_9e10b42f_309619elu_backward_kernelERNS_18TensorIteratorBaseERKN3c106ScalarES9_S9_bENKUlvE_clEvENKUlvE2_clEvEUlNS6_8BFloat16ESC_E_EEvS5_RKT_EUliE_EEviT1_:
        /*0000*/ 	.byte	0x00, 0x00, 0x00, 0xf0, 0xff, 0xff, 0x0f, 0x38


//--------------------- .nv.constant0._ZN2at6native18elementwise_kernelILi128ELi4EZNS0_15gpu_kernel_implIZZZNS0_60_GLOBAL__N__171e0b9f_22_ActivationEluKernel_cu_9e10b42f_309619elu_backward_kernelERNS_18TensorIteratorBaseERKN3c106ScalarES9_S9_bENKUlvE_clEvENKUlvE2_clEvEUlNS6_8BFloat16ESC_E_EEvS5_RKT_EUliE_EEviT1_ --------------------------
	.section	.nv.constant0._ZN2at6native18elementwise_kernelILi128ELi4EZNS0_15gpu_kernel_implIZZZNS0_60_GLOBAL__N__171e0b9f_22_ActivationEluKernel_cu_9e10b42f_309619elu_backward_kernelERNS_18TensorIteratorBaseERKN3c106ScalarES9_S9_bENKUlvE_clEvENKUlvE2_clEvEUlNS6_8BFloat16ESC_E_EEvS5_RKT_EUliE_EEviT1_,"a",@progbits
	.sectionflags	@""
	.align	4
.nv.constant0._ZN2at6native18elementwise_kernelILi128ELi4EZNS0_15gpu_kernel_implIZZZNS0_60_GLOBAL__N__171e0b9f_22_ActivationEluKernel_cu_9e10b42f_309619elu_backward_kernelERNS_18TensorIteratorBaseERKN3c106ScalarES9_S9_bENKUlvE_clEvENKUlvE2_clEvEUlNS6_8BFloat16ESC_E_EEvS5_RKT_EUliE_EEviT1_:
	.zero		1032


//--------------------- .nv.constant2._ZN2at6native27unrolled_elementwise_kernelIZZZNS0_60_GLOBAL__N__171e0b9f_22_ActivationEluKernel_cu_9e10b42f_309619elu_backward_kernelERNS_18TensorIteratorBaseERKN3c106ScalarES8_S8_bENKUlvE_clEvENKUlvE2_clEvEUlNS5_8BFloat16ESB_E_St5arrayIPcLm3EELi4E23TrivialOffsetCalculatorILi2EjESG_ILi1EjENS0_6memory12LoadWithCastILi2EEENSJ_13StoreWithCastILi1EEEEEviT_T0_T2_T3_T4_T5_ --------------------------
	.section	.nv.constant2._ZN2at6native27unrolled_elementwise_kernelIZZZNS0_60_GLOBAL__N__171e0b9f_22_ActivationEluKernel_cu_9e10b42f_309619elu_backward_kernelERNS_18TensorIteratorBaseERKN3c106ScalarES8_S8_bENKUlvE_clEvENKUlvE2_clEvEUlNS5_8BFloat16ESB_E_St5arrayIPcLm3EELi4E23TrivialOffsetCalculatorILi2EjESG_ILi1EjENS0_6memory12LoadWithCastILi2EEENSJ_13StoreWithCastILi1EEEEEviT_T0_T2_T3_T4_T5_,"a",@progbits
	.sectionflags	@""
	.align	4
.nv.constant2._ZN2at6native27unrolled_elementwise_kernelIZZZNS0_60_GLOBAL__N__171e0b9f_22_ActivationEluKernel_cu_9e10b42f_309619elu_backward_kernelERNS_18TensorIteratorBaseERKN3c106ScalarES8_S8_bENKUlvE_clEvENKUlvE2_clEvEUlNS5_8BFloat16ESB_E_St5arrayIPcLm3EELi4E23TrivialOffsetCalculatorILi2EjESG_ILi1EjENS0_6memory12LoadWithCastILi2EEENSJ_13StoreWithCastILi1EEEEEviT_T0_T2_T3_T4_T5_:
        /*0000*/ 	.byte	0x00, 0x00, 0x00, 0xf0, 0xff, 0xff, 0x0f, 0x38


//--------------------- .nv.constant0._ZN2at6native27unrolled_elementwise_kernelIZZZNS0_60_GLOBAL__N__171e0b9f_22_ActivationEluKernel_cu_9e10b42f_309619elu_backward_kernelERNS_18TensorIteratorBaseERKN3c106ScalarES8_S8_bENKUlvE_clEvENKUlvE2_clEvEUlNS5_8BFloat16ESB_E_St5arrayIPcLm3EELi4E23TrivialOffsetCalculatorILi2EjESG_ILi1EjENS0_6memory12LoadWithCastILi2EEENSJ_13StoreWithCastILi1EEEEEviT_T0_T2_T3_T4_T5_ --------------------------
	.section	.nv.constant0._ZN2at6native27unrolled_elementwise_kernelIZZZNS0_60_GLOBAL__N__171e0b9f_22_ActivationEluKernel_cu_9e10b42f_309619elu_backward_kernelERNS_18TensorIteratorBaseERKN3c106ScalarES8_S8_bENKUlvE_clEvENKUlvE2_clEvEUlNS5_8BFloat16ESB_E_St5arrayIPcLm3EELi4E23TrivialOffsetCalculatorILi2EjESG_ILi1EjENS0_6memory12LoadWithCastILi2EEENSJ_13StoreWithCastILi1EEEEEviT_T0_T2_T3_T4_T5_,"a",@progbits
	.sectionflags	@""
	.align	4
.nv.constant0._ZN2at6native27unrolled_elementwise_kernelIZZZNS0_60_GLOBAL__N__171e0b9f_22_ActivationEluKernel_cu_9e10b42f_309619elu_backward_kernelERNS_18TensorIteratorBaseERKN3c106ScalarES8_S8_bENKUlvE_clEvENKUlvE2_clEvEUlNS5_8BFloat16ESB_E_St5arrayIPcLm3EELi4E23TrivialOffsetCalculatorILi2EjESG_ILi1EjENS0_6memory12LoadWithCastILi2EEENSJ_13StoreWithCastILi1EEEEEviT_T0_T2_T3_T4_T5_:
	.zero		432


//--------------------- .nv.constant0._ZN2at6native18elementwise_kernelILi128ELi4EZNS0_22gpu_kernel_impl_nocastIZZZNS0_60_GLOBAL__N__171e0b9f_22_ActivationEluKernel_cu_9e10b42f_309619elu_backward_kernelERNS_18TensorIteratorBaseERKN3c106ScalarES9_S9_bENKUlvE_clEvENKUlvE2_clEvEUlNS6_8BFloat16ESC_E_EEvS5_RKT_EUliE_EEviT1_ --------------------------
	.section	.nv.constant0._ZN2at6native18elementwise_kernelILi128ELi4EZNS0_22gpu_kernel_impl_nocastIZZZNS0_60_GLOBAL__N__171e0b9f_22_ActivationEluKernel_cu_9e10b42f_309619elu_backward_kernelERNS_18TensorIteratorBaseERKN3c106ScalarES9_S9_bENKUlvE_clEvENKUlvE2_clEvEUlNS6_8BFloat16ESC_E_EEvS5_RKT_EUliE_EEviT1_,"a",@progbits
	.sectionflags	@""
	.align	4
.nv.constant0._ZN2at6native18elementwise_kernelILi128ELi4EZNS0_22gpu_kernel_impl_nocastIZZZNS0_60_GLOBAL__N__171e0b9f_22_ActivationEluKernel_cu_9e10b42f_309619elu_backward_kernelERNS_18TensorIteratorBaseERKN3c106ScalarES9_S9_bENKUlvE_clEvENKUlvE2_clEvEUlNS6_8BFloat16ESC_E_EEvS5_RKT_EUliE_EEviT1_:
	.zero		1024


//--------------------- .nv.constant0._ZN2at6native27unrolled_elementwise_kernelIZZZNS0_60_GLOBAL__N__171e0b9f_22_ActivationEluKernel_cu_9e10b42f_309619elu_backward_kernelERNS_18TensorIteratorBaseERKN3c106ScalarES8_S8_bENKUlvE_clEvENKUlvE2_clEvEUlNS5_8BFloat16ESB_E_St5arrayIPcLm3EELi4E23TrivialOffsetCalculatorILi2EjESG_ILi1EjENS0_6memory15LoadWithoutCastENSJ_16StoreWithoutCastEEEviT_T0_T2_T3_T4_T5_ --------------------------
	.section	.nv.constant0._ZN2at6native27unrolled_elementwise_kernelIZZZNS0_60_GLOBAL__N__171e0b9f_22_ActivationEluKernel_cu_9e10b42f_309619elu_backward_kernelERNS_18TensorIteratorBaseERKN3c106ScalarES8_S8_bENKUlvE_clEvENKUlvE2_clEvEUlNS5_8BFloat16ESB_E_St5arrayIPcLm3EELi4E23TrivialOffsetCalculatorILi2EjESG_ILi1EjENS0_6memory15LoadWithoutCastENSJ_16StoreWithoutCastEEEviT_T0_T2_T3_T4_T5_,"a",@progbits
	.sectionflags	@""
	.align	4
.nv.constant0._ZN2at6native27unrolled_elementwise_kernelIZZZNS0_60_GLOBAL__N__171e0b9f_22_ActivationEluKernel_cu_9e10b42f_309619elu_backward_kernelERNS_18TensorIteratorBaseERKN3c106ScalarES8_S8_bENKUlvE_clEvENKUlvE2_clEvEUlNS5_8BFloat16ESB_E_St5arrayIPcLm3EELi4E23TrivialOffsetCalculatorILi2EjESG_ILi1EjENS0_6memory15LoadWithoutCastENSJ_16StoreWithoutCastEEEviT_T0_T2_T3_T4_T5_:
	.zero		412


//--------------------- .nv.constant0._ZN2at6native29vectorized_elementwise_kernelILi2EZZZNS0_60_GLOBAL__N__171e0b9f_22_ActivationEluKernel_cu_9e10b42f_309619elu_backward_kernelERNS_18TensorIteratorBaseERKN3c106ScalarES8_S8_bENKUlvE_clEvENKUlvE2_clEvEUlNS5_8BFloat16ESB_E_St5arrayIPcLm3EEEEviT0_T1_ --------------------------
	.section	.nv.constant0._ZN2at6native29vectorized_elementwise_kernelILi2EZZZNS0_60_GLOBAL__N__171e0b9f_22_ActivationEluKernel_cu_9e10b42f_309619elu_backward_kernelERNS_18TensorIteratorBaseERKN3c106ScalarES8_S8_bENKUlvE_clEvENKUlvE2_clEvEUlNS5_8BFloat16ESB_E_St5arrayIPcLm3EEEEviT0_T1_,"a",@progbits
	.sectionflags	@""
	.align	4
.nv.constant0._ZN2at6native29vectorized_elementwise_kernelILi2EZZZNS0_60_GLOBAL__N__171e0b9f_22_ActivationEluKernel_cu_9e10b42f_309619elu_backward_kernelERNS_18TensorIteratorBaseERKN3c106ScalarES8_S8_bENKUlvE_clEvENKUlvE2_clEvEUlNS5_8BFloat16ESB_E_St5arrayIPcLm3EEEEviT0_T1_:
	.zero		408


//--------------------- .nv.constant0._ZN2at6native29vectorized_elementwise_kernelILi4EZZZNS0_60_GLOBAL__N__171e0b9f_22_ActivationEluKernel_cu_9e10b42f_309619elu_backward_kernelERNS_18TensorIteratorBaseERKN3c106ScalarES8_S8_bENKUlvE_clEvENKUlvE2_clEvEUlNS5_8BFloat16ESB_E_St5arrayIPcLm3EEEEviT0_T1_ --------------------------
	.section	.nv.constant0._ZN2at6native29vectorized_elementwise_kernelILi4EZZZNS0_60_GLOBAL__N__171e0b9f_22_ActivationEluKernel_cu_9e10b42f_309619elu_backward_kernelERNS_18TensorIteratorBaseERKN3c106ScalarES8_S8_bENKUlvE_clEvENKUlvE2_clEvEUlNS5_8BFloat16ESB_E_St5arrayIPcLm3EEEEviT0_T1_,"a",@progbits
	.sectionflags	@""
	.align	4
.nv.constant0._ZN2at6native29vectorized_elementwise_kernelILi4EZZZNS0_60_GLOBAL__N__171e0b9f_22_ActivationEluKernel_cu_9e10b42f_309619elu_backward_kernelERNS_18TensorIteratorBaseERKN3c106ScalarES8_S8_bENKUlvE_clEvENKUlvE2_clEvEUlNS5_8BFloat16ESB_E_St5arrayIPcLm3EEEEviT0_T1_:
	.zero		408


//--------------------- .nv.constant0._ZN2at6native29vectorized_elementwise_kernelILi8EZZZNS0_60_GLOBAL__N__171e0b9f_22_ActivationEluKernel_cu_9e10b42f_309619elu_backward_kernelERNS_18TensorIteratorBaseERKN3c106ScalarES8_S8_bENKUlvE_clEvENKUlvE2_clEvEUlNS5_8BFloat16ESB_E_St5arrayIPcLm3EEEEviT0_T1_ --------------------------
	.section	.nv.constant0._ZN2at6native29vectorized_elementwise_kernelILi8EZZZNS0_60_GLOBAL__N__171e0b9f_22_ActivationEluKernel_cu_9e10b42f_309619elu_backward_kernelERNS_18TensorIteratorBaseERKN3c106ScalarES8_S8_bENKUlvE_clEvENKUlvE2_clEvEUlNS5_8BFloat16ESB_E_St5arrayIPcLm3EEEEviT0_T1_,"a",@progbits
	.sectionflags	@""
	.align	4
.nv.constant0._ZN2at6native29vectorized_elementwise_kernelILi8EZZZNS0_60_GLOBAL__N__171e0b9f_22_ActivationEluKernel_cu_9e10b42f_309619elu_backward_kernelERNS_18TensorIteratorBaseERKN3c106ScalarES8_S8_bENKUlvE_clEvENKUlvE2_clEvEUlNS5_8BFloat16ESB_E_St5arrayIPcLm3EEEEviT0_T1_:
	.zero		408


//--------------------- .nv.constant2._ZN2at6native18elementwise_kernelILi128ELi4EZNS0_15gpu_kernel_implIZZZNS0_60_GLOBAL__N__171e0b9f_22_ActivationEluKernel_cu_9e10b42f_309619elu_backward_kernelERNS_18TensorIteratorBaseERKN3c106ScalarES9_S9_bENKUlvE_clEvENKUlvE1_clEvEUlNS6_4HalfESC_E_EEvS5_RKT_EUliE_EEviT1_ --------------------------
	.section	.nv.constant2._ZN2at6native18elementwise_kernelILi128ELi4EZNS0_15gpu_kernel_implIZZZNS0_60_GLOBAL__N__171e0b9f_22_ActivationEluKernel_cu_9e10b42f_309619elu_backward_kernelERNS_18TensorIteratorBaseERKN3c106ScalarES9_S9_bENKUlvE_clEvENKUlvE1_clEvEUlNS6_4HalfESC_E_EEvS5_RKT_EUliE_EEviT1_,"a",@progbits
	.sectionflags	@""
	.align	4
.nv.constant2._ZN2at6native18elementwise_kernelILi128ELi4EZNS0_15gpu_kernel_implIZZZNS0_60_GLOBAL__N__171e0b9f_22_ActivationEluKernel_cu_9e10b42f_309619elu_backward_kernelERNS_18TensorIteratorBaseERKN3c106ScalarES9_S9_bENKUlvE_clEvENKUlvE1_clEvEUlNS6_4HalfESC_E_EEvS5_RKT_EUliE_EEviT1_:
        /*0000*/ 	.byte	0x00, 0x00, 0x00, 0xf0, 0xff, 0xff, 0x0f, 0x38


//--------------------- .nv.constant0._ZN2at6native18elementwise_kernelILi128ELi4EZNS0_15gpu_kernel_implIZZZNS0_60_GLOBAL__N__171e0b9f_22_ActivationEluKernel_cu_9e10b42f_309619elu_backward_kernelERNS_18TensorIteratorBaseERKN3c106ScalarES9_S9_bENKUlvE_clEvENKUlvE1_clEvEUlNS6_4HalfESC_E_EEvS5_RKT_EUliE_EEviT1_ --------------------------
	.section	.nv.constant0._ZN2at6native18elementwise_kernelILi128ELi4EZNS0_15gpu_kernel_implIZZZNS0_60_GLOBAL__N__171e0b9f_22_ActivationEluKernel_cu_9e10b42f_309619elu_backward_kernelERNS_18TensorIteratorBaseERKN3c106ScalarES9_S9_bENKUlvE_clEvENKUlvE1_clEvEUlNS6_4HalfESC_E_EEvS5_RKT_EUliE_EEviT1_,"a",@progbits
	.sectionflags	@""
	.align	4
.nv.constant0._ZN2at6native18elementwise_kernelILi128ELi4EZNS0_15gpu_kernel_implIZZZNS0_60_GLOBAL__N__171e0b9f_22_ActivationEluKernel_cu_9e10b42f_309619elu_backward_kernelERNS_18TensorIteratorBaseERKN3c106ScalarES9_S9_bENKUlvE_clEvENKUlvE1_clEvEUlNS6_4HalfESC_E_EEvS5_RKT_EUliE_EEviT1_:
	.zero		1032


//--------------------- .nv.constant2._ZN2at6native27unrolled_elementwise_kernelIZZZNS0_60_GLOBAL__N__171e0b9f_22_ActivationEluKernel_cu_9e10b42f_309619elu_backward_kernelERNS_18TensorIteratorBaseERKN3c106ScalarES8_S8_bENKUlvE_clEvENKUlvE1_clEvEUlNS5_4HalfESB_E_St5arrayIPcLm3EELi4E23TrivialOffsetCalculatorILi2EjESG_ILi1EjENS0_6memory12LoadWithCastILi2EEENSJ_13StoreWithCastILi1EEEEEviT_T0_T2_T3_T4_T5_ --------------------------
	.section	.nv.constant2._ZN2at6native27unrolled_elementwise_kernelIZZZNS0_60_GLOBAL__N__171e0b9f_22_ActivationEluKernel_cu_9e10b42f_309619elu_backward_kernelERNS_18TensorIteratorBaseERKN3c106ScalarES8_S8_bENKUlvE_clEvENKUlvE1_clEvEUlNS5_4HalfESB_E_St5arrayIPcLm3EELi4E23TrivialOffsetCalculatorILi2EjESG_ILi1EjENS0_6memory12LoadWithCastILi2EEENSJ_13StoreWithCastILi1EEEEEviT_T0_T2_T3_T4_T5_,"a",@progbits
	.sectionflags	@""
	.align	4
.nv.constant2._ZN2at6native27unrolled_elementwise_kernelIZZZNS0_60_GLOBAL__N__171e0b9f_22_ActivationEluKernel_cu_9e10b42f_309619elu_backward_kernelERNS_18TensorIteratorBaseERKN3c106ScalarES8_S8_bENKUlvE_clEvENKUlvE1_clEvEUlNS5_4HalfESB_E_St5arrayIPcLm3EELi4E23TrivialOffsetCalculatorILi2EjESG_ILi1EjENS0_6memory12LoadWithCastILi2EEENSJ_13StoreWithCastILi1EEEEEviT_T0_T2_T3_T4_T5_:
        /*0000*/ 	.byte	0x00, 0x00, 0x00, 0xf0, 0xff, 0xff, 0x0f, 0x38


//--------------------- .nv.constant0._ZN2at6native27unrolled_elementwise_kernelIZZZNS0_60_GLOBAL__N__171e0b9f_22_ActivationEluKernel_cu_9e10b42f_309619elu_backward_kernelERNS_18TensorIteratorBaseERKN3c106ScalarES8_S8_bENKUlvE_clEvENKUlvE1_clEvEUlNS5_4HalfESB_E_St5arrayIPcLm3EELi4E23TrivialOffsetCalculatorILi2EjESG_ILi1EjENS0_6memory12LoadWithCastILi2EEENSJ_13StoreWithCastILi1EEEEEviT_T0_T2_T3_T4_T5_ --------------------------
	.section	.nv.constant0._ZN2at6native27unrolled_elementwise_kernelIZZZNS0_60_GLOBAL__N__171e0b9f_22_ActivationEluKernel_cu_9e10b42f_309619elu_backward_kernelERNS_18TensorIteratorBaseERKN3c106ScalarES8_S8_bENKUlvE_clEvENKUlvE1_clEvEUlNS5_4HalfESB_E_St5arrayIPcLm3EELi4E23TrivialOffsetCalculatorILi2EjESG_ILi1EjENS0_6memory12LoadWithCastILi2EEENSJ_13StoreWithCastILi1EEEEEviT_T0_T2_T3_T4_T5_,"a",@progbits
	.sectionflags	@""
	.align	4
.nv.constant0._ZN2at6native27unrolled_elementwise_kernelIZZZNS0_60_GLOBAL__N__171e0b9f_22_ActivationEluKernel_cu_9e10b42f_309619elu_backward_kernelERNS_18TensorIteratorBaseERKN3c106ScalarES8_S8_bENKUlvE_clEvENKUlvE1_clEvEUlNS5_4HalfESB_E_St5arrayIPcLm3EELi4E23TrivialOffsetCalculatorILi2EjESG_ILi1EjENS0_6memory12LoadWithCastILi2EEENSJ_13StoreWithCastILi1EEEEEviT_T0_T2_T3_T4_T5_:
	.zero		432


//--------------------- .nv.constant0._ZN2at6native18elementwise_kernelILi128ELi4EZNS0_22gpu_kernel_impl_nocastIZZZNS0_60_GLOBAL__N__171e0b9f_22_ActivationEluKernel_cu_9e10b42f_309619elu_backward_kernelERNS_18TensorIteratorBaseERKN3c106ScalarES9_S9_bENKUlvE_clEvENKUlvE1_clEvEUlNS6_4HalfESC_E_EEvS5_RKT_EUliE_EEviT1_ --------------------------
	.section	.nv.constant0._ZN2at6native18elementwise_kernelILi128ELi4EZNS0_22gpu_kernel_impl_nocastIZZZNS0_60_GLOBAL__N__171e0b9f_22_ActivationEluKernel_cu_9e10b42f_309619elu_backward_kernelERNS_18TensorIteratorBaseERKN3c106ScalarES9_S9_bENKUlvE_clEvENKUlvE1_clEvEUlNS6_4HalfESC_E_EEvS5_RKT_EUliE_EEviT1_,"a",@progbits
	.sectionflags	@""
	.align	4
.nv.constant0._ZN2at6native18elementwise_kernelILi128ELi4EZNS0_22gpu_kernel_impl_nocastIZZZNS0_60_GLOBAL__N__171e0b9f_22_ActivationEluKernel_cu_9e10b42f_309619elu_backward_kernelERNS_18TensorIteratorBaseERKN3c106ScalarES9_S9_bENKUlvE_clEvENKUlvE1_clEvEUlNS6_4HalfESC_E_EEvS5_RKT_EUliE_EEviT1_:
	.zero		1024


//--------------------- .nv.constant0._ZN2at6native27unrolled_elementwise_kernelIZZZNS0_60_GLOBAL__N__171e0b9f_22_ActivationEluKernel_cu_9e10b42f_309619elu_backward_kernelERNS_18TensorIteratorBaseERKN3c106ScalarES8_S8_bENKUlvE_clEvENKUlvE1_clEvEUlNS5_4HalfESB_E_St5arrayIPcLm3EELi4E23TrivialOffsetCalculatorILi2EjESG_ILi1EjENS0_6memory15LoadWithoutCastENSJ_16StoreWithoutCastEEEviT_T0_T2_T3_T4_T5_ --------------------------
	.section	.nv.constant0._ZN2at6native27unrolled_elementwise_kernelIZZZNS0_60_GLOBAL__N__171e0b9f_22_ActivationEluKernel_cu_9e10b42f_309619elu_backward_kernelERNS_18TensorIteratorBaseERKN3c106ScalarES8_S8_bENKUlvE_clEvENKUlvE1_clEvEUlNS5_4HalfESB_E_St5arrayIPcLm3EELi4E23TrivialOffsetCalculatorILi2EjESG_ILi1EjENS0_6memory15LoadWithoutCastENSJ_16StoreWithoutCastEEEviT_T0_T2_T3_T4_T5_,"a",@progbits
	.sectionflags	@""
	.align	4
.nv.constant0._ZN2at6native27unrolled_elementwise_kernelIZZZNS0_60_GLOBAL__N__171e0b9f_22_ActivationEluKernel_cu_9e10b42f_309619elu_backward_kernelERNS_18TensorIteratorBaseERKN3c106ScalarES8_S8_bENKUlvE_clEvENKUlvE1_clEvEUlNS5_4HalfESB_E_St5arrayIPcLm3EELi4E23TrivialOffsetCalculatorILi2EjESG_ILi1EjENS0_6memory15LoadWithoutCastENSJ_16StoreWithoutCastEEEviT_T0_T2_T3_T4_T5_:
	.zero		412


//--------------------- .nv.constant0._ZN2at6native29vectorized_elementwise_kernelILi2EZZZNS0_60_GLOBAL__N__171e0b9f_22_ActivationEluKernel_cu_9e10b42f_309619elu_backward_kernelERNS_18TensorIteratorBaseERKN3c106ScalarES8_S8_bENKUlvE_clEvENKUlvE1_clEvEUlNS5_4HalfESB_E_St5arrayIPcLm3EEEEviT0_T1_ --------------------------
	.section	.nv.constant0._ZN2at6native29vectorized_elementwise_kernelILi2EZZZNS0_60_GLOBAL__N__171e0b9f_22_ActivationEluKernel_cu_9e10b42f_309619elu_backward_kernelERNS_18TensorIteratorBaseERKN3c106ScalarES8_S8_bENKUlvE_clEvENKUlvE1_clEvEUlNS5_4HalfESB_E_St5arrayIPcLm3EEEEviT0_T1_,"a",@progbits
	.sectionflags	@""
	.align	4
.nv.constant0._ZN2at6native29vectorized_elementwise_kernelILi2EZZZNS0_60_GLOBAL__N__171e0b9f_22_ActivationEluKernel_cu_9e10b42f_309619elu_backward_kernelERNS_18TensorIteratorBaseERKN3c106ScalarES8_S8_bENKUlvE_clEvENKUlvE1_clEvEUlNS5_4HalfESB_E_St5arrayIPcLm3EEEEviT0_T1_:
	.zero		408


//--------------------- .nv.constant0._ZN2at6native29vectorized_elementwise_kernelILi4EZZZNS0_60_GLOBAL__N__171e0b9f_22_ActivationEluKernel_cu_9e10b42f_309619elu_backward_kernelERNS_18TensorIteratorBaseERKN3c106ScalarES8_S8_bENKUlvE_clEvENKUlvE1_clEvEUlNS5_4HalfESB_E_St5arrayIPcLm3EEEEviT0_T1_ --------------------------
	.section	.nv.constant0._ZN2at6native29vectorized_elementwise_kernelILi4EZZZNS0_60_GLOBAL__N__171e0b9f_22_ActivationEluKernel_cu_9e10b42f_309619elu_backward_kernelERNS_18TensorIteratorBaseERKN3c106ScalarES8_S8_bENKUlvE_clEvENKUlvE1_clEvEUlNS5_4HalfESB_E_St5arrayIPcLm3EEEEviT0_T1_,"a",@progbits
	.sectionflags	@""
	.align	4
.nv.constant0._ZN2at6native29vectorized_elementwise_kernelILi4EZZZNS0_60_GLOBAL__N__171e0b9f_22_ActivationEluKernel_cu_9e10b42f_309619elu_backward_kernelERNS_18TensorIteratorBaseERKN3c106ScalarES8_S8_bENKUlvE_clEvENKUlvE1_clEvEUlNS5_4HalfESB_E_St5arrayIPcLm3EEEEviT0_T1_:
	.zero		408


//--------------------- .nv.constant0._ZN2at6native29vectorized_elementwise_kernelILi8EZZZNS0_60_GLOBAL__N__171e0b9f_22_ActivationEluKernel_cu_9e10b42f_309619elu_backward_kernelERNS_18TensorIteratorBaseERKN3c106ScalarES8_S8_bENKUlvE_clEvENKUlvE1_clEvEUlNS5_4HalfESB_E_St5arrayIPcLm3EEEEviT0_T1_ --------------------------
	.section	.nv.constant0._ZN2at6native29vectorized_elementwise_kernelILi8EZZZNS0_60_GLOBAL__N__171e0b9f_22_ActivationEluKernel_cu_9e10b42f_309619elu_backward_kernelERNS_18TensorIteratorBaseERKN3c106ScalarES8_S8_bENKUlvE_clEvENKUlvE1_clEvEUlNS5_4HalfESB_E_St5arrayIPcLm3EEEEviT0_T1_,"a",@progbits
	.sectionflags	@""
	.align	4
.nv.constant0._ZN2at6native29vectorized_elementwise_kernelILi8EZZZNS0_60_GLOBAL__N__171e0b9f_22_ActivationEluKernel_cu_9e10b42f_309619elu_backward_kernelERNS_18TensorIteratorBaseERKN3c106ScalarES8_S8_bENKUlvE_clEvENKUlvE1_clEvEUlNS5_4HalfESB_E_St5arrayIPcLm3EEEEviT0_T1_:
	.zero		408


//--------------------- .nv.constant2._ZN2at6native18elementwise_kernelILi128ELi4EZNS0_15gpu_kernel_implIZZZNS0_60_GLOBAL__N__171e0b9f_22_ActivationEluKernel_cu_9e10b42f_309619elu_backward_kernelERNS_18TensorIteratorBaseERKN3c106ScalarES9_S9_bENKUlvE_clEvENKUlvE0_clEvEUlffE_EEvS5_RKT_EUliE_EEviT1_ --------------------------
	.section	.nv.constant2._ZN2at6native18elementwise_kernelILi128ELi4EZNS0_15gpu_kernel_implIZZZNS0_60_GLOBAL__N__171e0b9f_22_ActivationEluKernel_cu_9e10b42f_309619elu_backward_kernelERNS_18TensorIteratorBaseERKN3c106ScalarES9_S9_bENKUlvE_clEvENKUlvE0_clEvEUlffE_EEvS5_RKT_EUliE_EEviT1_,"a",@progbits
	.sectionflags	@""
	.align	4
.nv.constant2._ZN2at6native18elementwise_kernelILi128ELi4EZNS0_15gpu_kernel_implIZZZNS0_60_GLOBAL__N__171e0b9f_22_ActivationEluKernel_cu_9e10b42f_309619elu_backward_kernelERNS_18TensorIteratorBaseERKN3c106ScalarES9_S9_bENKUlvE_clEvENKUlvE0_clEvEUlffE_EEvS5_RKT_EUliE_EEviT1_:
        /*0000*/ 	.byte	0x00, 0x00, 0x00, 0xf0, 0xff, 0xff, 0x0f, 0x38


//--------------------- .nv.constant0._ZN2at6native18elementwise_kernelILi128ELi4EZNS0_15gpu_kernel_implIZZZNS0_60_GLOBAL__N__171e0b9f_22_ActivationEluKernel_cu_9e10b42f_309619elu_backward_kernelERNS_18TensorIteratorBaseERKN3c106ScalarES9_S9_bENKUlvE_clEvENKUlvE0_clEvEUlffE_EEvS5_RKT_EUliE_EEviT1_ --------------------------
	.section	.nv.constant0._ZN2at6native18elementwise_kernelILi128ELi4EZNS0_15gpu_kernel_implIZZZNS0_60_GLOBAL__N__171e0b9f_22_ActivationEluKernel_cu_9e10b42f_309619elu_backward_kernelERNS_18TensorIteratorBaseERKN3c106ScalarES9_S9_bENKUlvE_clEvENKUlvE0_clEvEUlffE_EEvS5_RKT_EUliE_EEviT1_,"a",@progbits
	.sectionflags	@""
	.align	4
.nv.constant0._ZN2at6native18elementwise_kernelILi128ELi4EZNS0_15gpu_kernel_implIZZZNS0_60_GLOBAL__N__171e0b9f_22_ActivationEluKernel_cu_9e10b42f_309619elu_backward_kernelERNS_18TensorIteratorBaseERKN3c106ScalarES9_S9_bENKUlvE_clEvENKUlvE0_clEvEUlffE_EEvS5_RKT_EUliE_EEviT1_:
	.zero		1032


//--------------------- .nv.constant2._ZN2at6native27unrolled_elementwise_kernelIZZZNS0_60_GLOBAL__N__171e0b9f_22_ActivationEluKernel_cu_9e10b42f_309619elu_backward_kernelERNS_18TensorIteratorBaseERKN3c106ScalarES8_S8_bENKUlvE_clEvENKUlvE0_clEvEUlffE_St5arrayIPcLm3EELi4E23TrivialOffsetCalculatorILi2EjESF_ILi1EjENS0_6memory12LoadWithCastILi2EEENSI_13StoreWithCastILi1EEEEEviT_T0_T2_T3_T4_T5_ --------------------------
	.section	.nv.constant2._ZN2at6native27unrolled_elementwise_kernelIZZZNS0_60_GLOBAL__N__171e0b9f_22_ActivationEluKernel_cu_9e10b42f_309619elu_backward_kernelERNS_18TensorIteratorBaseERKN3c106ScalarES8_S8_bENKUlvE_clEvENKUlvE0_clEvEUlffE_St5arrayIPcLm3EELi4E23TrivialOffsetCalculatorILi2EjESF_ILi1EjENS0_6memory12LoadWithCastILi2EEENSI_13StoreWithCastILi1EEEEEviT_T0_T2_T3_T4_T5_,"a",@progbits
	.sectionflags	@""
	.align	4
.nv.constant2._ZN2at6native27unrolled_elementwise_kernelIZZZNS0_60_GLOBAL__N__171e0b9f_22_ActivationEluKernel_cu_9e10b42f_309619elu_backward_kernelERNS_18TensorIteratorBaseERKN3c106ScalarES8_S8_bENKUlvE_clEvENKUlvE0_clEvEUlffE_St5arrayIPcLm3EELi4E23TrivialOffsetCalculatorILi2EjESF_ILi1EjENS0_6memory12LoadWithCastILi2EEENSI_13StoreWithCastILi1EEEEEviT_T0_T2_T3_T4_T5_:
        /*0000*/ 	.byte	0x00, 0x00, 0x00, 0xf0, 0xff, 0xff, 0x0f, 0x38


//--------------------- .nv.constant0._ZN2at6native27unrolled_elementwise_kernelIZZZNS0_60_GLOBAL__N__171e0b9f_22_ActivationEluKernel_cu_9e10b42f_309619elu_backward_kernelERNS_18TensorIteratorBaseERKN3c106ScalarES8_S8_bENKUlvE_clEvENKUlvE0_clEvEUlffE_St5arrayIPcLm3EELi4E23TrivialOffsetCalculatorILi2EjESF_ILi1EjENS0_6memory12LoadWithCastILi2EEENSI_13StoreWithCastILi1EEEEEviT_T0_T2_T3_T4_T5_ --------------------------
	.section	.nv.constant0._ZN2at6native27unrolled_elementwise_kernelIZZZNS0_60_GLOBAL__N__171e0b9f_22_ActivationEluKernel_cu_9e10b42f_309619elu_backward_kernelERNS_18TensorIteratorBaseERKN3c106ScalarES8_S8_bENKUlvE_clEvENKUlvE0_clEvEUlffE_St5arrayIPcLm3EELi4E23TrivialOffsetCalculatorILi2EjESF_ILi1EjENS0_6memory12LoadWithCastILi2EEENSI_13StoreWithCastILi1EEEEEviT_T0_T2_T3_T4_T5_,"a",@progbits
	.sectionflags	@""
	.align	4
.nv.constant0._ZN2at6native27unrolled_elementwise_kernelIZZZNS0_60_GLOBAL__N__171e0b9f_22_ActivationEluKernel_cu_9e10b42f_309619elu_backward_kernelERNS_18TensorIteratorBaseERKN3c106ScalarES8_S8_bENKUlvE_clEvENKUlvE0_clEvEUlffE_St5arrayIPcLm3EELi4E23TrivialOffsetCalculatorILi2EjESF_ILi1EjENS0_6memory12LoadWithCastILi2EEENSI_13StoreWithCastILi1EEEEEviT_T0_T2_T3_T4_T5_:
	.zero		432


//--------------------- .nv.constant0._ZN2at6native18elementwise_kernelILi128ELi2EZNS0_22gpu_kernel_impl_nocastIZZZNS0_60_GLOBAL__N__171e0b9f_22_ActivationEluKernel_cu_9e10b42f_309619elu_backward_kernelERNS_18TensorIteratorBaseERKN3c106ScalarES9_S9_bENKUlvE_clEvENKUlvE0_clEvEUlffE_EEvS5_RKT_EUliE_EEviT1_ --------------------------
	.section	.nv.constant0._ZN2at6native18elementwise_kernelILi128ELi2EZNS0_22gpu_kernel_impl_nocastIZZZNS0_60_GLOBAL__N__171e0b9f_22_ActivationEluKernel_cu_9e10b42f_309619elu_backward_kernelERNS_18TensorIteratorBaseERKN3c106ScalarES9_S9_bENKUlvE_clEvENKUlvE0_clEvEUlffE_EEvS5_RKT_EUliE_EEviT1_,"a",@progbits
	.sectionflags	@""
	.align	4
.nv.constant0._ZN2at6native18elementwise_kernelILi128ELi2EZNS0_22gpu_kernel_impl_nocastIZZZNS0_60_GLOBAL__N__171e0b9f_22_ActivationEluKernel_cu_9e10b42f_309619elu_backward_kernelERNS_18TensorIteratorBaseERKN3c106ScalarES9_S9_bENKUlvE_clEvENKUlvE0_clEvEUlffE_EEvS5_RKT_EUliE_EEviT1_:
	.zero		1024


//--------------------- .nv.constant0._ZN2at6native27unrolled_elementwise_kernelIZZZNS0_60_GLOBAL__N__171e0b9f_22_ActivationEluKernel_cu_9e10b42f_309619elu_backward_kernelERNS_18TensorIteratorBaseERKN3c106ScalarES8_S8_bENKUlvE_clEvENKUlvE0_clEvEUlffE_St5arrayIPcLm3EELi4E23TrivialOffsetCalculatorILi2EjESF_ILi1EjENS0_6memory15LoadWithoutCastENSI_16StoreWithoutCastEEEviT_T0_T2_T3_T4_T5_ --------------------------
	.section	.nv.constant0._ZN2at6native27unrolled_elementwise_kernelIZZZNS0_60_GLOBAL__N__171e0b9f_22_ActivationEluKernel_cu_9e10b42f_309619elu_backward_kernelERNS_18TensorIteratorBaseERKN3c106ScalarES8_S8_bENKUlvE_clEvENKUlvE0_clEvEUlffE_St5arrayIPcLm3EELi4E23TrivialOffsetCalculatorILi2EjESF_ILi1EjENS0_6memory15LoadWithoutCastENSI_16StoreWithoutCastEEEviT_T0_T2_T3_T4_T5_,"a",@progbits
	.sectionflags	@""
	.align	4
.nv.constant0._ZN2at6native27unrolled_elementwise_kernelIZZZNS0_60_GLOBAL__N__171e0b9f_22_ActivationEluKernel_cu_9e10b42f_309619elu_backward_kernelERNS_18TensorIteratorBaseERKN3c106ScalarES8_S8_bENKUlvE_clEvENKUlvE0_clEvEUlffE_St5arrayIPcLm3EELi4E23TrivialOffsetCalculatorILi2EjESF_ILi1EjENS0_6memory15LoadWithoutCastENSI_16StoreWithoutCastEEEviT_T0_T2_T3_T4_T5_:
	.zero		412


//--------------------- .nv.constant0._ZN2at6native29vectorized_elementwise_kernelILi2EZZZNS0_60_GLOBAL__N__171e0b9f_22_ActivationEluKernel_cu_9e10b42f_309619elu_backward_kernelERNS_18TensorIteratorBaseERKN3c106ScalarES8_S8_bENKUlvE_clEvENKUlvE0_clEvEUlffE_St5arrayIPcLm3EEEEviT0_T1_ --------------------------
	.section	.nv.constant0._ZN2at6native29vectorized_elementwise_kernelILi2EZZZNS0_60_GLOBAL__N__171e0b9f_22_ActivationEluKernel_cu_9e10b42f_309619elu_backward_kernelERNS_18TensorIteratorBaseERKN3c106ScalarES8_S8_bENKUlvE_clEvENKUlvE0_clEvEUlffE_St5arrayIPcLm3EEEEviT0_T1_,"a",@progbits
	.sectionflags	@""
	.align	4
.nv.constant0._ZN2at6native29vectorized_elementwise_kernelILi2EZZZNS0_60_GLOBAL__N__171e0b9f_22_ActivationEluKernel_cu_9e10b42f_309619elu_backward_kernelERNS_18TensorIteratorBaseERKN3c106ScalarES8_S8_bENKUlvE_clEvENKUlvE0_clEvEUlffE_St5arrayIPcLm3EEEEviT0_T1_:
	.zero		408


//--------------------- .nv.constant0._ZN2at6native29vectorized_elementwise_kernelILi4EZZZNS0_60_GLOBAL__N__171e0b9f_22_ActivationEluKernel_cu_9e10b42f_309619elu_backward_kernelERNS_18TensorIteratorBaseERKN3c106ScalarES8_S8_bENKUlvE_clEvENKUlvE0_clEvEUlffE_St5arrayIPcLm3EEEEviT0_T1_ --------------------------
	.section	.nv.constant0._ZN2at6native29vectorized_elementwise_kernelILi4EZZZNS0_60_GLOBAL__N__171e0b9f_22_ActivationEluKernel_cu_9e10b42f_309619elu_backward_kernelERNS_18TensorIteratorBaseERKN3c106ScalarES8_S8_bENKUlvE_clEvENKUlvE0_clEvEUlffE_St5arrayIPcLm3EEEEviT0_T1_,"a",@progbits
	.sectionflags	@""
	.align	4
.nv.constant0._ZN2at6native29vectorized_elementwise_kernelILi4EZZZNS0_60_GLOBAL__N__171e0b9f_22_ActivationEluKernel_cu_9e10b42f_309619elu_backward_kernelERNS_18TensorIteratorBaseERKN3c106ScalarES8_S8_bENKUlvE_clEvENKUlvE0_clEvEUlffE_St5arrayIPcLm3EEEEviT0_T1_:
	.zero		408


//--------------------- .nv.constant0._ZN2at6native29vectorized_elementwise_kernelILi8EZZZNS0_60_GLOBAL__N__171e0b9f_22_ActivationEluKernel_cu_9e10b42f_309619elu_backward_kernelERNS_18TensorIteratorBaseERKN3c106ScalarES8_S8_bENKUlvE_clEvENKUlvE0_clEvEUlffE_St5arrayIPcLm3EEEEviT0_T1_ --------------------------
	.section	.nv.constant0._ZN2at6native29vectorized_elementwise_kernelILi8EZZZNS0_60_GLOBAL__N__171e0b9f_22_ActivationEluKernel_cu_9e10b42f_309619elu_backward_kernelERNS_18TensorIteratorBaseERKN3c106ScalarES8_S8_bENKUlvE_clEvENKUlvE0_clEvEUlffE_St5arrayIPcLm3EEEEviT0_T1_,"a",@progbits
	.sectionflags	@""
	.align	4
.nv.constant0._ZN2at6native29vectorized_elementwise_kernelILi8EZZZNS0_60_GLOBAL__N__171e0b9f_22_ActivationEluKernel_cu_9e10b42f_309619elu_backward_kernelERNS_18TensorIteratorBaseERKN3c106ScalarES8_S8_bENKUlvE_clEvENKUlvE0_clEvEUlffE_St5arrayIPcLm3EEEEviT0_T1_:
	.zero		408


//--------------------- .nv.constant2._ZN2at6native18elementwise_kernelILi128ELi4EZNS0_15gpu_kernel_implIZZZNS0_60_GLOBAL__N__171e0b9f_22_ActivationEluKernel_cu_9e10b42f_309619elu_backward_kernelERNS_18TensorIteratorBaseERKN3c106ScalarES9_S9_bENKUlvE_clEvENKUlvE_clEvEUlddE_EEvS5_RKT_EUliE_EEviT1_ --------------------------
	.section	.nv.constant2._ZN2at6native18elementwise_kernelILi128ELi4EZNS0_15gpu_kernel_implIZZZNS0_60_GLOBAL__N__171e0b9f_22_ActivationEluKernel_cu_9e10b42f_309619elu_backward_kernelERNS_18TensorIteratorBaseERKN3c106ScalarES9_S9_bENKUlvE_clEvENKUlvE_clEvEUlddE_EEvS5_RKT_EUliE_EEviT1_,"a",@progbits
	.sectionflags	@""
	.align	4
.nv.constant2._ZN2at6native18elementwise_kernelILi128ELi4EZNS0_15gpu_kernel_implIZZZNS0_60_GLOBAL__N__171e0b9f_22_ActivationEluKernel_cu_9e10b42f_309619elu_backward_kernelERNS_18TensorIteratorBaseERKN3c106ScalarES9_S9_bENKUlvE_clEvENKUlvE_clEvEUlddE_EEvS5_RKT_EUliE_EEviT1_:
        /*0000*/ 	.byte	0xef, 0x39, 0xfa, 0xfe, 0x42, 0x2e, 0xe6, 0xbf, 0x3f, 0x80, 0x39, 0x3b, 0x9e, 0xbc, 0x7a, 0xbc
        /*0010*/ 	.byte	0xea, 0x13, 0xa2, 0xfc, 0xf3, 0x8a, 0x92, 0x3e, 0x15, 0x13, 0x40, 0x62, 0xee, 0x1d, 0xc7, 0x3e
        /*0020*/ 	.byte	0x71, 0xeb, 0x89, 0x7c, 0x99, 0x01, 0xfa, 0x3e, 0x65, 0x1f, 0x76, 0x14, 0xa0, 0x01, 0x2a, 0x3f
        /*0030*/ 	.byte	0xaf, 0xb7, 0x52, 0x18, 0x6c, 0xc1, 0x56, 0x3f, 0x22, 0x23, 0x12, 0x11, 0x11, 0x11, 0x81, 0x3f
        /*0040*/ 	.byte	0xa1, 0x02, 0x55, 0x55, 0x55, 0x55, 0xa5, 0x3f, 0x11, 0x55, 0x55, 0x55, 0x55, 0x55, 0xc5, 0x3f
        /*0050*/ 	.byte	0x0b, 0x00, 0x00, 0x00, 0x00, 0x00, 0xe0, 0x3f, 0x00, 0x00, 0x00, 0xf0, 0xff, 0xff, 0x0f, 0x38


//--------------------- .nv.constant0._ZN2at6native18elementwise_kernelILi128ELi4EZNS0_15gpu_kernel_implIZZZNS0_60_GLOBAL__N__171e0b9f_22_ActivationEluKernel_cu_9e10b42f_309619elu_backward_kernelERNS_18TensorIteratorBaseERKN3c106ScalarES9_S9_bENKUlvE_clEvENKUlvE_clEvEUlddE_EEvS5_RKT_EUliE_EEviT1_ --------------------------
	.section	.nv.constant0._ZN2at6native18elementwise_kernelILi128ELi4EZNS0_15gpu_kernel_implIZZZNS0_60_GLOBAL__N__171e0b9f_22_ActivationEluKernel_cu_9e10b42f_309619elu_backward_kernelERNS_18TensorIteratorBaseERKN3c106ScalarES9_S9_bENKUlvE_clEvENKUlvE_clEvEUlddE_EEvS5_RKT_EUliE_EEviT1_,"a",@progbits
	.sectionflags	@""
	.align	4
.nv.constant0._ZN2at6native18elementwise_kernelILi128ELi4EZNS0_15gpu_kernel_implIZZZNS0_60_GLOBAL__N__171e0b9f_22_ActivationEluKernel_cu_9e10b42f_309619elu_backward_kernelERNS_18TensorIteratorBaseERKN3c106ScalarES9_S9_bENKUlvE_clEvENKUlvE_clEvEUlddE_EEvS5_RKT_EUliE_EEviT1_:
	.zero		1048


//--------------------- .nv.constant2._ZN2at6native27unrolled_elementwise_kernelIZZZNS0_60_GLOBAL__N__171e0b9f_22_ActivationEluKernel_cu_9e10b42f_309619elu_backward_kernelERNS_18TensorIteratorBaseERKN3c106ScalarES8_S8_bENKUlvE_clEvENKUlvE_clEvEUlddE_St5arrayIPcLm3EELi4E23TrivialOffsetCalculatorILi2EjESF_ILi1EjENS0_6memory12LoadWithCastILi2EEENSI_13StoreWithCastILi1EEEEEviT_T0_T2_T3_T4_T5_ --------------------------
	.section	.nv.constant2._ZN2at6native27unrolled_elementwise_kernelIZZZNS0_60_GLOBAL__N__171e0b9f_22_ActivationEluKernel_cu_9e10b42f_309619elu_backward_kernelERNS_18TensorIteratorBaseERKN3c106ScalarES8_S8_bENKUlvE_clEvENKUlvE_clEvEUlddE_St5arrayIPcLm3EELi4E23TrivialOffsetCalculatorILi2EjESF_ILi1EjENS0_6memory12LoadWithCastILi2EEENSI_13StoreWithCastILi1EEEEEviT_T0_T2_T3_T4_T5_,"a",@progbits
	.sectionflags	@""
	.align	4
.nv.constant2._ZN2at6native27unrolled_elementwise_kernelIZZZNS0_60_GLOBAL__N__171e0b9f_22_ActivationEluKernel_cu_9e10b42f_309619elu_backward_kernelERNS_18TensorIteratorBaseERKN3c106ScalarES8_S8_bENKUlvE_clEvENKUlvE_clEvEUlddE_St5arrayIPcLm3EELi4E23TrivialOffsetCalculatorILi2EjESF_ILi1EjENS0_6memory12LoadWithCastILi2EEENSI_13StoreWithCastILi1EEEEEviT_T0_T2_T3_T4_T5_:
        /*0000*/ 	.byte	0xef, 0x39, 0xfa, 0xfe, 0x42, 0x2e, 0xe6, 0xbf, 0x3f, 0x80, 0x39, 0x3b, 0x9e, 0xbc, 0x7a, 0xbc
        /*0010*/ 	.byte	0xea, 0x13, 0xa2, 0xfc, 0xf3, 0x8a, 0x92, 0x3e, 0x15, 0x13, 0x40, 0x62, 0xee, 0x1d, 0xc7, 0x3e
        /*0020*/ 	.byte	0x71, 0xeb, 0x89, 0x7c, 0x99, 0x01, 0xfa, 0x3e, 0x65, 0x1f, 0x76, 0x14, 0xa0, 0x01, 0x2a, 0x3f
        /*0030*/ 	.byte	0xaf, 0xb7, 0x52, 0x18, 0x6c, 0xc1, 0x56, 0x3f, 0x22, 0x23, 0x12, 0x11, 0x11, 0x11, 0x81, 0x3f
        /*0040*/ 	.byte	0xa1, 0x02, 0x55, 0x55, 0x55, 0x55, 0xa5, 0x3f, 0x11, 0x55, 0x55, 0x55, 0x55, 0x55, 0xc5, 0x3f
        /*0050*/ 	.byte	0x0b, 0x00, 0x00, 0x00, 0x00, 0x00, 0xe0, 0x3f, 0x00, 0x00, 0x00, 0xf0, 0xff, 0xff, 0x0f, 0x38


//--------------------- .nv.constant0._ZN2at6native27unrolled_elementwise_kernelIZZZNS0_60_GLOBAL__N__171e0b9f_22_ActivationEluKernel_cu_9e10b42f_309619elu_backward_kernelERNS_18TensorIteratorBaseERKN3c106ScalarES8_S8_bENKUlvE_clEvENKUlvE_clEvEUlddE_St5arrayIPcLm3EELi4E23TrivialOffsetCalculatorILi2EjESF_ILi1EjENS0_6memory12LoadWithCastILi2EEENSI_13StoreWithCastILi1EEEEEviT_T0_T2_T3_T4_T5_ --------------------------
	.section	.nv.constant0._ZN2at6native27unrolled_elementwise_kernelIZZZNS0_60_GLOBAL__N__171e0b9f_22_ActivationEluKernel_cu_9e10b42f_309619elu_backward_kernelERNS_18TensorIteratorBaseERKN3c106ScalarES8_S8_bENKUlvE_clEvENKUlvE_clEvEUlddE_St5arrayIPcLm3EELi4E23TrivialOffsetCalculatorILi2EjESF_ILi1EjENS0_6memory12LoadWithCastILi2EEENSI_13StoreWithCastILi1EEEEEviT_T0_T2_T3_T4_T5_,"a",@progbits
	.sectionflags	@""
	.align	4
.nv.constant0._ZN2at6native27unrolled_elementwise_kernelIZZZNS0_60_GLOBAL__N__171e0b9f_22_ActivationEluKernel_cu_9e10b42f_309619elu_backward_kernelERNS_18TensorIteratorBaseERKN3c106ScalarES8_S8_bENKUlvE_clEvENKUlvE_clEvEUlddE_St5arrayIPcLm3EELi4E23TrivialOffsetCalculatorILi2EjESF_ILi1EjENS0_6memory12LoadWithCastILi2EEENSI_13StoreWithCastILi1EEEEEviT_T0_T2_T3_T4_T5_:
	.zero		448


//--------------------- .nv.constant2._ZN2at6native18elementwise_kernelILi128ELi2EZNS0_22gpu_kernel_impl_nocastIZZZNS0_60_GLOBAL__N__171e0b9f_22_ActivationEluKernel_cu_9e10b42f_309619elu_backward_kernelERNS_18TensorIteratorBaseERKN3c106ScalarES9_S9_bENKUlvE_clEvENKUlvE_clEvEUlddE_EEvS5_RKT_EUliE_EEviT1_ --------------------------
	.section	.nv.constant2._ZN2at6native18elementwise_kernelILi128ELi2EZNS0_22gpu_kernel_impl_nocastIZZZNS0_60_GLOBAL__N__171e0b9f_22_ActivationEluKernel_cu_9e10b42f_309619elu_backward_kernelERNS_18TensorIteratorBaseERKN3c106ScalarES9_S9_bENKUlvE_clEvENKUlvE_clEvEUlddE_EEvS5_RKT_EUliE_EEviT1_,"a",@progbits
	.sectionflags	@""
	.align	4
.nv.constant2._ZN2at6native18elementwise_kernelILi128ELi2EZNS0_22gpu_kernel_impl_nocastIZZZNS0_60_GLOBAL__N__171e0b9f_22_ActivationEluKernel_cu_9e10b42f_309619elu_backward_kernelERNS_18TensorIteratorBaseERKN3c106ScalarES9_S9_bENKUlvE_clEvENKUlvE_clEvEUlddE_EEvS5_RKT_EUliE_EEviT1_:
        /*0000*/ 	.byte	0xef, 0x39, 0xfa, 0xfe, 0x42, 0x2e, 0xe6, 0xbf, 0x3f, 0x80, 0x39, 0x3b, 0x9e, 0xbc, 0x7a, 0xbc
        /*0010*/ 	.byte	0xea, 0x13, 0xa2, 0xfc, 0xf3, 0x8a, 0x92, 0x3e, 0x15, 0x13, 0x40, 0x62, 0xee, 0x1d, 0xc7, 0x3e
        /*0020*/ 	.byte	0x71, 0xeb, 0x89, 0x7c, 0x99, 0x01, 0xfa, 0x3e, 0x65, 0x1f, 0x76, 0x14, 0xa0, 0x01, 0x2a, 0x3f
        /*0030*/ 	.byte	0xaf, 0xb7, 0x52, 0x18, 0x6c, 0xc1, 0x56, 0x3f, 0x22, 0x23, 0x12, 0x11, 0x11, 0x11, 0x81, 0x3f
        /*0040*/ 	.byte	0xa1, 0x02, 0x55, 0x55, 0x55, 0x55, 0xa5, 0x3f, 0x11, 0x55, 0x55, 0x55, 0x55, 0x55, 0xc5, 0x3f
        /*0050*/ 	.byte	0x0b, 0x00, 0x00, 0x00, 0x00, 0x00, 0xe0, 0x3f


//--------------------- .nv.constant0._ZN2at6native18elementwise_kernelILi128ELi2EZNS0_22gpu_kernel_impl_nocastIZZZNS0_60_GLOBAL__N__171e0b9f_22_ActivationEluKernel_cu_9e10b42f_309619elu_backward_kernelERNS_18TensorIteratorBaseERKN3c106ScalarES9_S9_bENKUlvE_clEvENKUlvE_clEvEUlddE_EEvS5_RKT_EUliE_EEviT1_ --------------------------
	.section	.nv.constant0._ZN2at6native18elementwise_kernelILi128ELi2EZNS0_22gpu_kernel_impl_nocastIZZZNS0_60_GLOBAL__N__171e0b9f_22_ActivationEluKernel_cu_9e10b42f_309619elu_backward_kernelERNS_18TensorIteratorBaseERKN3c106ScalarES9_S9_bENKUlvE_clEvENKUlvE_clEvEUlddE_EEvS5_RKT_EUliE_EEviT1_,"a",@progbits
	.sectionflags	@""
	.align	4
.nv.constant0._ZN2at6native18elementwise_kernelILi128ELi2EZNS0_22gpu_kernel_impl_nocastIZZZNS0_60_GLOBAL__N__171e0b9f_22_ActivationEluKernel_cu_9e10b42f_309619elu_backward_kernelERNS_18TensorIteratorBaseERKN3c106ScalarES9_S9_bENKUlvE_clEvENKUlvE_clEvEUlddE_EEvS5_RKT_EUliE_EEviT1_:
	.zero		1040


//--------------------- .nv.constant2._ZN2at6native27unrolled_elementwise_kernelIZZZNS0_60_GLOBAL__N__171e0b9f_22_ActivationEluKernel_cu_9e10b42f_309619elu_backward_kernelERNS_18TensorIteratorBaseERKN3c106ScalarES8_S8_bENKUlvE_clEvENKUlvE_clEvEUlddE_St5arrayIPcLm3EELi4E23TrivialOffsetCalculatorILi2EjESF_ILi1EjENS0_6memory15LoadWithoutCastENSI_16StoreWithoutCastEEEviT_T0_T2_T3_T4_T5_ --------------------------
	.section	.nv.constant2._ZN2at6native27unrolled_elementwise_kernelIZZZNS0_60_GLOBAL__N__171e0b9f_22_ActivationEluKernel_cu_9e10b42f_309619elu_backward_kernelERNS_18TensorIteratorBaseERKN3c106ScalarES8_S8_bENKUlvE_clEvENKUlvE_clEvEUlddE_St5arrayIPcLm3EELi4E23TrivialOffsetCalculatorILi2EjESF_ILi1EjENS0_6memory15LoadWithoutCastENSI_16StoreWithoutCastEEEviT_T0_T2_T3_T4_T5_,"a",@progbits
	.sectionflags	@""
	.align	4
.nv.constant2._ZN2at6native27unrolled_elementwise_kernelIZZZNS0_60_GLOBAL__N__171e0b9f_22_ActivationEluKernel_cu_9e10b42f_309619elu_backward_kernelERNS_18TensorIteratorBaseERKN3c106ScalarES8_S8_bENKUlvE_clEvENKUlvE_clEvEUlddE_St5arrayIPcLm3EELi4E23TrivialOffsetCalculatorILi2EjESF_ILi1EjENS0_6memory15LoadWithoutCastENSI_16StoreWithoutCastEEEviT_T0_T2_T3_T4_T5_:
        /*0000*/ 	.byte	0xef, 0x39, 0xfa, 0xfe, 0x42, 0x2e, 0xe6, 0xbf, 0x3f, 0x80, 0x39, 0x3b, 0x9e, 0xbc, 0x7a, 0xbc
        /*0010*/ 	.byte	0xea, 0x13, 0xa2, 0xfc, 0xf3, 0x8a, 0x92, 0x3e, 0x15, 0x13, 0x40, 0x62, 0xee, 0x1d, 0xc7, 0x3e
        /*0020*/ 	.byte	0x71, 0xeb, 0x89, 0x7c, 0x99, 0x01, 0xfa, 0x3e, 0x65, 0x1f, 0x76, 0x14, 0xa0, 0x01, 0x2a, 0x3f
        /*0030*/ 	.byte	0xaf, 0xb7, 0x52, 0x18, 0x6c, 0xc1, 0x56, 0x3f, 0x22, 0x23, 0x12, 0x11, 0x11, 0x11, 0x81, 0x3f
        /*0040*/ 	.byte	0xa1, 0x02, 0x55, 0x55, 0x55, 0x55, 0xa5, 0x3f, 0x11, 0x55, 0x55, 0x55, 0x55, 0x55, 0xc5, 0x3f
        /*0050*/ 	.byte	0x0b, 0x00, 0x00, 0x00, 0x00, 0x00, 0xe0, 0x3f


//--------------------- .nv.constant0._ZN2at6native27unrolled_elementwise_kernelIZZZNS0_60_GLOBAL__N__171e0b9f_22_ActivationEluKernel_cu_9e10b42f_309619elu_backward_kernelERNS_18TensorIteratorBaseERKN3c106ScalarES8_S8_bENKUlvE_clEvENKUlvE_clEvEUlddE_St5arrayIPcLm3EELi4E23TrivialOffsetCalculatorILi2EjESF_ILi1EjENS0_6memory15LoadWithoutCastENSI_16StoreWithoutCastEEEviT_T0_T2_T3_T4_T5_ --------------------------
	.section	.nv.constant0._ZN2at6native27unrolled_elementwise_kernelIZZZNS0_60_GLOBAL__N__171e0b9f_22_ActivationEluKernel_cu_9e10b42f_309619elu_backward_kernelERNS_18TensorIteratorBaseERKN3c106ScalarES8_S8_bENKUlvE_clEvENKUlvE_clEvEUlddE_St5arrayIPcLm3EELi4E23TrivialOffsetCalculatorILi2EjESF_ILi1EjENS0_6memory15LoadWithoutCastENSI_16StoreWithoutCastEEEviT_T0_T2_T3_T4_T5_,"a",@progbits
	.sectionflags	@""
	.align	4
.nv.constant0._ZN2at6native27unrolled_elementwise_kernelIZZZNS0_60_GLOBAL__N__171e0b9f_22_ActivationEluKernel_cu_9e10b42f_309619elu_backward_kernelERNS_18TensorIteratorBaseERKN3c106ScalarES8_S8_bENKUlvE_clEvENKUlvE_clEvEUlddE_St5arrayIPcLm3EELi4E23TrivialOffsetCalculatorILi2EjESF_ILi1EjENS0_6memory15LoadWithoutCastENSI_16StoreWithoutCastEEEviT_T0_T2_T3_T4_T5_:
	.zero		428


//--------------------- .nv.constant2._ZN2at6native29vectorized_elementwise_kernelILi2EZZZNS0_60_GLOBAL__N__171e0b9f_22_ActivationEluKernel_cu_9e10b42f_309619elu_backward_kernelERNS_18TensorIteratorBaseERKN3c106ScalarES8_S8_bENKUlvE_clEvENKUlvE_clEvEUlddE_St5arrayIPcLm3EEEEviT0_T1_ --------------------------
	.section	.nv.constant2._ZN2at6native29vectorized_elementwise_kernelILi2EZZZNS0_60_GLOBAL__N__171e0b9f_22_ActivationEluKernel_cu_9e10b42f_309619elu_backward_kernelERNS_18TensorIteratorBaseERKN3c106ScalarES8_S8_bENKUlvE_clEvENKUlvE_clEvEUlddE_St5arrayIPcLm3EEEEviT0_T1_,"a",@progbits
	.sectionflags	@""
	.align	4
.nv.constant2._ZN2at6native29vectorized_elementwise_kernelILi2EZZZNS0_60_GLOBAL__N__171e0b9f_22_ActivationEluKernel_cu_9e10b42f_309619elu_backward_kernelERNS_18TensorIteratorBaseERKN3c106ScalarES8_S8_bENKUlvE_clEvENKUlvE_clEvEUlddE_St5arrayIPcLm3EEEEviT0_T1_:
        /*0000*/ 	.byte	0xef, 0x39, 0xfa, 0xfe, 0x42, 0x2e, 0xe6, 0xbf, 0x3f, 0x80, 0x39, 0x3b, 0x9e, 0xbc, 0x7a, 0xbc
        /*0010*/ 	.byte	0xea, 0x13, 0xa2, 0xfc, 0xf3, 0x8a, 0x92, 0x3e, 0x15, 0x13, 0x40, 0x62, 0xee, 0x1d, 0xc7, 0x3e
        /*0020*/ 	.byte	0x71, 0xeb, 0x89, 0x7c, 0x99, 0x01, 0xfa, 0x3e, 0x65, 0x1f, 0x76, 0x14, 0xa0, 0x01, 0x2a, 0x3f
        /*0030*/ 	.byte	0xaf, 0xb7, 0x52, 0x18, 0x6c, 0xc1, 0x56, 0x3f, 0x22, 0x23, 0x12, 0x11, 0x11, 0x11, 0x81, 0x3f
        /*0040*/ 	.byte	0xa1, 0x02, 0x55, 0x55, 0x55, 0x55, 0xa5, 0x3f, 0x11, 0x55, 0x55, 0x55, 0x55, 0x55, 0xc5, 0x3f
        /*0050*/ 	.byte	0x0b, 0x00, 0x00, 0x00, 0x00, 0x00, 0xe0, 0x3f


//--------------------- .nv.constant0._ZN2at6native29vectorized_elementwise_kernelILi2EZZZNS0_60_GLOBAL__N__171e0b9f_22_ActivationEluKernel_cu_9e10b42f_309619elu_backward_kernelERNS_18TensorIteratorBaseERKN3c106ScalarES8_S8_bENKUlvE_clEvENKUlvE_clEvEUlddE_St5arrayIPcLm3EEEEviT0_T1_ --------------------------
	.section	.nv.constant0._ZN2at6native29vectorized_elementwise_kernelILi2EZZZNS0_60_GLOBAL__N__171e0b9f_22_ActivationEluKernel_cu_9e10b42f_309619elu_backward_kernelERNS_18TensorIteratorBaseERKN3c106ScalarES8_S8_bENKUlvE_clEvENKUlvE_clEvEUlddE_St5arrayIPcLm3EEEEviT0_T1_,"a",@progbits
	.sectionflags	@""
	.align	4
.nv.constant0._ZN2at6native29vectorized_elementwise_kernelILi2EZZZNS0_60_GLOBAL__N__171e0b9f_22_ActivationEluKernel_cu_9e10b42f_309619elu_backward_kernelERNS_18TensorIteratorBaseERKN3c106ScalarES8_S8_bENKUlvE_clEvENKUlvE_clEvEUlddE_St5arrayIPcLm3EEEEviT0_T1_:
	.zero		424


//--------------------- .nv.constant2._ZN2at6native29vectorized_elementwise_kernelILi4EZZZNS0_60_GLOBAL__N__171e0b9f_22_ActivationEluKernel_cu_9e10b42f_309619elu_backward_kernelERNS_18TensorIteratorBaseERKN3c106ScalarES8_S8_bENKUlvE_clEvENKUlvE_clEvEUlddE_St5arrayIPcLm3EEEEviT0_T1_ --------------------------
	.section	.nv.constant2._ZN2at6native29vectorized_elementwise_kernelILi4EZZZNS0_60_GLOBAL__N__171e0b9f_22_ActivationEluKernel_cu_9e10b42f_309619elu_backward_kernelERNS_18TensorIteratorBaseERKN3c106ScalarES8_S8_bENKUlvE_clEvENKUlvE_clEvEUlddE_St5arrayIPcLm3EEEEviT0_T1_,"a",@progbits
	.sectionflags	@""
	.align	4
.nv.constant2._ZN2at6native29vectorized_elementwise_kernelILi4EZZZNS0_60_GLOBAL__N__171e0b9f_22_ActivationEluKernel_cu_9e10b42f_309619elu_backward_kernelERNS_18TensorIteratorBaseERKN3c106ScalarES8_S8_bENKUlvE_clEvENKUlvE_clEvEUlddE_St5arrayIPcLm3EEEEviT0_T1_:
        /*0000*/ 	.byte	0xef, 0x39, 0xfa, 0xfe, 0x42, 0x2e, 0xe6, 0xbf, 0x3f, 0x80, 0x39, 0x3b, 0x9e, 0xbc, 0x7a, 0xbc
        /*0010*/ 	.byte	0xea, 0x13, 0xa2, 0xfc, 0xf3, 0x8a, 0x92, 0x3e, 0x15, 0x13, 0x40, 0x62, 0xee, 0x1d, 0xc7, 0x3e
        /*0020*/ 	.byte	0x71, 0xeb, 0x89, 0x7c, 0x99, 0x01, 0xfa, 0x3e, 0x65, 0x1f, 0x76, 0x14, 0xa0, 0x01, 0x2a, 0x3f
        /*0030*/ 	.byte	0xaf, 0xb7, 0x52, 0x18, 0x6c, 0xc1, 0x56, 0x3f, 0x22, 0x23, 0x12, 0x11, 0x11, 0x11, 0x81, 0x3f
        /*0040*/ 	.byte	0xa1, 0x02, 0x55, 0x55, 0x55, 0x55, 0xa5, 0x3f, 0x11, 0x55, 0x55, 0x55, 0x55, 0x55, 0xc5, 0x3f
        /*0050*/ 	.byte	0x0b, 0x00, 0x00, 0x00, 0x00, 0x00, 0xe0, 0x3f


//--------------------- .nv.constant0._ZN2at6native29vectorized_elementwise_kernelILi4EZZZNS0_60_GLOBAL__N__171e0b9f_22_ActivationEluKernel_cu_9e10b42f_309619elu_backward_kernelERNS_18TensorIteratorBaseERKN3c106ScalarES8_S8_bENKUlvE_clEvENKUlvE_clEvEUlddE_St5arrayIPcLm3EEEEviT0_T1_ --------------------------
	.section	.nv.constant0._ZN2at6native29vectorized_elementwise_kernelILi4EZZZNS0_60_GLOBAL__N__171e0b9f_22_ActivationEluKernel_cu_9e10b42f_309619elu_backward_kernelERNS_18TensorIteratorBaseERKN3c106ScalarES8_S8_bENKUlvE_clEvENKUlvE_clEvEUlddE_St5arrayIPcLm3EEEEviT0_T1_,"a",@progbits
	.sectionflags	@""
	.align	4
.nv.constant0._ZN2at6native29vectorized_elementwise_kernelILi4EZZZNS0_60_GLOBAL__N__171e0b9f_22_ActivationEluKernel_cu_9e10b42f_309619elu_backward_kernelERNS_18TensorIteratorBaseERKN3c106ScalarES8_S8_bENKUlvE_clEvENKUlvE_clEvEUlddE_St5arrayIPcLm3EEEEviT0_T1_:
	.zero		424


//--------------------- .nv.constant0._ZN2at6native29vectorized_elementwise_kernelILi8EZZZNS0_60_GLOBAL__N__171e0b9f_22_ActivationEluKernel_cu_9e10b42f_309619elu_backward_kernelERNS_18TensorIteratorBaseERKN3c106ScalarES8_S8_bENKUlvE_clEvENKUlvE_clEvEUlddE_St5arrayIPcLm3EEEEviT0_T1_ --------------------------
	.section	.nv.constant0._ZN2at6native29vectorized_elementwise_kernelILi8EZZZNS0_60_GLOBAL__N__171e0b9f_22_ActivationEluKernel_cu_9e10b42f_309619elu_backward_kernelERNS_18TensorIteratorBaseERKN3c106ScalarES8_S8_bENKUlvE_clEvENKUlvE_clEvEUlddE_St5arrayIPcLm3EEEEviT0_T1_,"a",@progbits
	.sectionflags	@""
	.align	4
.nv.constant0._ZN2at6native29vectorized_elementwise_kernelILi8EZZZNS0_60_GLOBAL__N__171e0b9f_22_ActivationEluKernel_cu_9e10b42f_309619elu_backward_kernelERNS_18TensorIteratorBaseERKN3c106ScalarES8_S8_bENKUlvE_clEvENKUlvE_clEvEUlddE_St5arrayIPcLm3EEEEviT0_T1_:
	.zero		424


//--------------------- .nv.constant2._ZN2at6native18elementwise_kernelILi128ELi4EZNS0_15gpu_kernel_implIZZZNS0_60_GLOBAL__N__171e0b9f_22_ActivationEluKernel_cu_9e10b42f_309610elu_kernelERNS_18TensorIteratorBaseERKN3c106ScalarES9_S9_ENKUlvE_clEvENKUlvE2_clEvEUlNS6_8BFloat16EE_EEvS5_RKT_EUliE_EEviT1_ --------------------------
	.section	.nv.constant2._ZN2at6native18elementwise_kernelILi128ELi4EZNS0_15gpu_kernel_implIZZZNS0_60_GLOBAL__N__171e0b9f_22_ActivationEluKernel_cu_9e10b42f_309610elu_kernelERNS_18TensorIteratorBaseERKN3c106ScalarES9_S9_ENKUlvE_clEvENKUlvE2_clEvEUlNS6_8BFloat16EE_EEvS5_RKT_EUliE_EEviT1_,"a",@progbits
	.sectionflags	@""
	.align	4
.nv.constant2._ZN2at6native18elementwise_kernelILi128ELi4EZNS0_15gpu_kernel_implIZZZNS0_60_GLOBAL__N__171e0b9f_22_ActivationEluKernel_cu_9e10b42f_309610elu_kernelERNS_18TensorIteratorBaseERKN3c106ScalarES9_S9_ENKUlvE_clEvENKUlvE2_clEvEUlNS6_8BFloat16EE_EEvS5_RKT_EUliE_EEviT1_:
        /*0000*/ 	.byte	0x00, 0x00, 0x00, 0xf0, 0xff, 0xff, 0x0f, 0x38


//--------------------- .nv.constant0._ZN2at6native18elementwise_kernelILi128ELi4EZNS0_15gpu_kernel_implIZZZNS0_60_GLOBAL__N__171e0b9f_22_ActivationEluKernel_cu_9e10b42f_309610elu_kernelERNS_18TensorIteratorBaseERKN3c106ScalarES9_S9_ENKUlvE_clEvENKUlvE2_clEvEUlNS6_8BFloat16EE_EEvS5_RKT_EUliE_EEviT1_ --------------------------
	.section	.nv.constant0._ZN2at6native18elementwise_kernelILi128ELi4EZNS0_15gpu_kernel_implIZZZNS0_60_GLOBAL__N__171e0b9f_22_ActivationEluKernel_cu_9e10b42f_309610elu_kernelERNS_18TensorIteratorBaseERKN3c106ScalarES9_S9_ENKUlvE_clEvENKUlvE2_clEvEUlNS6_8BFloat16EE_EEvS5_RKT_EUliE_EEviT1_,"a",@progbits
	.sectionflags	@""
	.align	4
.nv.constant0._ZN2at6native18elementwise_kernelILi128ELi4EZNS0_15gpu_kernel_implIZZZNS0_60_GLOBAL__N__171e0b9f_22_ActivationEluKernel_cu_9e10b42f_309610elu_kernelERNS_18TensorIteratorBaseERKN3c106ScalarES9_S9_ENKUlvE_clEvENKUlvE2_clEvEUlNS6_8BFloat16EE_EEvS5_RKT_EUliE_EEviT1_:
	.zero		920


//--------------------- .nv.constant2._ZN2at6native27unrolled_elementwise_kernelIZZZNS0_60_GLOBAL__N__171e0b9f_22_ActivationEluKernel_cu_9e10b42f_309610elu_kernelERNS_18TensorIteratorBaseERKN3c106ScalarES8_S8_ENKUlvE_clEvENKUlvE2_clEvEUlNS5_8BFloat16EE_St5arrayIPcLm2EELi4E23TrivialOffsetCalculatorILi1EjESH_NS0_6memory12LoadWithCastILi1EEENSI_13StoreWithCastILi1EEEEEviT_T0_T2_T3_T4_T5_ --------------------------
	.section	.nv.constant2._ZN2at6native27unrolled_elementwise_kernelIZZZNS0_60_GLOBAL__N__171e0b9f_22_ActivationEluKernel_cu_9e10b42f_309610elu_kernelERNS_18TensorIteratorBaseERKN3c106ScalarES8_S8_ENKUlvE_clEvENKUlvE2_clEvEUlNS5_8BFloat16EE_St5arrayIPcLm2EELi4E23TrivialOffsetCalculatorILi1EjESH_NS0_6memory12LoadWithCastILi1EEENSI_13StoreWithCastILi1EEEEEviT_T0_T2_T3_T4_T5_,"a",@progbits
	.sectionflags	@""
	.align	4
.nv.constant2._ZN2at6native27unrolled_elementwise_kernelIZZZNS0_60_GLOBAL__N__171e0b9f_22_ActivationEluKernel_cu_9e10b42f_309610elu_kernelERNS_18TensorIteratorBaseERKN3c106ScalarES8_S8_ENKUlvE_clEvENKUlvE2_clEvEUlNS5_8BFloat16EE_St5arrayIPcLm2EELi4E23TrivialOffsetCalculatorILi1EjESH_NS0_6memory12LoadWithCastILi1EEENSI_13StoreWithCastILi1EEEEEviT_T0_T2_T3_T4_T5_:
        /*0000*/ 	.byte	0x00, 0x00, 0x00, 0xf0, 0xff, 0xff, 0x0f, 0x38


//--------------------- .nv.constant0._ZN2at6native27unrolled_elementwise_kernelIZZZNS0_60_GLOBAL__N__171e0b9f_22_ActivationEluKernel_cu_9e10b42f_309610elu_kernelERNS_18TensorIteratorBaseERKN3c106ScalarES8_S8_ENKUlvE_clEvENKUlvE2_clEvEUlNS5_8BFloat16EE_St5arrayIPcLm2EELi4E23TrivialOffsetCalculatorILi1EjESH_NS0_6memory12LoadWithCastILi1EEENSI_13StoreWithCastILi1EEEEEviT_T0_T2_T3_T4_T5_ --------------------------
	.section	.nv.constant0._ZN2at6native27unrolled_elementwise_kernelIZZZNS0_60_GLOBAL__N__171e0b9f_22_ActivationEluKernel_cu_9e10b42f_309610elu_kernelERNS_18TensorIteratorBaseERKN3c106ScalarES8_S8_ENKUlvE_clEvENKUlvE2_clEvEUlNS5_8BFloat16EE_St5arrayIPcLm2EELi4E23TrivialOffsetCalculatorILi1EjESH_NS0_6memory12LoadWithCastILi1EEENSI_13StoreWithCastILi1EEEEEviT_T0_T2_T3_T4_T5_,"a",@progbits
	.sectionflags	@""
	.align	4
.nv.constant0._ZN2at6native27unrolled_elementwise_kernelIZZZNS0_60_GLOBAL__N__171e0b9f_22_ActivationEluKernel_cu_9e10b42f_309610elu_kernelERNS_18TensorIteratorBaseERKN3c106ScalarES8_S8_ENKUlvE_clEvENKUlvE2_clEvEUlNS5_8BFloat16EE_St5arrayIPcLm2EELi4E23TrivialOffsetCalculatorILi1EjESH_NS0_6memory12LoadWithCastILi1EEENSI_13StoreWithCastILi1EEEEEviT_T0_T2_T3_T4_T5_:
	.zero		420


//--------------------- .nv.constant0._ZN2at6native18elementwise_kernelILi128ELi4EZNS0_22gpu_kernel_impl_nocastIZZZNS0_60_GLOBAL__N__171e0b9f_22_ActivationEluKernel_cu_9e10b42f_309610elu_kernelERNS_18TensorIteratorBaseERKN3c106ScalarES9_S9_ENKUlvE_clEvENKUlvE2_clEvEUlNS6_8BFloat16EE_EEvS5_RKT_EUliE_EEviT1_ --------------------------
	.section	.nv.constant0._ZN2at6native18elementwise_kernelILi128ELi4EZNS0_22gpu_kernel_impl_nocastIZZZNS0_60_GLOBAL__N__171e0b9f_22_ActivationEluKernel_cu_9e10b42f_309610elu_kernelERNS_18TensorIteratorBaseERKN3c106ScalarES9_S9_ENKUlvE_clEvENKUlvE2_clEvEUlNS6_8BFloat16EE_EEvS5_RKT_EUliE_EEviT1_,"a",@progbits
	.sectionflags	@""
	.align	4
.nv.constant0._ZN2at6native18elementwise_kernelILi128ELi4EZNS0_22gpu_kernel_impl_nocastIZZZNS0_60_GLOBAL__N__171e0b9f_22_ActivationEluKernel_cu_9e10b42f_309610elu_kernelERNS_18TensorIteratorBaseERKN3c106ScalarES9_S9_ENKUlvE_clEvENKUlvE2_clEvEUlNS6_8BFloat16EE_EEvS5_RKT_EUliE_EEviT1_:
	.zero		912


//--------------------- .nv.constant0._ZN2at6native27unrolled_elementwise_kernelIZZZNS0_60_GLOBAL__N__171e0b9f_22_ActivationEluKernel_cu_9e10b42f_309610elu_kernelERNS_18TensorIteratorBaseERKN3c106ScalarES8_S8_ENKUlvE_clEvENKUlvE2_clEvEUlNS5_8BFloat16EE_St5arrayIPcLm2EELi4E23TrivialOffsetCalculatorILi1EjESH_NS0_6memory15LoadWithoutCastENSI_16StoreWithoutCastEEEviT_T0_T2_T3_T4_T5_ --------------------------
	.section	.nv.constant0._ZN2at6native27unrolled_elementwise_kernelIZZZNS0_60_GLOBAL__N__171e0b9f_22_ActivationEluKernel_cu_9e10b42f_309610elu_kernelERNS_18TensorIteratorBaseERKN3c106ScalarES8_S8_ENKUlvE_clEvENKUlvE2_clEvEUlNS5_8BFloat16EE_St5arrayIPcLm2EELi4E23TrivialOffsetCalculatorILi1EjESH_NS0_6memory15LoadWithoutCastENSI_16StoreWithoutCastEEEviT_T0_T2_T3_T4_T5_,"a",@progbits
	.sectionflags	@""
	.align	4
.nv.constant0._ZN2at6native27unrolled_elementwise_kernelIZZZNS0_60_GLOBAL__N__171e0b9f_22_ActivationEluKernel_cu_9e10b42f_309610elu_kernelERNS_18TensorIteratorBaseERKN3c106ScalarES8_S8_ENKUlvE_clEvENKUlvE2_clEvEUlNS5_8BFloat16EE_St5arrayIPcLm2EELi4E23TrivialOffsetCalculatorILi1EjESH_NS0_6memory15LoadWithoutCastENSI_16StoreWithoutCastEEEviT_T0_T2_T3_T4_T5_:
	.zero		404


//--------------------- .nv.constant0._ZN2at6native29vectorized_elementwise_kernelILi2EZZZNS0_60_GLOBAL__N__171e0b9f_22_ActivationEluKernel_cu_9e10b42f_309610elu_kernelERNS_18TensorIteratorBaseERKN3c106ScalarES8_S8_ENKUlvE_clEvENKUlvE2_clEvEUlNS5_8BFloat16EE_St5arrayIPcLm2EEEEviT0_T1_ --------------------------
	.section	.nv.constant0._ZN2at6native29vectorized_elementwise_kernelILi2EZZZNS0_60_GLOBAL__N__171e0b9f_22_ActivationEluKernel_cu_9e10b42f_309610elu_kernelERNS_18TensorIteratorBaseERKN3c106ScalarES8_S8_ENKUlvE_clEvENKUlvE2_clEvEUlNS5_8BFloat16EE_St5arrayIPcLm2EEEEviT0_T1_,"a",@progbits
	.sectionflags	@""
	.align	4
.nv.constant0._ZN2at6native29vectorized_elementwise_kernelILi2EZZZNS0_60_GLOBAL__N__171e0b9f_22_ActivationEluKernel_cu_9e10b42f_309610elu_kernelERNS_18TensorIteratorBaseERKN3c106ScalarES8_S8_ENKUlvE_clEvENKUlvE2_clEvEUlNS5_8BFloat16EE_St5arrayIPcLm2EEEEviT0_T1_:
	.zero		400


//--------------------- .nv.constant0._ZN2at6native29vectorized_elementwise_kernelILi4EZZZNS0_60_GLOBAL__N__171e0b9f_22_ActivationEluKernel_cu_9e10b42f_309610elu_kernelERNS_18TensorIteratorBaseERKN3c106ScalarES8_S8_ENKUlvE_clEvENKUlvE2_clEvEUlNS5_8BFloat16EE_St5arrayIPcLm2EEEEviT0_T1_ --------------------------
	.section	.nv.constant0._ZN2at6native29vectorized_elementwise_kernelILi4EZZZNS0_60_GLOBAL__N__171e0b9f_22_ActivationEluKernel_cu_9e10b42f_309610elu_kernelERNS_18TensorIteratorBaseERKN3c106ScalarES8_S8_ENKUlvE_clEvENKUlvE2_clEvEUlNS5_8BFloat16EE_St5arrayIPcLm2EEEEviT0_T1_,"a",@progbits
	.sectionflags	@""
	.align	4
.nv.constant0._ZN2at6native29vectorized_elementwise_kernelILi4EZZZNS0_60_GLOBAL__N__171e0b9f_22_ActivationEluKernel_cu_9e10b42f_309610elu_kernelERNS_18TensorIteratorBaseERKN3c106ScalarES8_S8_ENKUlvE_clEvENKUlvE2_clEvEUlNS5_8BFloat16EE_St5arrayIPcLm2EEEEviT0_T1_:
	.zero		400


//--------------------- .nv.constant0._ZN2at6native29vectorized_elementwise_kernelILi8EZZZNS0_60_GLOBAL__N__171e0b9f_22_ActivationEluKernel_cu_9e10b42f_309610elu_kernelERNS_18TensorIteratorBaseERKN3c106ScalarES8_S8_ENKUlvE_clEvENKUlvE2_clEvEUlNS5_8BFloat16EE_St5arrayIPcLm2EEEEviT0_T1_ --------------------------
	.section	.nv.constant0._ZN2at6native29vectorized_elementwise_kernelILi8EZZZNS0_60_GLOBAL__N__171e0b9f_22_ActivationEluKernel_cu_9e10b42f_309610elu_kernelERNS_18TensorIteratorBaseERKN3c106ScalarES8_S8_ENKUlvE_clEvENKUlvE2_clEvEUlNS5_8BFloat16EE_St5arrayIPcLm2EEEEviT0_T1_,"a",@progbits
	.sectionflags	@""
	.align	4
.nv.constant0._ZN2at6native29vectorized_elementwise_kernelILi8EZZZNS0_60_GLOBAL__N__171e0b9f_22_ActivationEluKernel_cu_9e10b42f_309610elu_kernelERNS_18TensorIteratorBaseERKN3c106ScalarES8_S8_ENKUlvE_clEvENKUlvE2_clEvEUlNS5_8BFloat16EE_St5arrayIPcLm2EEEEviT0_T1_:
	.zero		400


//--------------------- .nv.constant2._ZN2at6native18elementwise_kernelILi128ELi4EZNS0_15gpu_kernel_implIZZZNS0_60_GLOBAL__N__171e0b9f_22_ActivationEluKernel_cu_9e10b42f_309610elu_kernelERNS_18TensorIteratorBaseERKN3c106ScalarES9_S9_ENKUlvE_clEvENKUlvE1_clEvEUlNS6_4HalfEE_EEvS5_RKT_EUliE_EEviT1_ --------------------------
	.section	.nv.constant2._ZN2at6native18elementwise_kernelILi128ELi4EZNS0_15gpu_kernel_implIZZZNS0_60_GLOBAL__N__171e0b9f_22_ActivationEluKernel_cu_9e10b42f_309610elu_kernelERNS_18TensorIteratorBaseERKN3c106ScalarES9_S9_ENKUlvE_clEvENKUlvE1_clEvEUlNS6_4HalfEE_EEvS5_RKT_EUliE_EEviT1_,"a",@progbits
	.sectionflags	@""
	.align	4
.nv.constant2._ZN2at6native18elementwise_kernelILi128ELi4EZNS0_15gpu_kernel_implIZZZNS0_60_GLOBAL__N__171e0b9f_22_ActivationEluKernel_cu_9e10b42f_309610elu_kernelERNS_18TensorIteratorBaseERKN3c106ScalarES9_S9_ENKUlvE_clEvENKUlvE1_clEvEUlNS6_4HalfEE_EEvS5_RKT_EUliE_EEviT1_:
        /*0000*/ 	.byte	0x00, 0x00, 0x00, 0xf0, 0xff, 0xff, 0x0f, 0x38


//--------------------- .nv.constant0._ZN2at6native18elementwise_kernelILi128ELi4EZNS0_15gpu_kernel_implIZZZNS0_60_GLOBAL__N__171e0b9f_22_ActivationEluKernel_cu_9e10b42f_309610elu_kernelERNS_18TensorIteratorBaseERKN3c106ScalarES9_S9_ENKUlvE_clEvENKUlvE1_clEvEUlNS6_4HalfEE_EEvS5_RKT_EUliE_EEviT1_ --------------------------
	.section	.nv.constant0._ZN2at6native18elementwise_kernelILi128ELi4EZNS0_15gpu_kernel_implIZZZNS0_60_GLOBAL__N__171e0b9f_22_ActivationEluKernel_cu_9e10b42f_309610elu_kernelERNS_18TensorIteratorBaseERKN3c106ScalarES9_S9_ENKUlvE_clEvENKUlvE1_clEvEUlNS6_4HalfEE_EEvS5_RKT_EUliE_EEviT1_,"a",@progbits
	.sectionflags	@""
	.align	4
.nv.constant0._ZN2at6native18elementwise_kernelILi128ELi4EZNS0_15gpu_kernel_implIZZZNS0_60_GLOBAL__N__171e0b9f_22_ActivationEluKernel_cu_9e10b42f_309610elu_kernelERNS_18TensorIteratorBaseERKN3c106ScalarES9_S9_ENKUlvE_clEvENKUlvE1_clEvEUlNS6_4HalfEE_EEvS5_RKT_EUliE_EEviT1_:
	.zero		920


//--------------------- .nv.constant2._ZN2at6native27unrolled_elementwise_kernelIZZZNS0_60_GLOBAL__N__171e0b9f_22_ActivationEluKernel_cu_9e10b42f_309610elu_kernelERNS_18TensorIteratorBaseERKN3c106ScalarES8_S8_ENKUlvE_clEvENKUlvE1_clEvEUlNS5_4HalfEE_St5arrayIPcLm2EELi4E23TrivialOffsetCalculatorILi1EjESH_NS0_6memory12LoadWithCastILi1EEENSI_13StoreWithCastILi1EEEEEviT_T0_T2_T3_T4_T5_ --------------------------
	.section	.nv.constant2._ZN2at6native27unrolled_elementwise_kernelIZZZNS0_60_GLOBAL__N__171e0b9f_22_ActivationEluKernel_cu_9e10b42f_309610elu_kernelERNS_18TensorIteratorBaseERKN3c106ScalarES8_S8_ENKUlvE_clEvENKUlvE1_clEvEUlNS5_4HalfEE_St5arrayIPcLm2EELi4E23TrivialOffsetCalculatorILi1EjESH_NS0_6memory12LoadWithCastILi1EEENSI_13StoreWithCastILi1EEEEEviT_T0_T2_T3_T4_T5_,"a",@progbits
	.sectionflags	@""
	.align	4
.nv.constant2._ZN2at6native27unrolled_elementwise_kernelIZZZNS0_60_GLOBAL__N__171e0b9f_22_ActivationEluKernel_cu_9e10b42f_309610elu_kernelERNS_18TensorIteratorBaseERKN3c106ScalarES8_S8_ENKUlvE_clEvENKUlvE1_clEvEUlNS5_4HalfEE_St5arrayIPcLm2EELi4E23TrivialOffsetCalculatorILi1EjESH_NS0_6memory12LoadWithCastILi1EEENSI_13StoreWithCastILi1EEEEEviT_T0_T2_T3_T4_T5_:
        /*0000*/ 	.byte	0x00, 0x00, 0x00, 0xf0, 0xff, 0xff, 0x0f, 0x38


//--------------------- .nv.constant0._ZN2at6native27unrolled_elementwise_kernelIZZZNS0_60_GLOBAL__N__171e0b9f_22_ActivationEluKernel_cu_9e10b42f_309610elu_kernelERNS_18TensorIteratorBaseERKN3c106ScalarES8_S8_ENKUlvE_clEvENKUlvE1_clEvEUlNS5_4HalfEE_St5arrayIPcLm2EELi4E23TrivialOffsetCalculatorILi1EjESH_NS0_6memory12LoadWithCastILi1EEENSI_13StoreWithCastILi1EEEEEviT_T0_T2_T3_T4_T5_ --------------------------
	.section	.nv.constant0._ZN2at6native27unrolled_elementwise_kernelIZZZNS0_60_GLOBAL__N__171e0b9f_22_ActivationEluKernel_cu_9e10b42f_309610elu_kernelERNS_18TensorIteratorBaseERKN3c106ScalarES8_S8_ENKUlvE_clEvENKUlvE1_clEvEUlNS5_4HalfEE_St5arrayIPcLm2EELi4E23TrivialOffsetCalculatorILi1EjESH_NS0_6memory12LoadWithCastILi1EEENSI_13StoreWithCastILi1EEEEEviT_T0_T2_T3_T4_T5_,"a",@progbits
	.sectionflags	@""
	.align	4
.nv.constant0._ZN2at6native27unrolled_elementwise_kernelIZZZNS0_60_GLOBAL__N__171e0b9f_22_ActivationEluKernel_cu_9e10b42f_309610elu_kernelERNS_18TensorIteratorBaseERKN3c106ScalarES8_S8_ENKUlvE_clEvENKUlvE1_clEvEUlNS5_4HalfEE_St5arrayIPcLm2EELi4E23TrivialOffsetCalculatorILi1EjESH_NS0_6memory12LoadWithCastILi1EEENSI_13StoreWithCastILi1EEEEEviT_T0_T2_T3_T4_T5_:
	.zero		420


//--------------------- .nv.constant0._ZN2at6native18elementwise_kernelILi128ELi4EZNS0_22gpu_kernel_impl_nocastIZZZNS0_60_GLOBAL__N__171e0b9f_22_ActivationEluKernel_cu_9e10b42f_309610elu_kernelERNS_18TensorIteratorBaseERKN3c106ScalarES9_S9_ENKUlvE_clEvENKUlvE1_clEvEUlNS6_4HalfEE_EEvS5_RKT_EUliE_EEviT1_ --------------------------
	.section	.nv.constant0._ZN2at6native18elementwise_kernelILi128ELi4EZNS0_22gpu_kernel_impl_nocastIZZZNS0_60_GLOBAL__N__171e0b9f_22_ActivationEluKernel_cu_9e10b42f_309610elu_kernelERNS_18TensorIteratorBaseERKN3c106ScalarES9_S9_ENKUlvE_clEvENKUlvE1_clEvEUlNS6_4HalfEE_EEvS5_RKT_EUliE_EEviT1_,"a",@progbits
	.sectionflags	@""
	.align	4
.nv.constant0._ZN2at6native18elementwise_kernelILi128ELi4EZNS0_22gpu_kernel_impl_nocastIZZZNS0_60_GLOBAL__N__171e0b9f_22_ActivationEluKernel_cu_9e10b42f_309610elu_kernelERNS_18TensorIteratorBaseERKN3c106ScalarES9_S9_ENKUlvE_clEvENKUlvE1_clEvEUlNS6_4HalfEE_EEvS5_RKT_EUliE_EEviT1_:
	.zero		912


//--------------------- .nv.constant0._ZN2at6native27unrolled_elementwise_kernelIZZZNS0_60_GLOBAL__N__171e0b9f_22_ActivationEluKernel_cu_9e10b42f_309610elu_kernelERNS_18TensorIteratorBaseERKN3c106ScalarES8_S8_ENKUlvE_clEvENKUlvE1_clEvEUlNS5_4HalfEE_St5arrayIPcLm2EELi4E23TrivialOffsetCalculatorILi1EjESH_NS0_6memory15LoadWithoutCastENSI_16StoreWithoutCastEEEviT_T0_T2_T3_T4_T5_ --------------------------
	.section	.nv.constant0._ZN2at6native27unrolled_elementwise_kernelIZZZNS0_60_GLOBAL__N__171e0b9f_22_ActivationEluKernel_cu_9e10b42f_309610elu_kernelERNS_18TensorIteratorBaseERKN3c106ScalarES8_S8_ENKUlvE_clEvENKUlvE1_clEvEUlNS5_4HalfEE_St5arrayIPcLm2EELi4E23TrivialOffsetCalculatorILi1EjESH_NS0_6memory15LoadWithoutCastENSI_16StoreWithoutCastEEEviT_T0_T2_T3_T4_T5_,"a",@progbits
	.sectionflags	@""
	.align	4
.nv.constant0._ZN2at6native27unrolled_elementwise_kernelIZZZNS0_60_GLOBAL__N__171e0b9f_22_ActivationEluKernel_cu_9e10b42f_309610elu_kernelERNS_18TensorIteratorBaseERKN3c106ScalarES8_S8_ENKUlvE_clEvENKUlvE1_clEvEUlNS5_4HalfEE_St5arrayIPcLm2EELi4E23TrivialOffsetCalculatorILi1EjESH_NS0_6memory15LoadWithoutCastENSI_16StoreWithoutCastEEEviT_T0_T2_T3_T4_T5_:
	.zero		404


//--------------------- .nv.constant0._ZN2at6native29vectorized_elementwise_kernelILi2EZZZNS0_60_GLOBAL__N__171e0b9f_22_ActivationEluKernel_cu_9e10b42f_309610elu_kernelERNS_18TensorIteratorBaseERKN3c106ScalarES8_S8_ENKUlvE_clEvENKUlvE1_clEvEUlNS5_4HalfEE_St5arrayIPcLm2EEEEviT0_T1_ --------------------------
	.section	.nv.constant0._ZN2at6native29vectorized_elementwise_kernelILi2EZZZNS0_60_GLOBAL__N__171e0b9f_22_ActivationEluKernel_cu_9e10b42f_309610elu_kernelERNS_18TensorIteratorBaseERKN3c106ScalarES8_S8_ENKUlvE_clEvENKUlvE1_clEvEUlNS5_4HalfEE_St5arrayIPcLm2EEEEviT0_T1_,"a",@progbits
	.sectionflags	@""
	.align	4
.nv.constant0._ZN2at6native29vectorized_elementwise_kernelILi2EZZZNS0_60_GLOBAL__N__171e0b9f_22_ActivationEluKernel_cu_9e10b42f_309610elu_kernelERNS_18TensorIteratorBaseERKN3c106ScalarES8_S8_ENKUlvE_clEvENKUlvE1_clEvEUlNS5_4HalfEE_St5arrayIPcLm2EEEEviT0_T1_:
	.zero		400


//--------------------- .nv.constant0._ZN2at6native29vectorized_elementwise_kernelILi4EZZZNS0_60_GLOBAL__N__171e0b9f_22_ActivationEluKernel_cu_9e10b42f_309610elu_kernelERNS_18TensorIteratorBaseERKN3c106ScalarES8_S8_ENKUlvE_clEvENKUlvE1_clEvEUlNS5_4HalfEE_St5arrayIPcLm2EEEEviT0_T1_ --------------------------
	.section	.nv.constant0._ZN2at6native29vectorized_elementwise_kernelILi4EZZZNS0_60_GLOBAL__N__171e0b9f_22_ActivationEluKernel_cu_9e10b42f_309610elu_kernelERNS_18TensorIteratorBaseERKN3c106ScalarES8_S8_ENKUlvE_clEvENKUlvE1_clEvEUlNS5_4HalfEE_St5arrayIPcLm2EEEEviT0_T1_,"a",@progbits
	.sectionflags	@""
	.align	4
.nv.constant0._ZN2at6native29vectorized_elementwise_kernelILi4EZZZNS0_60_GLOBAL__N__171e0b9f_22_ActivationEluKernel_cu_9e10b42f_309610elu_kernelERNS_18TensorIteratorBaseERKN3c106ScalarES8_S8_ENKUlvE_clEvENKUlvE1_clEvEUlNS5_4HalfEE_St5arrayIPcLm2EEEEviT0_T1_:
	.zero		400


//--------------------- .nv.constant0._ZN2at6native29vectorized_elementwise_kernelILi8EZZZNS0_60_GLOBAL__N__171e0b9f_22_ActivationEluKernel_cu_9e10b42f_309610elu_kernelERNS_18TensorIteratorBaseERKN3c106ScalarES8_S8_ENKUlvE_clEvENKUlvE1_clEvEUlNS5_4HalfEE_St5arrayIPcLm2EEEEviT0_T1_ --------------------------
	.section	.nv.constant0._ZN2at6native29vectorized_elementwise_kernelILi8EZZZNS0_60_GLOBAL__N__171e0b9f_22_ActivationEluKernel_cu_9e10b42f_309610elu_kernelERNS_18TensorIteratorBaseERKN3c106ScalarES8_S8_ENKUlvE_clEvENKUlvE1_clEvEUlNS5_4HalfEE_St5arrayIPcLm2EEEEviT0_T1_,"a",@progbits
	.sectionflags	@""
	.align	4
.nv.constant0._ZN2at6native29vectorized_elementwise_kernelILi8EZZZNS0_60_GLOBAL__N__171e0b9f_22_ActivationEluKernel_cu_9e10b42f_309610elu_kernelERNS_18TensorIteratorBaseERKN3c106ScalarES8_S8_ENKUlvE_clEvENKUlvE1_clEvEUlNS5_4HalfEE_St5arrayIPcLm2EEEEviT0_T1_:
	.zero		400


//--------------------- .nv.constant2._ZN2at6native18elementwise_kernelILi128ELi4EZNS0_15gpu_kernel_implIZZZNS0_60_GLOBAL__N__171e0b9f_22_ActivationEluKernel_cu_9e10b42f_309610elu_kernelERNS_18TensorIteratorBaseERKN3c106ScalarES9_S9_ENKUlvE_clEvENKUlvE0_clEvEUlfE_EEvS5_RKT_EUliE_EEviT1_ --------------------------
	.section	.nv.constant2._ZN2at6native18elementwise_kernelILi128ELi4EZNS0_15gpu_kernel_implIZZZNS0_60_GLOBAL__N__171e0b9f_22_ActivationEluKernel_cu_9e10b42f_309610elu_kernelERNS_18TensorIteratorBaseERKN3c106ScalarES9_S9_ENKUlvE_clEvENKUlvE0_clEvEUlfE_EEvS5_RKT_EUliE_EEviT1_,"a",@progbits
	.sectionflags	@""
	.align	4
.nv.constant2._ZN2at6native18elementwise_kernelILi128ELi4EZNS0_15gpu_kernel_implIZZZNS0_60_GLOBAL__N__171e0b9f_22_ActivationEluKernel_cu_9e10b42f_309610elu_kernelERNS_18TensorIteratorBaseERKN3c106ScalarES9_S9_ENKUlvE_clEvENKUlvE0_clEvEUlfE_EEvS5_RKT_EUliE_EEviT1_:
        /*0000*/ 	.byte	0x00, 0x00, 0x00, 0xf0, 0xff, 0xff, 0x0f, 0x38


//--------------------- .nv.constant0._ZN2at6native18elementwise_kernelILi128ELi4EZNS0_15gpu_kernel_implIZZZNS0_60_GLOBAL__N__171e0b9f_22_ActivationEluKernel_cu_9e10b42f_309610elu_kernelERNS_18TensorIteratorBaseERKN3c106ScalarES9_S9_ENKUlvE_clEvENKUlvE0_clEvEUlfE_EEvS5_RKT_EUliE_EEviT1_ --------------------------
	.section	.nv.constant0._ZN2at6native18elementwise_kernelILi128ELi4EZNS0_15gpu_kernel_implIZZZNS0_60_GLOBAL__N__171e0b9f_22_ActivationEluKernel_cu_9e10b42f_309610elu_kernelERNS_18TensorIteratorBaseERKN3c106ScalarES9_S9_ENKUlvE_clEvENKUlvE0_clEvEUlfE_EEvS5_RKT_EUliE_EEviT1_,"a",@progbits
	.sectionflags	@""
	.align	4
.nv.constant0._ZN2at6native18elementwise_kernelILi128ELi4EZNS0_15gpu_kernel_implIZZZNS0_60_GLOBAL__N__171e0b9f_22_ActivationEluKernel_cu_9e10b42f_309610elu_kernelERNS_18TensorIteratorBaseERKN3c106ScalarES9_S9_ENKUlvE_clEvENKUlvE0_clEvEUlfE_EEvS5_RKT_EUliE_EEviT1_:
	.zero		920


//--------------------- .nv.constant2._ZN2at6native27unrolled_elementwise_kernelIZZZNS0_60_GLOBAL__N__171e0b9f_22_ActivationEluKernel_cu_9e10b42f_309610elu_kernelERNS_18TensorIteratorBaseERKN3c106ScalarES8_S8_ENKUlvE_clEvENKUlvE0_clEvEUlfE_St5arrayIPcLm2EELi4E23TrivialOffsetCalculatorILi1EjESG_NS0_6memory12LoadWithCastILi1EEENSH_13StoreWithCastILi1EEEEEviT_T0_T2_T3_T4_T5_ --------------------------
	.section	.nv.constant2._ZN2at6native27unrolled_elementwise_kernelIZZZNS0_60_GLOBAL__N__171e0b9f_22_ActivationEluKernel_cu_9e10b42f_309610elu_kernelERNS_18TensorIteratorBaseERKN3c106ScalarES8_S8_ENKUlvE_clEvENKUlvE0_clEvEUlfE_St5arrayIPcLm2EELi4E23TrivialOffsetCalculatorILi1EjESG_NS0_6memory12LoadWithCastILi1EEENSH_13StoreWithCastILi1EEEEEviT_T0_T2_T3_T4_T5_,"a",@progbits
	.sectionflags	@""
	.align	4
.nv.constant2._ZN2at6native27unrolled_elementwise_kernelIZZZNS0_60_GLOBAL__N__171e0b9f_22_ActivationEluKernel_cu_9e10b42f_309610elu_kernelERNS_18TensorIteratorBaseERKN3c106ScalarES8_S8_ENKUlvE_clEvENKUlvE0_clEvEUlfE_St5arrayIPcLm2EELi4E23TrivialOffsetCalculatorILi1EjESG_NS0_6memory12LoadWithCastILi1EEENSH_13StoreWithCastILi1EEEEEviT_T0_T2_T3_T4_T5_:
        /*0000*/ 	.byte	0x00, 0x00, 0x00, 0xf0, 0xff, 0xff, 0x0f, 0x38


//--------------------- .nv.constant0._ZN2at6native27unrolled_elementwise_kernelIZZZNS0_60_GLOBAL__N__171e0b9f_22_ActivationEluKernel_cu_9e10b42f_309610elu_kernelERNS_18TensorIteratorBaseERKN3c106ScalarES8_S8_ENKUlvE_clEvENKUlvE0_clEvEUlfE_St5arrayIPcLm2EELi4E23TrivialOffsetCalculatorILi1EjESG_NS0_6memory12LoadWithCastILi1EEENSH_13StoreWithCastILi1EEEEEviT_T0_T2_T3_T4_T5_ --------------------------
	.section	.nv.constant0._ZN2at6native27unrolled_elementwise_kernelIZZZNS0_60_GLOBAL__N__171e0b9f_22_ActivationEluKernel_cu_9e10b42f_309610elu_kernelERNS_18TensorIteratorBaseERKN3c106ScalarES8_S8_ENKUlvE_clEvENKUlvE0_clEvEUlfE_St5arrayIPcLm2EELi4E23TrivialOffsetCalculatorILi1EjESG_NS0_6memory12LoadWithCastILi1EEENSH_13StoreWithCastILi1EEEEEviT_T0_T2_T3_T4_T5_,"a",@progbits
	.sectionflags	@""
	.align	4
.nv.constant0._ZN2at6native27unrolled_elementwise_kernelIZZZNS0_60_GLOBAL__N__171e0b9f_22_ActivationEluKernel_cu_9e10b42f_309610elu_kernelERNS_18TensorIteratorBaseERKN3c106ScalarES8_S8_ENKUlvE_clEvENKUlvE0_clEvEUlfE_St5arrayIPcLm2EELi4E23TrivialOffsetCalculatorILi1EjESG_NS0_6memory12LoadWithCastILi1EEENSH_13StoreWithCastILi1EEEEEviT_T0_T2_T3_T4_T5_:
	.zero		420


//--------------------- .nv.constant0._ZN2at6native18elementwise_kernelILi128ELi2EZNS0_22gpu_kernel_impl_nocastIZZZNS0_60_GLOBAL__N__171e0b9f_22_ActivationEluKernel_cu_9e10b42f_309610elu_kernelERNS_18TensorIteratorBaseERKN3c106ScalarES9_S9_ENKUlvE_clEvENKUlvE0_clEvEUlfE_EEvS5_RKT_EUliE_EEviT1_ --------------------------
	.section	.nv.constant0._ZN2at6native18elementwise_kernelILi128ELi2EZNS0_22gpu_kernel_impl_nocastIZZZNS0_60_GLOBAL__N__171e0b9f_22_ActivationEluKernel_cu_9e10b42f_309610elu_kernelERNS_18TensorIteratorBaseERKN3c106ScalarES9_S9_ENKUlvE_clEvENKUlvE0_clEvEUlfE_EEvS5_RKT_EUliE_EEviT1_,"a",@progbits
	.sectionflags	@""
	.align	4
.nv.constant0._ZN2at6native18elementwise_kernelILi128ELi2EZNS0_22gpu_kernel_impl_nocastIZZZNS0_60_GLOBAL__N__171e0b9f_22_ActivationEluKernel_cu_9e10b42f_309610elu_kernelERNS_18TensorIteratorBaseERKN3c106ScalarES9_S9_ENKUlvE_clEvENKUlvE0_clEvEUlfE_EEvS5_RKT_EUliE_EEviT1_:
	.zero		912


//--------------------- .nv.constant0._ZN2at6native27unrolled_elementwise_kernelIZZZNS0_60_GLOBAL__N__171e0b9f_22_ActivationEluKernel_cu_9e10b42f_309610elu_kernelERNS_18TensorIteratorBaseERKN3c106ScalarES8_S8_ENKUlvE_clEvENKUlvE0_clEvEUlfE_St5arrayIPcLm2EELi4E23TrivialOffsetCalculatorILi1EjESG_NS0_6memory15LoadWithoutCastENSH_16StoreWithoutCastEEEviT_T0_T2_T3_T4_T5_ --------------------------
	.section	.nv.constant0._ZN2at6native27unrolled_elementwise_kernelIZZZNS0_60_GLOBAL__N__171e0b9f_22_ActivationEluKernel_cu_9e10b42f_309610elu_kernelERNS_18TensorIteratorBaseERKN3c106ScalarES8_S8_ENKUlvE_clEvENKUlvE0_clEvEUlfE_St5arrayIPcLm2EELi4E23TrivialOffsetCalculatorILi1EjESG_NS0_6memory15LoadWithoutCastENSH_16StoreWithoutCastEEEviT_T0_T2_T3_T4_T5_,"a",@progbits
	.sectionflags	@""
	.align	4
.nv.constant0._ZN2at6native27unrolled_elementwise_kernelIZZZNS0_60_GLOBAL__N__171e0b9f_22_ActivationEluKernel_cu_9e10b42f_309610elu_kernelERNS_18TensorIteratorBaseERKN3c106ScalarES8_S8_ENKUlvE_clEvENKUlvE0_clEvEUlfE_St5arrayIPcLm2EELi4E23TrivialOffsetCalculatorILi1EjESG_NS0_6memory15LoadWithoutCastENSH_16StoreWithoutCastEEEviT_T0_T2_T3_T4_T5_:
	.zero		404


//--------------------- .nv.constant0._ZN2at6native29vectorized_elementwise_kernelILi2EZZZNS0_60_GLOBAL__N__171e0b9f_22_ActivationEluKernel_cu_9e10b42f_309610elu_kernelERNS_18TensorIteratorBaseERKN3c106ScalarES8_S8_ENKUlvE_clEvENKUlvE0_clEvEUlfE_St5arrayIPcLm2EEEEviT0_T1_ --------------------------
	.section	.nv.constant0._ZN2at6native29vectorized_elementwise_kernelILi2EZZZNS0_60_GLOBAL__N__171e0b9f_22_ActivationEluKernel_cu_9e10b42f_309610elu_kernelERNS_18TensorIteratorBaseERKN3c106ScalarES8_S8_ENKUlvE_clEvENKUlvE0_clEvEUlfE_St5arrayIPcLm2EEEEviT0_T1_,"a",@progbits
	.sectionflags	@""
	.align	4
.nv.constant0._ZN2at6native29vectorized_elementwise_kernelILi2EZZZNS0_60_GLOBAL__N__171e0b9f_22_ActivationEluKernel_cu_9e10b42f_309610elu_kernelERNS_18TensorIteratorBaseERKN3c106ScalarES8_S8_ENKUlvE_clEvENKUlvE0_clEvEUlfE_St5arrayIPcLm2EEEEviT0_T1_:
	.zero		400


//--------------------- .nv.constant0._ZN2at6native29vectorized_elementwise_kernelILi4EZZZNS0_60_GLOBAL__N__171e0b9f_22_ActivationEluKernel_cu_9e10b42f_309610elu_kernelERNS_18TensorIteratorBaseERKN3c106ScalarES8_S8_ENKUlvE_clEvENKUlvE0_clEvEUlfE_St5arrayIPcLm2EEEEviT0_T1_ --------------------------
	.section	.nv.constant0._ZN2at6native29vectorized_elementwise_kernelILi4EZZZNS0_60_GLOBAL__N__171e0b9f_22_ActivationEluKernel_cu_9e10b42f_309610elu_kernelERNS_18TensorIteratorBaseERKN3c106ScalarES8_S8_ENKUlvE_clEvENKUlvE0_clEvEUlfE_St5arrayIPcLm2EEEEviT0_T1_,"a",@progbits
	.sectionflags	@""
	.align	4
.nv.constant0._ZN2at6native29vectorized_elementwise_kernelILi4EZZZNS0_60_GLOBAL__N__171e0b9f_22_ActivationEluKernel_cu_9e10b42f_309610elu_kernelERNS_18TensorIteratorBaseERKN3c106ScalarES8_S8_ENKUlvE_clEvENKUlvE0_clEvEUlfE_St5arrayIPcLm2EEEEviT0_T1_:
	.zero		400


//--------------------- .nv.constant0._ZN2at6native29vectorized_elementwise_kernelILi8EZZZNS0_60_GLOBAL__N__171e0b9f_22_ActivationEluKernel_cu_9e10b42f_309610elu_kernelERNS_18TensorIteratorBaseERKN3c106ScalarES8_S8_ENKUlvE_clEvENKUlvE0_clEvEUlfE_St5arrayIPcLm2EEEEviT0_T1_ --------------------------
	.section	.nv.constant0._ZN2at6native29vectorized_elementwise_kernelILi8EZZZNS0_60_GLOBAL__N__171e0b9f_22_ActivationEluKernel_cu_9e10b42f_309610elu_kernelERNS_18TensorIteratorBaseERKN3c106ScalarES8_S8_ENKUlvE_clEvENKUlvE0_clEvEUlfE_St5arrayIPcLm2EEEEviT0_T1_,"a",@progbits
	.sectionflags	@""
	.align	4
.nv.constant0._ZN2at6native29vectorized_elementwise_kernelILi8EZZZNS0_60_GLOBAL__N__171e0b9f_22_ActivationEluKernel_cu_9e10b42f_309610elu_kernelERNS_18TensorIteratorBaseERKN3c106ScalarES8_S8_ENKUlvE_clEvENKUlvE0_clEvEUlfE_St5arrayIPcLm2EEEEviT0_T1_:
	.zero		400


//--------------------- .nv.constant2._ZN2at6native18elementwise_kernelILi128ELi4EZNS0_15gpu_kernel_implIZZZNS0_60_GLOBAL__N__171e0b9f_22_ActivationEluKernel_cu_9e10b42f_309610elu_kernelERNS_18TensorIteratorBaseERKN3c106ScalarES9_S9_ENKUlvE_clEvENKUlvE_clEvEUldE_EEvS5_RKT_EUliE_EEviT1_ --------------------------
	.section	.nv.constant2._ZN2at6native18elementwise_kernelILi128ELi4EZNS0_15gpu_kernel_implIZZZNS0_60_GLOBAL__N__171e0b9f_22_ActivationEluKernel_cu_9e10b42f_309610elu_kernelERNS_18TensorIteratorBaseERKN3c106ScalarES9_S9_ENKUlvE_clEvENKUlvE_clEvEUldE_EEvS5_RKT_EUliE_EEviT1_,"a",@progbits
	.sectionflags	@""
	.align	4
.nv.constant2._ZN2at6native18elementwise_kernelILi128ELi4EZNS0_15gpu_kernel_implIZZZNS0_60_GLOBAL__N__171e0b9f_22_ActivationEluKernel_cu_9e10b42f_309610elu_kernelERNS_18TensorIteratorBaseERKN3c106ScalarES9_S9_ENKUlvE_clEvENKUlvE_clEvEUldE_EEvS5_RKT_EUliE_EEviT1_:
        /*0000*/ 	.byte	0xef, 0x39, 0xfa, 0xfe, 0x42, 0x2e, 0xe6, 0xbf, 0x3f, 0x80, 0x39, 0x3b, 0x9e, 0xbc, 0x7a, 0xbc
        /*0010*/ 	.byte	0xcd, 0x13, 0xbd, 0x8e, 0x6d, 0xf8, 0x5a, 0x3e, 0x3d, 0x03, 0xba, 0x92, 0x50, 0x7e, 0x92, 0x3e
        /*0020*/ 	.byte	0xa1, 0x9d, 0x5f, 0x6c, 0xde, 0x1d, 0xc7, 0x3e, 0xe6, 0x34, 0xd0, 0x18, 0xa0, 0x01, 0xfa, 0x3e
        /*0030*/ 	.byte	0x40, 0x69, 0x3b, 0x1b, 0xa0, 0x01, 0x2a, 0x3f, 0xdd, 0xb5, 0xc1, 0x16, 0x6c, 0xc1, 0x56, 0x3f
        /*0040*/ 	.byte	0x4d, 0xf7, 0x10, 0x11, 0x11, 0x11, 0x81, 0x3f, 0x4d, 0x55, 0x55, 0x55, 0x55, 0x55, 0xa5, 0x3f
        /*0050*/ 	.byte	0x57, 0x55, 0x55, 0x55, 0x55, 0x55, 0xc5, 0x3f, 0x00, 0x00, 0x00, 0xf0, 0xff, 0xff, 0x0f, 0x38


//--------------------- .nv.constant0._ZN2at6native18elementwise_kernelILi128ELi4EZNS0_15gpu_kernel_implIZZZNS0_60_GLOBAL__N__171e0b9f_22_ActivationEluKernel_cu_9e10b42f_309610elu_kernelERNS_18TensorIteratorBaseERKN3c106ScalarES9_S9_ENKUlvE_clEvENKUlvE_clEvEUldE_EEvS5_RKT_EUliE_EEviT1_ --------------------------
	.section	.nv.constant0._ZN2at6native18elementwise_kernelILi128ELi4EZNS0_15gpu_kernel_implIZZZNS0_60_GLOBAL__N__171e0b9f_22_ActivationEluKernel_cu_9e10b42f_309610elu_kernelERNS_18TensorIteratorBaseERKN3c106ScalarES9_S9_ENKUlvE_clEvENKUlvE_clEvEUldE_EEvS5_RKT_EUliE_EEviT1_,"a",@progbits
	.sectionflags	@""
	.align	4
.nv.constant0._ZN2at6native18elementwise_kernelILi128ELi4EZNS0_15gpu_kernel_implIZZZNS0_60_GLOBAL__N__171e0b9f_22_ActivationEluKernel_cu_9e10b42f_309610elu_kernelERNS_18TensorIteratorBaseERKN3c106ScalarES9_S9_ENKUlvE_clEvENKUlvE_clEvEUldE_EEvS5_RKT_EUliE_EEviT1_:
	.zero		928


//--------------------- .nv.constant2._ZN2at6native27unrolled_elementwise_kernelIZZZNS0_60_GLOBAL__N__171e0b9f_22_ActivationEluKernel_cu_9e10b42f_309610elu_kernelERNS_18TensorIteratorBaseERKN3c106ScalarES8_S8_ENKUlvE_clEvENKUlvE_clEvEUldE_St5arrayIPcLm2EELi4E23TrivialOffsetCalculatorILi1EjESG_NS0_6memory12LoadWithCastILi1EEENSH_13StoreWithCastILi1EEEEEviT_T0_T2_T3_T4_T5_ --------------------------
	.section	.nv.constant2._ZN2at6native27unrolled_elementwise_kernelIZZZNS0_60_GLOBAL__N__171e0b9f_22_ActivationEluKernel_cu_9e10b42f_309610elu_kernelERNS_18TensorIteratorBaseERKN3c106ScalarES8_S8_ENKUlvE_clEvENKUlvE_clEvEUldE_St5arrayIPcLm2EELi4E23TrivialOffsetCalculatorILi1EjESG_NS0_6memory12LoadWithCastILi1EEENSH_13StoreWithCastILi1EEEEEviT_T0_T2_T3_T4_T5_,"a",@progbits
	.sectionflags	@""
	.align	4
.nv.constant2._ZN2at6native27unrolled_elementwise_kernelIZZZNS0_60_GLOBAL__N__171e0b9f_22_ActivationEluKernel_cu_9e10b42f_309610elu_kernelERNS_18TensorIteratorBaseERKN3c106ScalarES8_S8_ENKUlvE_clEvENKUlvE_clEvEUldE_St5arrayIPcLm2EELi4E23TrivialOffsetCalculatorILi1EjESG_NS0_6memory12LoadWithCastILi1EEENSH_13StoreWithCastILi1EEEEEviT_T0_T2_T3_T4_T5_:
        /*0000*/ 	.byte	0xef, 0x39, 0xfa, 0xfe, 0x42, 0x2e, 0xe6, 0xbf, 0x3f, 0x80, 0x39, 0x3b, 0x9e, 0xbc, 0x7a, 0xbc
        /*0010*/ 	.byte	0xcd, 0x13, 0xbd, 0x8e, 0x6d, 0xf8, 0x5a, 0x3e, 0x3d, 0x03, 0xba, 0x92, 0x50, 0x7e, 0x92, 0x3e
        /*0020*/ 	.byte	0xa1, 0x9d, 0x5f, 0x6c, 0xde, 0x1d, 0xc7, 0x3e, 0xe6, 0x34, 0xd0, 0x18, 0xa0, 0x01, 0xfa, 0x3e
        /*0030*/ 	.byte	0x40, 0x69, 0x3b, 0x1b, 0xa0, 0x01, 0x2a, 0x3f, 0xdd, 0xb5, 0xc1, 0x16, 0x6c, 0xc1, 0x56, 0x3f
        /*0040*/ 	.byte	0x4d, 0xf7, 0x10, 0x11, 0x11, 0x11, 0x81, 0x3f, 0x4d, 0x55, 0x55, 0x55, 0x55, 0x55, 0xa5, 0x3f
        /*0050*/ 	.byte	0x57, 0x55, 0x55, 0x55, 0x55, 0x55, 0xc5, 0x3f, 0x00, 0x00, 0x00, 0xf0, 0xff, 0xff, 0x0f, 0x38


//--------------------- .nv.constant0._ZN2at6native27unrolled_elementwise_kernelIZZZNS0_60_GLOBAL__N__171e0b9f_22_ActivationEluKernel_cu_9e10b42f_309610elu_kernelERNS_18TensorIteratorBaseERKN3c106ScalarES8_S8_ENKUlvE_clEvENKUlvE_clEvEUldE_St5arrayIPcLm2EELi4E23TrivialOffsetCalculatorILi1EjESG_NS0_6memory12LoadWithCastILi1EEENSH_13StoreWithCastILi1EEEEEviT_T0_T2_T3_T4_T5_ --------------------------
	.section	.nv.constant0._ZN2at6native27unrolled_elementwise_kernelIZZZNS0_60_GLOBAL__N__171e0b9f_22_ActivationEluKernel_cu_9e10b42f_309610elu_kernelERNS_18TensorIteratorBaseERKN3c106ScalarES8_S8_ENKUlvE_clEvENKUlvE_clEvEUldE_St5arrayIPcLm2EELi4E23TrivialOffsetCalculatorILi1EjESG_NS0_6memory12LoadWithCastILi1EEENSH_13StoreWithCastILi1EEEEEviT_T0_T2_T3_T4_T5_,"a",@progbits
	.sectionflags	@""
	.align	4
.nv.constant0._ZN2at6native27unrolled_elementwise_kernelIZZZNS0_60_GLOBAL__N__171e0b9f_22_ActivationEluKernel_cu_9e10b42f_309610elu_kernelERNS_18TensorIteratorBaseERKN3c106ScalarES8_S8_ENKUlvE_clEvENKUlvE_clEvEUldE_St5arrayIPcLm2EELi4E23TrivialOffsetCalculatorILi1EjESG_NS0_6memory12LoadWithCastILi1EEENSH_13StoreWithCastILi1EEEEEviT_T0_T2_T3_T4_T5_:
	.zero		428


//--------------------- .nv.constant2._ZN2at6native18elementwise_kernelILi128ELi2EZNS0_22gpu_kernel_impl_nocastIZZZNS0_60_GLOBAL__N__171e0b9f_22_ActivationEluKernel_cu_9e10b42f_309610elu_kernelERNS_18TensorIteratorBaseERKN3c106ScalarES9_S9_ENKUlvE_clEvENKUlvE_clEvEUldE_EEvS5_RKT_EUliE_EEviT1_ --------------------------
	.section	.nv.constant2._ZN2at6native18elementwise_kernelILi128ELi2EZNS0_22gpu_kernel_impl_nocastIZZZNS0_60_GLOBAL__N__171e0b9f_22_ActivationEluKernel_cu_9e10b42f_309610elu_kernelERNS_18TensorIteratorBaseERKN3c106ScalarES9_S9_ENKUlvE_clEvENKUlvE_clEvEUldE_EEvS5_RKT_EUliE_EEviT1_,"a",@progbits
	.sectionflags	@""
	.align	4
.nv.constant2._ZN2at6native18elementwise_kernelILi128ELi2EZNS0_22gpu_kernel_impl_nocastIZZZNS0_60_GLOBAL__N__171e0b9f_22_ActivationEluKernel_cu_9e10b42f_309610elu_kernelERNS_18TensorIteratorBaseERKN3c106ScalarES9_S9_ENKUlvE_clEvENKUlvE_clEvEUldE_EEvS5_RKT_EUliE_EEviT1_:
        /*0000*/ 	.byte	0xef, 0x39, 0xfa, 0xfe, 0x42, 0x2e, 0xe6, 0xbf, 0x3f, 0x80, 0x39, 0x3b, 0x9e, 0xbc, 0x7a, 0xbc
        /*0010*/ 	.byte	0xcd, 0x13, 0xbd, 0x8e, 0x6d, 0xf8, 0x5a, 0x3e, 0x3d, 0x03, 0xba, 0x92, 0x50, 0x7e, 0x92, 0x3e
        /*0020*/ 	.byte	0xa1, 0x9d, 0x5f, 0x6c, 0xde, 0x1d, 0xc7, 0x3e, 0xe6, 0x34, 0xd0, 0x18, 0xa0, 0x01, 0xfa, 0x3e
        /*0030*/ 	.byte	0x40, 0x69, 0x3b, 0x1b, 0xa0, 0x01, 0x2a, 0x3f, 0xdd, 0xb5, 0xc1, 0x16, 0x6c, 0xc1, 0x56, 0x3f
        /*0040*/ 	.byte	0x4d, 0xf7, 0x10, 0x11, 0x11, 0x11, 0x81, 0x3f, 0x4d, 0x55, 0x55, 0x55, 0x55, 0x55, 0xa5, 0x3f
        /*0050*/ 	.byte	0x57, 0x55, 0x55, 0x55, 0x55, 0x55, 0xc5, 0x3f


//--------------------- .nv.constant0._ZN2at6native18elementwise_kernelILi128ELi2EZNS0_22gpu_kernel_impl_nocastIZZZNS0_60_GLOBAL__N__171e0b9f_22_ActivationEluKernel_cu_9e10b42f_309610elu_kernelERNS_18TensorIteratorBaseERKN3c106ScalarES9_S9_ENKUlvE_clEvENKUlvE_clEvEUldE_EEvS5_RKT_EUliE_EEviT1_ --------------------------
	.section	.nv.constant0._ZN2at6native18elementwise_kernelILi128ELi2EZNS0_22gpu_kernel_impl_nocastIZZZNS0_60_GLOBAL__N__171e0b9f_22_ActivationEluKernel_cu_9e10b42f_309610elu_kernelERNS_18TensorIteratorBaseERKN3c106ScalarES9_S9_ENKUlvE_clEvENKUlvE_clEvEUldE_EEvS5_RKT_EUliE_EEviT1_,"a",@progbits
	.sectionflags	@""
	.align	4
.nv.constant0._ZN2at6native18elementwise_kernelILi128ELi2EZNS0_22gpu_kernel_impl_nocastIZZZNS0_60_GLOBAL__N__171e0b9f_22_ActivationEluKernel_cu_9e10b42f_309610elu_kernelERNS_18TensorIteratorBaseERKN3c106ScalarES9_S9_ENKUlvE_clEvENKUlvE_clEvEUldE_EEvS5_RKT_EUliE_EEviT1_:
	.zero		920


//--------------------- .nv.constant2._ZN2at6native27unrolled_elementwise_kernelIZZZNS0_60_GLOBAL__N__171e0b9f_22_ActivationEluKernel_cu_9e10b42f_309610elu_kernelERNS_18TensorIteratorBaseERKN3c106ScalarES8_S8_ENKUlvE_clEvENKUlvE_clEvEUldE_St5arrayIPcLm2EELi4E23TrivialOffsetCalculatorILi1EjESG_NS0_6memory15LoadWithoutCastENSH_16StoreWithoutCastEEEviT_T0_T2_T3_T4_T5_ --------------------------
	.section	.nv.constant2._ZN2at6native27unrolled_elementwise_kernelIZZZNS0_60_GLOBAL__N__171e0b9f_22_ActivationEluKernel_cu_9e10b42f_309610elu_kernelERNS_18TensorIteratorBaseERKN3c106ScalarES8_S8_ENKUlvE_clEvENKUlvE_clEvEUldE_St5arrayIPcLm2EELi4E23TrivialOffsetCalculatorILi1EjESG_NS0_6memory15LoadWithoutCastENSH_16StoreWithoutCastEEEviT_T0_T2_T3_T4_T5_,"a",@progbits
	.sectionflags	@""
	.align	4
.nv.constant2._ZN2at6native27unrolled_elementwise_kernelIZZZNS0_60_GLOBAL__N__171e0b9f_22_ActivationEluKernel_cu_9e10b42f_309610elu_kernelERNS_18TensorIteratorBaseERKN3c106ScalarES8_S8_ENKUlvE_clEvENKUlvE_clEvEUldE_St5arrayIPcLm2EELi4E23TrivialOffsetCalculatorILi1EjESG_NS0_6memory15LoadWithoutCastENSH_16StoreWithoutCastEEEviT_T0_T2_T3_T4_T5_:
        /*0000*/ 	.byte	0xef, 0x39, 0xfa, 0xfe, 0x42, 0x2e, 0xe6, 0xbf, 0x3f, 0x80, 0x39, 0x3b, 0x9e, 0xbc, 0x7a, 0xbc
        /*0010*/ 	.byte	0xcd, 0x13, 0xbd, 0x8e, 0x6d, 0xf8, 0x5a, 0x3e, 0x3d, 0x03, 0xba, 0x92, 0x50, 0x7e, 0x92, 0x3e
        /*0020*/ 	.byte	0xa1, 0x9d, 0x5f, 0x6c, 0xde, 0x1d, 0xc7, 0x3e, 0xe6, 0x34, 0xd0, 0x18, 0xa0, 0x01, 0xfa, 0x3e
        /*0030*/ 	.byte	0x40, 0x69, 0x3b, 0x1b, 0xa0, 0x01, 0x2a, 0x3f, 0xdd, 0xb5, 0xc1, 0x16, 0x6c, 0xc1, 0x56, 0x3f
        /*0040*/ 	.byte	0x4d, 0xf7, 0x10, 0x11, 0x11, 0x11, 0x81, 0x3f, 0x4d, 0x55, 0x55, 0x55, 0x55, 0x55, 0xa5, 0x3f
        /*0050*/ 	.byte	0x57, 0x55, 0x55, 0x55, 0x55, 0x55, 0xc5, 0x3f


//--------------------- .nv.constant0._ZN2at6native27unrolled_elementwise_kernelIZZZNS0_60_GLOBAL__N__171e0b9f_22_ActivationEluKernel_cu_9e10b42f_309610elu_kernelERNS_18TensorIteratorBaseERKN3c106ScalarES8_S8_ENKUlvE_clEvENKUlvE_clEvEUldE_St5arrayIPcLm2EELi4E23TrivialOffsetCalculatorILi1EjESG_NS0_6memory15LoadWithoutCastENSH_16StoreWithoutCastEEEviT_T0_T2_T3_T4_T5_ --------------------------
	.section	.nv.constant0._ZN2at6native27unrolled_elementwise_kernelIZZZNS0_60_GLOBAL__N__171e0b9f_22_ActivationEluKernel_cu_9e10b42f_309610elu_kernelERNS_18TensorIteratorBaseERKN3c106ScalarES8_S8_ENKUlvE_clEvENKUlvE_clEvEUldE_St5arrayIPcLm2EELi4E23TrivialOffsetCalculatorILi1EjESG_NS0_6memory15LoadWithoutCastENSH_16StoreWithoutCastEEEviT_T0_T2_T3_T4_T5_,"a",@progbits
	.sectionflags	@""
	.align	4
.nv.constant0._ZN2at6native27unrolled_elementwise_kernelIZZZNS0_60_GLOBAL__N__171e0b9f_22_ActivationEluKernel_cu_9e10b42f_309610elu_kernelERNS_18TensorIteratorBaseERKN3c106ScalarES8_S8_ENKUlvE_clEvENKUlvE_clEvEUldE_St5arrayIPcLm2EELi4E23TrivialOffsetCalculatorILi1EjESG_NS0_6memory15LoadWithoutCastENSH_16StoreWithoutCastEEEviT_T0_T2_T3_T4_T5_:
	.zero		412


//--------------------- .nv.constant2._ZN2at6native29vectorized_elementwise_kernelILi2EZZZNS0_60_GLOBAL__N__171e0b9f_22_ActivationEluKernel_cu_9e10b42f_309610elu_kernelERNS_18TensorIteratorBaseERKN3c106ScalarES8_S8_ENKUlvE_clEvENKUlvE_clEvEUldE_St5arrayIPcLm2EEEEviT0_T1_ --------------------------
	.section	.nv.constant2._ZN2at6native29vectorized_elementwise_kernelILi2EZZZNS0_60_GLOBAL__N__171e0b9f_22_ActivationEluKernel_cu_9e10b42f_309610elu_kernelERNS_18TensorIteratorBaseERKN3c106ScalarES8_S8_ENKUlvE_clEvENKUlvE_clEvEUldE_St5arrayIPcLm2EEEEviT0_T1_,"a",@progbits
	.sectionflags	@""
	.align	4
.nv.constant2._ZN2at6native29vectorized_elementwise_kernelILi2EZZZNS0_60_GLOBAL__N__171e0b9f_22_ActivationEluKernel_cu_9e10b42f_309610elu_kernelERNS_18TensorIteratorBaseERKN3c106ScalarES8_S8_ENKUlvE_clEvENKUlvE_clEvEUldE_St5arrayIPcLm2EEEEviT0_T1_:
        /*0000*/ 	.byte	0xef, 0x39, 0xfa, 0xfe, 0x42, 0x2e, 0xe6, 0xbf, 0x3f, 0x80, 0x39, 0x3b, 0x9e, 0xbc, 0x7a, 0xbc
        /*0010*/ 	.byte	0xcd, 0x13, 0xbd, 0x8e, 0x6d, 0xf8, 0x5a, 0x3e, 0x3d, 0x03, 0xba, 0x92, 0x50, 0x7e, 0x92, 0x3e
        /*0020*/ 	.byte	0xa1, 0x9d, 0x5f, 0x6c, 0xde, 0x1d, 0xc7, 0x3e, 0xe6, 0x34, 0xd0, 0x18, 0xa0, 0x01, 0xfa, 0x3e
        /*0030*/ 	.byte	0x40, 0x69, 0x3b, 0x1b, 0xa0, 0x01, 0x2a, 0x3f, 0xdd, 0xb5, 0xc1, 0x16, 0x6c, 0xc1, 0x56, 0x3f
        /*0040*/ 	.byte	0x4d, 0xf7, 0x10, 0x11, 0x11, 0x11, 0x81, 0x3f, 0x4d, 0x55, 0x55, 0x55, 0x55, 0x55, 0xa5, 0x3f
        /*0050*/ 	.byte	0x57, 0x55, 0x55, 0x55, 0x55, 0x55, 0xc5, 0x3f


//--------------------- .nv.constant0._ZN2at6native29vectorized_elementwise_kernelILi2EZZZNS0_60_GLOBAL__N__171e0b9f_22_ActivationEluKernel_cu_9e10b42f_309610elu_kernelERNS_18TensorIteratorBaseERKN3c106ScalarES8_S8_ENKUlvE_clEvENKUlvE_clEvEUldE_St5arrayIPcLm2EEEEviT0_T1_ --------------------------
	.section	.nv.constant0._ZN2at6native29vectorized_elementwise_kernelILi2EZZZNS0_60_GLOBAL__N__171e0b9f_22_ActivationEluKernel_cu_9e10b42f_309610elu_kernelERNS_18TensorIteratorBaseERKN3c106ScalarES8_S8_ENKUlvE_clEvENKUlvE_clEvEUldE_St5arrayIPcLm2EEEEviT0_T1_,"a",@progbits
	.sectionflags	@""
	.align	4
.nv.constant0._ZN2at6native29vectorized_elementwise_kernelILi2EZZZNS0_60_GLOBAL__N__171e0b9f_22_ActivationEluKernel_cu_9e10b42f_309610elu_kernelERNS_18TensorIteratorBaseERKN3c106ScalarES8_S8_ENKUlvE_clEvENKUlvE_clEvEUldE_St5arrayIPcLm2EEEEviT0_T1_:
	.zero		408


//--------------------- .nv.constant2._ZN2at6native29vectorized_elementwise_kernelILi4EZZZNS0_60_GLOBAL__N__171e0b9f_22_ActivationEluKernel_cu_9e10b42f_309610elu_kernelERNS_18TensorIteratorBaseERKN3c106ScalarES8_S8_ENKUlvE_clEvENKUlvE_clEvEUldE_St5arrayIPcLm2EEEEviT0_T1_ --------------------------
	.section	.nv.constant2._ZN2at6native29vectorized_elementwise_kernelILi4EZZZNS0_60_GLOBAL__N__171e0b9f_22_ActivationEluKernel_cu_9e10b42f_309610elu_kernelERNS_18TensorIteratorBaseERKN3c106ScalarES8_S8_ENKUlvE_clEvENKUlvE_clEvEUldE_St5arrayIPcLm2EEEEviT0_T1_,"a",@progbits
	.sectionflags	@""
	.align	4
.nv.constant2._ZN2at6native29vectorized_elementwise_kernelILi4EZZZNS0_60_GLOBAL__N__171e0b9f_22_ActivationEluKernel_cu_9e10b42f_309610elu_kernelERNS_18TensorIteratorBaseERKN3c106ScalarES8_S8_ENKUlvE_clEvENKUlvE_clEvEUldE_St5arrayIPcLm2EEEEviT0_T1_:
        /*0000*/ 	.byte	0xef, 0x39, 0xfa, 0xfe, 0x42, 0x2e, 0xe6, 0xbf, 0x3f, 0x80, 0x39, 0x3b, 0x9e, 0xbc, 0x7a, 0xbc
        /*0010*/ 	.byte	0xcd, 0x13, 0xbd, 0x8e, 0x6d, 0xf8, 0x5a, 0x3e, 0x3d, 0x03, 0xba, 0x92, 0x50, 0x7e, 0x92, 0x3e
        /*0020*/ 	.byte	0xa1, 0x9d, 0x5f, 0x6c, 0xde, 0x1d, 0xc7, 0x3e, 0xe6, 0x34, 0xd0, 0x18, 0xa0, 0x01, 0xfa, 0x3e
        /*0030*/ 	.byte	0x40, 0x69, 0x3b, 0x1b, 0xa0, 0x01, 0x2a, 0x3f, 0xdd, 0xb5, 0xc1, 0x16, 0x6c, 0xc1, 0x56, 0x3f
        /*0040*/ 	.byte	0x4d, 0xf7, 0x10, 0x11, 0x11, 0x11, 0x81, 0x3f, 0x4d, 0x55, 0x55, 0x55, 0x55, 0x55, 0xa5, 0x3f
        /*0050*/ 	.byte	0x57, 0x55, 0x55, 0x55, 0x55, 0x55, 0xc5, 0x3f


//--------------------- .nv.constant0._ZN2at6native29vectorized_elementwise_kernelILi4EZZZNS0_60_GLOBAL__N__171e0b9f_22_ActivationEluKernel_cu_9e10b42f_309610elu_kernelERNS_18TensorIteratorBaseERKN3c106ScalarES8_S8_ENKUlvE_clEvENKUlvE_clEvEUldE_St5arrayIPcLm2EEEEviT0_T1_ --------------------------
	.section	.nv.constant0._ZN2at6native29vectorized_elementwise_kernelILi4EZZZNS0_60_GLOBAL__N__171e0b9f_22_ActivationEluKernel_cu_9e10b42f_309610elu_kernelERNS_18TensorIteratorBaseERKN3c106ScalarES8_S8_ENKUlvE_clEvENKUlvE_clEvEUldE_St5arrayIPcLm2EEEEviT0_T1_,"a",@progbits
	.sectionflags	@""
	.align	4
.nv.constant0._ZN2at6native29vectorized_elementwise_kernelILi4EZZZNS0_60_GLOBAL__N__171e0b9f_22_ActivationEluKernel_cu_9e10b42f_309610elu_kernelERNS_18TensorIteratorBaseERKN3c106ScalarES8_S8_ENKUlvE_clEvENKUlvE_clEvEUldE_St5arrayIPcLm2EEEEviT0_T1_:
	.zero		408


//--------------------- .nv.constant0._ZN2at6native29vectorized_elementwise_kernelILi8EZZZNS0_60_GLOBAL__N__171e0b9f_22_ActivationEluKernel_cu_9e10b42f_309610elu_kernelERNS_18TensorIteratorBaseERKN3c106ScalarES8_S8_ENKUlvE_clEvENKUlvE_clEvEUldE_St5arrayIPcLm2EEEEviT0_T1_ --------------------------
	.section	.nv.constant0._ZN2at6native29vectorized_elementwise_kernelILi8EZZZNS0_60_GLOBAL__N__171e0b9f_22_ActivationEluKernel_cu_9e10b42f_309610elu_kernelERNS_18TensorIteratorBaseERKN3c106ScalarES8_S8_ENKUlvE_clEvENKUlvE_clEvEUldE_St5arrayIPcLm2EEEEviT0_T1_,"a",@progbits
	.sectionflags	@""
	.align	4
.nv.constant0._ZN2at6native29vectorized_elementwise_kernelILi8EZZZNS0_60_GLOBAL__N__171e0b9f_22_ActivationEluKernel_cu_9e10b42f_309610elu_kernelERNS_18TensorIteratorBaseERKN3c106ScalarES8_S8_ENKUlvE_clEvENKUlvE_clEvEUldE_St5arrayIPcLm2EEEEviT0_T1_:
	.zero		408


//--------------------- .text._ZN2at6native18elementwise_kernelILi128ELi4EZNS0_15gpu_kernel_implIZZZNS0_60_GLOBAL__N__171e0b9f_22_ActivationEluKernel_cu_9e10b42f_309619elu_backward_kernelERNS_18TensorIteratorBaseERKN3c106ScalarES9_S9_bENKUlvE_clEvENKUlvE2_clEvEUlNS6_8BFloat16ESC_E_EEvS5_RKT_EUliE_EEviT1_ --------------------------
	.section	.text._ZN2at6native18elementwise_kernelILi128ELi4EZNS0_15gpu_kernel_implIZZZNS0_60_GLOBAL__N__171e0b9f_22_ActivationEluKernel_cu_9e10b42f_309619elu_backward_kernelERNS_18TensorIteratorBaseERKN3c106ScalarES9_S9_bENKUlvE_clEvENKUlvE2_clEvEUlNS6_8BFloat16ESC_E_EEvS5_RKT_EUliE_EEviT1_,"ax",@progbits
	.sectioninfo	@"SHI_REGISTERS=26"
	.align	128
        .global         _ZN2at6native18elementwise_kernelILi128ELi4EZNS0_15gpu_kernel_implIZZZNS0_60_GLOBAL__N__171e0b9f_22_ActivationEluKernel_cu_9e10b42f_309619elu_backward_kernelERNS_18TensorIteratorBaseERKN3c106ScalarES9_S9_bENKUlvE_clEvENKUlvE2_clEvEUlNS6_8BFloat16ESC_E_EEvS5_RKT_EUliE_EEviT1_
        .type           _ZN2at6native18elementwise_kernelILi128ELi4EZNS0_15gpu_kernel_implIZZZNS0_60_GLOBAL__N__171e0b9f_22_ActivationEluKernel_cu_9e10b42f_309619elu_backward_kernelERNS_18TensorIteratorBaseERKN3c106ScalarES9_S9_bENKUlvE_clEvENKUlvE2_clEvEUlNS6_8BFloat16ESC_E_EEvS5_RKT_EUliE_EEviT1_,@function
        .size           _ZN2at6native18elementwise_kernelILi128ELi4EZNS0_15gpu_kernel_implIZZZNS0_60_GLOBAL__N__171e0b9f_22_ActivationEluKernel_cu_9e10b42f_309619elu_backward_kernelERNS_18TensorIteratorBaseERKN3c106ScalarES9_S9_bENKUlvE_clEvENKUlvE2_clEvEUlNS6_8BFloat16ESC_E_EEvS5_RKT_EUliE_EEviT1_,(.L_x_6694 - _ZN2at6native18elementwise_kernelILi128ELi4EZNS0_15gpu_kernel_implIZZZNS0_60_GLOBAL__N__171e0b9f_22_ActivationEluKernel_cu_9e10b42f_309619elu_backward_kernelERNS_18TensorIteratorBaseERKN3c106ScalarES9_S9_bENKUlvE_clEvENKUlvE2_clEvEUlNS6_8BFloat16ESC_E_EEvS5_RKT_EUliE_EEviT1_)
        .other          _ZN2at6native18elementwise_kernelILi128ELi4EZNS0_15gpu_kernel_implIZZZNS0_60_GLOBAL__N__171e0b9f_22_ActivationEluKernel_cu_9e10b42f_309619elu_backward_kernelERNS_18TensorIteratorBaseERKN3c106ScalarES9_S9_bENKUlvE_clEvENKUlvE2_clEvEUlNS6_8BFloat16ESC_E_EEvS5_RKT_EUliE_EEviT1_,@"STO_CUDA_ENTRY STV_DEFAULT"
_ZN2at6native18elementwise_kernelILi128ELi4EZNS0_15gpu_kernel_implIZZZNS0_60_GLOBAL__N__171e0b9f_22_ActivationEluKernel_cu_9e10b42f_309619elu_backward_kernelERNS_18TensorIteratorBaseERKN3c106ScalarES9_S9_bENKUlvE_clEvENKUlvE2_clEvEUlNS6_8BFloat16ESC_E_EEvS5_RKT_EUliE_EEviT1_:
.text._ZN2at6native18elementwise_kernelILi128ELi4EZNS0_15gpu_kernel_implIZZZNS0_60_GLOBAL__N__171e0b9f_22_ActivationEluKernel_cu_9e10b42f_309619elu_backward_kernelERNS_18TensorIteratorBaseERKN3c106ScalarES9_S9_bENKUlvE_clEvENKUlvE2_clEvEUlNS6_8BFloat16ESC_E_EEvS5_RKT_EUliE_EEviT1_:
[----:B------:R-:W-:Y:S02]  /*0000*/  IMAD.MOV.U32 R1, RZ, RZ, c[0x0][0x28] ;  /* 0x00000a00ff017624 */ /* 0x000fe400078e00ff */
[----:B------:R-:W0:Y:S01]  /*0010*/  S2R R19, SR_CTAID.X ;  /* 0x0000000000137919 */ /* 0x000e220000002500 */
[----:B------:R-:W-:Y:S01]  /*0020*/  ULDC.64 UR36, c[0x0][0x118] ;  /* 0x0000460000247ab9 */ /* 0x000fe20000000a00 */
[----:B------:R-:W-:Y:S02]  /*0030*/  BSSY B6, `(.L_x_0) ;  /* 0x0000417000067945 */ /* 0x000fe40003800000 */
[----:B------:R-:W0:Y:S02]  /*0040*/  S2R R18, SR_TID.X ;  /* 0x0000000000127919 */ /* 0x000e240000002100 */
[----:B0-----:R-:W-:-:S05]  /*0050*/  IMAD R23, R19, 0x200, R18 ;  /* 0x0000020013177824 */ /* 0x001fca00078e0212 */
[----:B------:R-:W-:-:S13]  /*0060*/  ISETP.GE.AND P0, PT, R23, c[0x0][0x160], PT ;  /* 0x0000580017007a0c */ /* 0x000fda0003f06270 */
[----:B------:R-:W-:Y:S05]  /*0070*/  @P0 BRA `(.L_x_1) ;  /* 0x0000412000000947 */ /* 0x000fea0003800000 */
[----:B------:R-:W-:Y:S01]  /*0080*/  ISETP.NE.AND P0, PT, RZ, c[0x0][0x168], PT ;  /* 0x00005a00ff007a0c */ /* 0x000fe20003f05270 */
[----:B------:R-:W-:Y:S02]  /*0090*/  IMAD.MOV.U32 R22, RZ, RZ, RZ ;  /* 0x000000ffff167224 */ /* 0x000fe400078e00ff */
[----:B------:R-:W-:Y:S02]  /*00a0*/  IMAD.MOV.U32 R0, RZ, RZ, RZ ;  /* 0x000000ffff007224 */ /* 0x000fe400078e00ff */
[----:B------:R-:W-:-:S08]  /*00b0*/  IMAD.MOV.U32 R16, RZ, RZ, RZ ;  /* 0x000000ffff107224 */ /* 0x000fd000078e00ff */
[----:B------:R-:W-:Y:S05]  /*00c0*/  @!P0 BRA `(.L_x_2) ;  /* 0x00000fa000008947 */ /* 0x000fea0003800000 */
[----:B------:R-:W-:Y:S02]  /*00d0*/  IMAD.MOV.U32 R22, RZ, RZ, RZ ;  /* 0x000000ffff167224 */ /* 0x000fe400078e00ff */
[----:B------:R-:W-:Y:S02]  /*00e0*/  IMAD.MOV.U32 R6, RZ, RZ, c[0x0][0x168] ;  /* 0x00005a00ff067624 */ /* 0x000fe400078e00ff */
[----:B------:R-:W-:-:S03]  /*00f0*/  IMAD.HI.U32 R4, R23, c[0x0][0x170], R22 ;  /* 0x00005c0017047a27 */ /* 0x000fc600078e0016 */
[----:B------:R-:W-:Y:S02]  /*0100*/  ISETP.NE.AND P0, PT, R6, 0x1, PT ;  /* 0x000000010600780c */ /* 0x000fe40003f05270 */
[----:B------:R-:W-:-:S05]  /*0110*/  SHF.R.U32.HI R5, RZ, c[0x0][0x174], R4 ;  /* 0x00005d00ff057a19 */ /* 0x000fca0000011604 */
[----:B------:R-:W-:-:S04]  /*0120*/  IMAD.MOV R0, RZ, RZ, -R5 ;  /* 0x000000ffff007224 */ /* 0x000fc800078e0a05 */
[----:B------:R-:W-:-:S04]  /*0130*/  IMAD R23, R0, c[0x0][0x16c], R23 ;  /* 0x00005b0000177a24 */ /* 0x000fc800078e0217 */
[C---:B------:R-:W-:Y:S02]  /*0140*/  IMAD R16, R23.reuse, c[0x0][0x298], RZ ;  /* 0x0000a60017107a24 */ /* 0x040fe400078e02ff */
[C---:B------:R-:W-:Y:S02]  /*0150*/  IMAD R0, R23.reuse, c[0x0][0x29c], RZ ;  /* 0x0000a70017007a24 */ /* 0x040fe400078e02ff */
[----:B------:R-:W-:Y:S01]  /*0160*/  IMAD R22, R23, c[0x0][0x2a0], RZ ;  /* 0x0000a80017167a24 */ /* 0x000fe200078e02ff */
[----:B------:R-:W-:Y:S05]  /*0170*/  @!P0 BRA `(.L_x_2) ;  /* 0x00000ef000008947 */ /* 0x000fea0003800000 */
[----:B------:R-:W-:Y:S01]  /*0180*/  IMAD.MOV.U32 R4, RZ, RZ, RZ ;  /* 0x000000ffff047224 */ /* 0x000fe200078e00ff */
[----:B------:R-:W-:-:S03]  /*0190*/  ISETP.NE.AND P0, PT, R6, 0x2, PT ;  /* 0x000000020600780c */ /* 0x000fc60003f05270 */
[----:B------:R-:W-:-:S05]  /*01a0*/  IMAD.HI.U32 R2, R5, c[0x0][0x17c], R4 ;  /* 0x00005f0005027a27 */ /* 0x000fca00078e0004 */
[----:B------:R-:W-:-:S05]  /*01b0*/  SHF.R.U32.HI R3, RZ, c[0x0][0x180], R2 ;  /* 0x00006000ff037a19 */ /* 0x000fca0000011602 */
[----:B------:R-:W-:-:S04]  /*01c0*/  IMAD.MOV R4, RZ, RZ, -R3 ;  /* 0x000000ffff047224 */ /* 0x000fc800078e0a03 */
[----:B------:R-:W-:-:S04]  /*01d0*/  IMAD R5, R4, c[0x0][0x178], R5 ;  /* 0x00005e0004057a24 */ /* 0x000fc800078e0205 */
[C---:B------:R-:W-:Y:S02]  /*01e0*/  IMAD R22, R5.reuse, c[0x0][0x2ac], RZ ;  /* 0x0000ab0005167a24 */ /* 0x040fe400078e02ff */
[C---:B------:R-:W-:Y:S02]  /*01f0*/  IMAD R16, R5.reuse, c[0x0][0x2a4], R16 ;  /* 0x0000a90005107a24 */ /* 0x040fe400078e0210 */
[----:B------:R-:W-:Y:S02]  /*0200*/  IMAD R0, R5, c[0x0][0x2a8], R0 ;  /* 0x0000aa0005007a24 */ /* 0x000fe400078e0200 */
[----:B------:R-:W-:Y:S01]  /*0210*/  IMAD R22, R23, c[0x0][0x2a0], R22 ;  /* 0x0000a80017167a24 */ /* 0x000fe200078e0216 */
[----:B------:R-:W-:Y:S05]  /*0220*/  @!P0 BRA `(.L_x_2) ;  /* 0x00000e4000008947 */ /* 0x000fea0003800000 */
[----:B------:R-:W-:Y:S01]  /*0230*/  IMAD.MOV.U32 R2, RZ, RZ, RZ ;  /* 0x000000ffff027224 */ /* 0x000fe200078e00ff */
[----:B------:R-:W-:-:S03]  /*0240*/  ISETP.NE.AND P0, PT, R6, 0x3, PT ;  /* 0x000000030600780c */ /* 0x000fc60003f05270 */
[----:B------:R-:W-:-:S05]  /*0250*/  IMAD.HI.U32 R4, R3, c[0x0][0x188], R2 ;  /* 0x0000620003047a27 */ /* 0x000fca00078e0002 */
[----:B------:R-:W-:-:S05]  /*0260*/  SHF.R.U32.HI R5, RZ, c[0x0][0x18c], R4 ;  /* 0x00006300ff057a19 */ /* 0x000fca0000011604 */
[----:B------:R-:W-:-:S04]  /*0270*/  IMAD.MOV R2, RZ, RZ, -R5 ;  /* 0x000000ffff027224 */ /* 0x000fc800078e0a05 */
[----:B------:R-:W-:-:S04]  /*0280*/  IMAD R3, R2, c[0x0][0x184], R3 ;  /* 0x0000610002037a24 */ /* 0x000fc800078e0203 */
[C---:B------:R-:W-:Y:S02]  /*0290*/  IMAD R16, R3.reuse, c[0x0][0x2b0], R16 ;  /* 0x0000ac0003107a24 */ /* 0x040fe400078e0210 */
[C---:B------:R-:W-:Y:S02]  /*02a0*/  IMAD R0, R3.reuse, c[0x0][0x2b4], R0 ;  /* 0x0000ad0003007a24 */ /* 0x040fe400078e0200 */
        /* <DEDUP_REMOVED lines=212> */
[----:B------:R-:W-:-:S04]  /*0ff0*/  IMAD.MOV.U32 R2, RZ, RZ, RZ ;  /* 0x000000ffff027224 */ /* 0x000fc800078e00ff */
[----:B------:R-:W-:-:S05]  /*1000*/  IMAD.HI.U32 R2, R3, c[0x0][0x290], R2 ;  /* 0x0000a40003027a27 */ /* 0x000fca00078e0002 */
[----:B------:R-:W-:-:S05]  /*1010*/  SHF.R.U32.HI R2, RZ, c[0x0][0x294], R2 ;  /* 0x0000a500ff027a19 */ /* 0x000fca0000011602 */
[----:B------:R-:W-:-:S04]  /*1020*/  IMAD.MOV R2, RZ, RZ, -R2 ;  /* 0x000000ffff027224 */ /* 0x000fc800078e0a02 */
[----:B------:R-:W-:-:S04]  /*1030*/  IMAD R3, R2, c[0x0][0x28c], R3 ;  /* 0x0000a30002037a24 */ /* 0x000fc800078e0203 */
[C---:B------:R-:W-:Y:S02]  /*1040*/  IMAD R16, R3.reuse, c[0x0][0x3b8], R16 ;  /* 0x0000ee0003107a24 */ /* 0x040fe400078e0210 */
[C---:B------:R-:W-:Y:S02]  /*1050*/  IMAD R0, R3.reuse, c[0x0][0x3bc], R0 ;  /* 0x0000ef0003007a24 */ /* 0x040fe400078e0200 */
[----:B------:R-:W-:Y:S02]  /*1060*/  IMAD R22, R3, c[0x0][0x3c0], R22 ;  /* 0x0000f00003167a24 */ /* 0x000fe400078e0216 */
.L_x_2:
[----:B------:R-:W0:Y:S01]  /*1070*/  LDC.U8 R5, c[0x0][0x3f9] ;  /* 0x0000fe40ff057b82 */ /* 0x000e220000000000 */
[----:B------:R-:W-:Y:S02]  /*1080*/  IADD3 R16, P1, R16, c[0x0][0x3c8], RZ ;  /* 0x0000f20010107a10 */ /* 0x000fe40007f3e0ff */
[----:B------:R-:W-:-:S03]  /*1090*/  IADD3 R2, P2, R0, c[0x0][0x3d0], RZ ;  /* 0x0000f40000027a10 */ /* 0x000fc60007f5e0ff */
[----:B------:R-:W-:Y:S02]  /*10a0*/  IMAD.X R17, RZ, RZ, c[0x0][0x3cc], P1 ;  /* 0x0000f300ff117624 */ /* 0x000fe400008e06ff */
[----:B------:R-:W-:Y:S01]  /*10b0*/  IMAD.X R3, RZ, RZ, c[0x0][0x3d4], P2 ;  /* 0x0000f500ff037624 */ /* 0x000fe200010e06ff */
[----:B0-----:R-:W-:-:S04]  /*10c0*/  PRMT R4, R5, 0x9910, RZ ;  /* 0x0000991005047816 */ /* 0x001fc800000000ff */
[----:B------:R-:W-:-:S13]  /*10d0*/  ISETP.GT.AND P0, PT, R4, 0x9, PT ;  /* 0x000000090400780c */ /* 0x000fda0003f04270 */
[----:B------:R-:W-:Y:S05]  /*10e0*/  @P0 BRA `(.L_x_3) ;  /* 0x000004a000000947 */ /* 0x000fea0003800000 */
[----:B------:R-:W-:-:S13]  /*10f0*/  ISETP.GT.AND P0, PT, R4, 0x4, PT ;  /* 0x000000040400780c */ /* 0x000fda0003f04270 */
[----:B------:R-:W-:Y:S05]  /*1100*/  @P0 BRA `(.L_x_4) ;  /* 0x0000025000000947 */ /* 0x000fea0003800000 */
[----:B------:R-:W-:-:S13]  /*1110*/  ISETP.GT.AND P0, PT, R4, 0x1, PT ;  /* 0x000000010400780c */ /* 0x000fda0003f04270 */
[----:B------:R-:W-:Y:S05]  /*1120*/  @P0 BRA `(.L_x_5) ;  /* 0x000000e000000947 */ /* 0x000fea0003800000 */
[----:B------:R-:W-:-:S13]  /*1130*/  ISETP.NE.AND P0, PT, R5, RZ, PT ;  /* 0x000000ff0500720c */ /* 0x000fda0003f05270 */
[----:B------:R-:W-:Y:S05]  /*1140*/  @!P0 BRA `(.L_x_6) ;  /* 0x0000007000008947 */ /* 0x000fea0003800000 */
[----:B------:R-:W-:-:S13]  /*1150*/  ISETP.NE.AND P0, PT, R4, 0x1, PT ;  /* 0x000000010400780c */ /* 0x000fda0003f05270 */
[----:B------:R-:W-:Y:S05]  /*1160*/  @P0 BRA `(.L_x_7) ;  /* 0x00000dc000000947 */ /* 0x000fea0003800000 */
[----:B------:R-:W2:Y:S02]  /*1170*/  LDG.E.S8 R2, [R2.64] ;  /* 0x0000002402027981 */ /* 0x000ea4000c1e1300 */
[----:B--2---:R-:W0:Y:S02]  /*1180*/  I2F.S16 R0, R2 ;  /* 0x0000000200007306 */ /* 0x004e240000101400 */
[----:B0-----:R-:W-:-:S04]  /*1190*/  F2FP.BF16.PACK_AB R0, RZ, R0 ;  /* 0x00000000ff00723e */ /* 0x001fc800000010ff */
[----:B------:R-:W-:Y:S01]  /*11a0*/  PRMT R23, R0, 0x7610, R23 ;  /* 0x0000761000177816 */ /* 0x000fe20000000017 */
[----:B------:R-:W-:Y:S05]  /*11b0*/  BRA `(.L_x_8) ;  /* 0x00000f5000007947 */ /* 0x000fea0003800000 */
.L_x_6:
[----:B------:R-:W2:Y:S02]  /*11c0*/  LDG.E.U8 R2, [R2.64] ;  /* 0x0000002402027981 */ /* 0x000ea4000c1e1100 */
[----:B--2---:R-:W0:Y:S02]  /*11d0*/  I2F.U16 R0, R2 ;  /* 0x0000000200007306 */ /* 0x004e240000101000 */
[----:B0-----:R-:W-:-:S04]  /*11e0*/  F2FP.BF16.PACK_AB R0, RZ, R0 ;  /* 0x00000000ff00723e */ /* 0x001fc800000010ff */
[----:B------:R-:W-:Y:S01]  /*11f0*/  PRMT R23, R0, 0x7610, R23 ;  /* 0x0000761000177816 */ /* 0x000fe20000000017 */
[----:B------:R-:W-:Y:S05]  /*1200*/  BRA `(.L_x_8) ;  /* 0x00000f0000007947 */ /* 0x000fea0003800000 */
.L_x_5:
[----:B------:R-:W-:-:S13]  /*1210*/  ISETP.NE.AND P0, PT, R4, 0x2, PT ;  /* 0x000000020400780c */ /* 0x000fda0003f05270 */
[----:B------:R-:W-:Y:S05]  /*1220*/  @!P0 BRA `(.L_x_9) ;  /* 0x000000e000008947 */ /* 0x000fea0003800000 */
[----:B------:R-:W-:-:S13]  /*1230*/  ISETP.NE.AND P0, PT, R4, 0x3, PT ;  /* 0x000000030400780c */ /* 0x000fda0003f05270 */
[----:B------:R-:W-:Y:S05]  /*1240*/  @!P0 BRA `(.L_x_10) ;  /* 0x0000007000008947 */ /* 0x000fea0003800000 */
[----:B------:R-:W-:-:S13]  /*1250*/  ISETP.NE.AND P0, PT, R4, 0x4, PT ;  /* 0x000000040400780c */ /* 0x000fda0003f05270 */
[----:B------:R-:W-:Y:S05]  /*1260*/  @P0 BRA `(.L_x_7) ;  /* 0x00000cc000000947 */ /* 0x000fea0003800000 */
[----:B------:R-:W2:Y:S02]  /*1270*/  LDG.E.64 R2, [R2.64] ;  /* 0x0000002402027981 */ /* 0x000ea4000c1e1b00 */
[----:B--2---:R-:W0:Y:S02]  /*1280*/  I2F.S64 R0, R2 ;  /* 0x0000000200007312 */ /* 0x004e240000301400 */
[----:B0-----:R-:W-:-:S04]  /*1290*/  F2FP.BF16.PACK_AB R0, RZ, R0 ;  /* 0x00000000ff00723e */ /* 0x001fc800000010ff */
[----:B------:R-:W-:Y:S01]  /*12a0*/  PRMT R23, R0, 0x7610, R23 ;  /* 0x0000761000177816 */ /* 0x000fe20000000017 */
[----:B------:R-:W-:Y:S05]  /*12b0*/  BRA `(.L_x_8) ;  /* 0x00000e5000007947 */ /* 0x000fea0003800000 */
.L_x_10:
[----:B------:R-:W2:Y:S02]  /*12c0*/  LDG.E R2, [R2.64] ;  /* 0x0000002402027981 */ /* 0x000ea4000c1e1900 */
[----:B--2---:R-:W0:Y:S02]  /*12d0*/  I2F R0, R2 ;  /* 0x0000000200007306 */ /* 0x004e240000201400 */
[----:B0-----:R-:W-:-:S04]  /*12e0*/  F2FP.BF16.PACK_AB R0, RZ, R0 ;  /* 0x00000000ff00723e */ /* 0x001fc800000010ff */
[----:B------:R-:W-:Y:S01]  /*12f0*/  PRMT R23, R0, 0x7610, R23 ;  /* 0x0000761000177816 */ /* 0x000fe20000000017 */
[----:B------:R-:W-:Y:S05]  /*1300*/  BRA `(.L_x_8) ;  /* 0x00000e0000007947 */ /* 0x000fea0003800000 */
.L_x_9:
[----:B------:R-:W2:Y:S02]  /*1310*/  LDG.E.U16 R2, [R2.64] ;  /* 0x0000002402027981 */ /* 0x000ea4000c1e1500 */
[----:B--2---:R-:W0:Y:S02]  /*1320*/  I2F.S16 R0, R2 ;  /* 0x0000000200007306 */ /* 0x004e240000101400 */
[----:B0-----:R-:W-:-:S04]  /*1330*/  F2FP.BF16.PACK_AB R0, RZ, R0 ;  /* 0x00000000ff00723e */ /* 0x001fc800000010ff */
[----:B------:R-:W-:Y:S01]  /*1340*/  PRMT R23, R0, 0x7610, R23 ;  /* 0x0000761000177816 */ /* 0x000fe20000000017 */
[----:B------:R-:W-:Y:S05]  /*1350*/  BRA `(.L_x_8) ;  /* 0x00000db000007947 */ /* 0x000fea0003800000 */
.L_x_4:
[----:B------:R-:W-:-:S13]  /*1360*/  ISETP.GT.AND P0, PT, R4, 0x6, PT ;  /* 0x000000060400780c */ /* 0x000fda0003f04270 */
[----:B------:R-:W-:Y:S05]  /*1370*/  @P0 BRA `(.L_x_11) ;  /* 0x000000c000000947 */ /* 0x000fea0003800000 */
[----:B------:R-:W-:-:S13]  /*1380*/  ISETP.NE.AND P0, PT, R4, 0x5, PT ;  /* 0x000000050400780c */ /* 0x000fda0003f05270 */
[----:B------:R-:W-:Y:S05]  /*1390*/  @!P0 BRA `(.L_x_12) ;  /* 0x0000005000008947 */ /* 0x000fea0003800000 */
[----:B------:R-:W-:-:S13]  /*13a0*/  ISETP.NE.AND P0, PT, R4, 0x6, PT ;  /* 0x000000060400780c */ /* 0x000fda0003f05270 */
[----:B------:R-:W-:Y:S05]  /*13b0*/  @P0 BRA `(.L_x_7) ;  /* 0x00000b7000000947 */ /* 0x000fea0003800000 */
[----:B------:R-:W2:Y:S02]  /*13c0*/  LDG.E R2, [R2.64] ;  /* 0x0000002402027981 */ /* 0x000ea4000c1e1900 */
[----:B--2---:R-:W-:Y:S01]  /*13d0*/  F2FP.BF16.PACK_AB R23, RZ, R2 ;  /* 0x00000002ff17723e */ /* 0x004fe200000010ff */
[----:B------:R-:W-:Y:S05]  /*13e0*/  BRA `(.L_x_8) ;  /* 0x00000d2000007947 */ /* 0x000fea0003800000 */
.L_x_12:
[----:B------:R-:W2:Y:S02]  /*13f0*/  LDG.E.U16 R0, [R2.64] ;  /* 0x0000002402007981 */ /* 0x000ea4000c1e1500 */
[----:B--2---:R-:W-:-:S05]  /*1400*/  HADD2.F32 R0, -RZ, R0.H0_H0 ;  /* 0x20000000ff007230 */ /* 0x004fca0000004100 */
[----:B------:R-:W-:-:S04]  /*1410*/  F2FP.BF16.PACK_AB R0, RZ, R0 ;  /* 0x00000000ff00723e */ /* 0x000fc800000010ff */
[----:B------:R-:W-:Y:S01]  /*1420*/  PRMT R23, R0, 0x7610, R23 ;  /* 0x0000761000177816 */ /* 0x000fe20000000017 */
[----:B------:R-:W-:Y:S05]  /*1430*/  BRA `(.L_x_8) ;  /* 0x00000cd000007947 */ /* 0x000fea0003800000 */
.L_x_11:
[----:B------:R-:W-:-:S13]  /*1440*/  ISETP.NE.AND P0, PT, R4, 0x7, PT ;  /* 0x000000070400780c */ /* 0x000fda0003f05270 */
[----:B------:R-:W-:Y:S05]  /*1450*/  @!P0 BRA `(.L_x_13) ;  /* 0x000000c000008947 */ /* 0x000fea0003800000 */
[----:B------:R-:W-:-:S13]  /*1460*/  ISETP.NE.AND P0, PT, R4, 0x8, PT ;  /* 0x000000080400780c */ /* 0x000fda0003f05270 */
[----:B------:R-:W-:Y:S05]  /*1470*/  @!P0 BRA `(.L_x_14) ;  /* 0x0000005000008947 */ /* 0x000fea0003800000 */
[----:B------:R-:W-:-:S13]  /*1480*/  ISETP.NE.AND P0, PT, R4, 0x9, PT ;  /* 0x000000090400780c */ /* 0x000fda0003f05270 */
[----:B------:R-:W-:Y:S05]  /*1490*/  @P0 BRA `(.L_x_7) ;  /* 0x00000a9000000947 */ /* 0x000fea0003800000 */
[----:B------:R-:W2:Y:S02]  /*14a0*/  LDG.E R2, [R2.64] ;  /* 0x0000002402027981 */ /* 0x000ea4000c1e1900 */
[----:B--2---:R-:W-:Y:S01]  /*14b0*/  F2FP.BF16.PACK_AB R23, RZ, R2 ;  /* 0x00000002ff17723e */ /* 0x004fe200000010ff */
[----:B------:R-:W-:Y:S05]  /*14c0*/  BRA `(.L_x_8) ;  /* 0x00000c4000007947 */ /* 0x000fea0003800000 */
.L_x_14:
[----:B------:R-:W2:Y:S02]  /*14d0*/  LDG.E.U16 R2, [R2.64] ;  /* 0x0000002402027981 */ /* 0x000ea4000c1e1500 */
[----:B--2---:R-:W-:-:S05]  /*14e0*/  HADD2.F32 R0, -RZ, R2.H0_H0 ;  /* 0x20000002ff007230 */ /* 0x004fca0000004100 */
[----:B------:R-:W-:-:S04]  /*14f0*/  F2FP.BF16.PACK_AB R0, RZ, R0 ;  /* 0x00000000ff00723e */ /* 0x000fc800000010ff */
[----:B------:R-:W-:Y:S01]  /*1500*/  PRMT R23, R0, 0x7610, R23 ;  /* 0x0000761000177816 */ /* 0x000fe20000000017 */
[----:B------:R-:W-:Y:S05]  /*1510*/  BRA `(.L_x_8) ;  /* 0x00000bf000007947 */ /* 0x000fea0003800000 */
.L_x_13:
[----:B------:R-:W2:Y:S02]  /*1520*/  LDG.E.64 R2, [R2.64] ;  /* 0x0000002402027981 */ /* 0x000ea4000c1e1b00 */
[----:B--2---:R-:W0:Y:S01]  /*1530*/  F2F.F32.F64 R0, R2 ;  /* 0x0000000200007310 */ /* 0x004e220000301000 */
[----:B------:R-:W0:-:S14]  /*1540*/  DSETP.GEU.AND P0, PT, |R2|, c[0x2][0x0], PT ;  /* 0x008000000200762a */ /* 0x000e1c0003f0e200 */
[----:B0-----:R-:W-:-:S05]  /*1550*/  @!P0 FMUL R0, R0, 1.175494350822287508e-38 ;  /* 0x0080000000008820 */ /* 0x001fca0000400000 */
[----:B------:R-:W-:-:S04]  /*1560*/  F2FP.BF16.PACK_AB R0, RZ, R0 ;  /* 0x00000000ff00723e */ /* 0x000fc800000010ff */
[----:B------:R-:W-:Y:S01]  /*1570*/  PRMT R23, R0, 0x7610, R23 ;  /* 0x0000761000177816 */ /* 0x000fe20000000017 */
[----:B------:R-:W-:Y:S05]  /*1580*/  BRA `(.L_x_8) ;  /* 0x00000b8000007947 */ /* 0x000fea0003800000 */
.L_x_3:
[----:B------:R-:W-:-:S13]  /*1590*/  ISETP.GT.AND P0, PT, R4, 0x18, PT ;  /* 0x000000180400780c */ /* 0x000fda0003f04270 */
[----:B------:R-:W-:Y:S05]  /*15a0*/  @P0 BRA `(.L_x_15) ;  /* 0x0000040000000947 */ /* 0x000fea0003800000 */
[----:B------:R-:W-:-:S13]  /*15b0*/  ISETP.GT.AND P0, PT, R4, 0xe, PT ;  /* 0x0000000e0400780c */ /* 0x000fda0003f04270 */
[----:B------:R-:W-:Y:S05]  /*15c0*/  @P0 BRA `(.L_x_16) ;  /* 0x0000011000000947 */ /* 0x000fea0003800000 */
[----:B------:R-:W-:-:S13]  /*15d0*/  ISETP.NE.AND P0, PT, R4, 0xa, PT ;  /* 0x0000000a0400780c */ /* 0x000fda0003f05270 */
[----:B------:R-:W-:Y:S05]  /*15e0*/  @!P0 BRA `(.L_x_17) ;  /* 0x0000008000008947 */ /* 0x000fea0003800000 */
[----:B------:R-:W-:-:S13]  /*15f0*/  ISETP.NE.AND P0, PT, R4, 0xb, PT ;  /* 0x0000000b0400780c */ /* 0x000fda0003f05270 */
[----:B------:R-:W-:Y:S05]  /*1600*/  @P0 BRA `(.L_x_7) ;  /* 0x0000092000000947 */ /* 0x000fea0003800000 */
[----:B------:R-:W2:Y:S02]  /*1610*/  LDG.E.U8 R2, [R2.64] ;  /* 0x0000002402027981 */ /* 0x000ea4000c1e1100 */
[----:B--2---:R-:W-:-:S04]  /*1620*/  ISETP.NE.AND P0, PT, R2, RZ, PT ;  /* 0x000000ff0200720c */ /* 0x004fc80003f05270 */
[----:B------:R-:W-:-:S04]  /*1630*/  FSEL R0, RZ, 1, !P0 ;  /* 0x3f800000ff007808 */ /* 0x000fc80004000000 */
[----:B------:R-:W-:-:S04]  /*1640*/  F2FP.BF16.PACK_AB R0, RZ, R0 ;  /* 0x00000000ff00723e */ /* 0x000fc800000010ff */
[----:B------:R-:W-:Y:S01]  /*1650*/  PRMT R23, R0, 0x7610, R23 ;  /* 0x0000761000177816 */ /* 0x000fe20000000017 */
[----:B------:R-:W-:Y:S05]  /*1660*/  BRA `(.L_x_8) ;  /* 0x00000aa000007947 */ /* 0x000fea0003800000 */
.L_x_17:
[----:B------:R-:W2:Y:S02]  /*1670*/  LDG.E.64 R2, [R2.64] ;  /* 0x0000002402027981 */ /* 0x000ea4000c1e1b00 */
[----:B--2---:R-:W0:Y:S01]  /*1680*/  F2F.F32.F64 R0, R2 ;  /* 0x0000000200007310 */ /* 0x004e220000301000 */
[----:B------:R-:W0:-:S14]  /*1690*/  DSETP.GEU.AND P0, PT, |R2|, c[0x2][0x0], PT ;  /* 0x008000000200762a */ /* 0x000e1c0003f0e200 */
[----:B0-----:R-:W-:-:S05]  /*16a0*/  @!P0 FMUL R0, R0, 1.175494350822287508e-38 ;  /* 0x0080000000008820 */ /* 0x001fca0000400000 */
[----:B------:R-:W-:-:S04]  /*16b0*/  F2FP.BF16.PACK_AB R0, RZ, R0 ;  /* 0x00000000ff00723e */ /* 0x000fc800000010ff */
[----:B------:R-:W-:Y:S01]  /*16c0*/  PRMT R23, R0, 0x7610, R23 ;  /* 0x0000761000177816 */ /* 0x000fe20000000017 */
[----:B------:R-:W-:Y:S05]  /*16d0*/  BRA `(.L_x_8) ;  /* 0x00000a3000007947 */ /* 0x000fea0003800000 */
.L_x_16:
[----:B------:R-:W-:-:S13]  /*16e0*/  ISETP.NE.AND P0, PT, R4, 0xf, PT ;  /* 0x0000000f0400780c */ /* 0x000fda0003f05270 */
[----:B------:R-:W-:Y:S05]  /*16f0*/  @!P0 BRA `(.L_x_18) ;  /* 0x0000029000008947 */ /* 0x000fea0003800000 */
[----:B------:R-:W-:-:S13]  /*1700*/  ISETP.NE.AND P0, PT, R4, 0x17, PT ;  /* 0x000000170400780c */ /* 0x000fda0003f05270 */
[----:B------:R-:W-:Y:S05]  /*1710*/  @!P0 BRA `(.L_x_19) ;  /* 0x0000018000008947 */ /* 0x000fea0003800000 */
[----:B------:R-:W-:-:S13]  /*1720*/  ISETP.NE.AND P0, PT, R4, 0x18, PT ;  /* 0x000000180400780c */ /* 0x000fda0003f05270 */
[----:B------:R-:W-:Y:S05]  /*1730*/  @P0 BRA `(.L_x_7) ;  /* 0x000007f000000947 */ /* 0x000fea0003800000 */
[----:B------:R-:W2:Y:S01]  /*1740*/  LDG.E.U8 R0, [R2.64] ;  /* 0x0000002402007981 */ /* 0x000ea2000c1e1100 */
[----:B------:R-:W-:Y:S02]  /*1750*/  IMAD.MOV.U32 R8, RZ, RZ, -0x800000 ;  /* 0xff800000ff087424 */ /* 0x000fe400078e00ff */
[----:B--2---:R-:W-:-:S05]  /*1760*/  IMAD.SHL.U32 R0, R0, 0x1000000, RZ ;  /* 0x0100000000007824 */ /* 0x004fca00078e00ff */
[----:B------:R-:W-:-:S04]  /*1770*/  LOP3.LUT R4, R0, 0x7f000000, RZ, 0xc0, !PT ;  /* 0x7f00000000047812 */ /* 0x000fc800078ec0ff */
[----:B------:R-:W0:Y:S01]  /*1780*/  FLO.U32 R5, R4 ;  /* 0x0000000400057300 */ /* 0x000e2200000e0000 */
[C---:B------:R-:W-:Y:S02]  /*1790*/  IADD3 R6, R4.reuse, 0x1000000, RZ ;  /* 0x0100000004067810 */ /* 0x040fe40007ffe0ff */
[----:B------:R-:W-:Y:S02]  /*17a0*/  IADD3 R2, R4, -0x1, RZ ;  /* 0xffffffff04027810 */ /* 0x000fe40007ffe0ff */
[----:B------:R-:W-:Y:S02]  /*17b0*/  SHF.R.S32.HI R6, RZ, 0x8, R6 ;  /* 0x00000008ff067819 */ /* 0x000fe40000011406 */
[----:B------:R-:W-:Y:S02]  /*17c0*/  SHF.R.S32.HI R2, RZ, 0x1f, R2 ;  /* 0x0000001fff027819 */ /* 0x000fe40000011402 */
[----:B0-----:R-:W-:-:S04]  /*17d0*/  IADD3 R5, -R5, 0x1f, RZ ;  /* 0x0000001f05057810 */ /* 0x001fc80007ffe1ff */
[C---:B------:R-:W-:Y:S02]  /*17e0*/  ISETP.GT.U32.AND P0, PT, R5.reuse, 0x4, PT ;  /* 0x000000040500780c */ /* 0x040fe40003f04070 */
[----:B------:R-:W-:-:S04]  /*17f0*/  IADD3 R5, R5, -0x4, RZ ;  /* 0xfffffffc05057810 */ /* 0x000fc80007ffe0ff */
[----:B------:R-:W-:-:S05]  /*1800*/  SEL R5, R5, RZ, P0 ;  /* 0x000000ff05057207 */ /* 0x000fca0000000000 */
[----:B------:R-:W-:Y:S01]  /*1810*/  IMAD R8, R5, R8, 0x3c000000 ;  /* 0x3c00000005087424 */ /* 0x000fe200078e0208 */
[----:B------:R-:W-:-:S04]  /*1820*/  SHF.L.U32 R5, R4, R5, RZ ;  /* 0x0000000504057219 */ /* 0x000fc800000006ff */
[----:B------:R-:W-:-:S04]  /*1830*/  LEA.HI R5, R5, R8, RZ, 0x1c ;  /* 0x0000000805057211 */ /* 0x000fc800078fe0ff */
[----:B------:R-:W-:-:S04]  /*1840*/  LOP3.LUT R5, R5, 0x7f800000, R6, 0xf8, !PT ;  /* 0x7f80000005057812 */ /* 0x000fc800078ef806 */
[----:B------:R-:W-:-:S04]  /*1850*/  LOP3.LUT R5, R5, R2, RZ, 0x30, !PT ;  /* 0x0000000205057212 */ /* 0x000fc800078e30ff */
[----:B------:R-:W-:-:S04]  /*1860*/  LOP3.LUT R5, R5, 0x80000000, R0, 0xf8, !PT ;  /* 0x8000000005057812 */ /* 0x000fc800078ef800 */
[----:B------:R-:W-:-:S04]  /*1870*/  F2FP.BF16.PACK_AB R5, RZ, R5 ;  /* 0x00000005ff05723e */ /* 0x000fc800000010ff */
[----:B------:R-:W-:Y:S01]  /*1880*/  PRMT R23, R5, 0x7610, R23 ;  /* 0x0000761005177816 */ /* 0x000fe20000000017 */
[----:B------:R-:W-:Y:S05]  /*1890*/  BRA `(.L_x_8) ;  /* 0x0000087000007947 */ /* 0x000fea0003800000 */
.L_x_19:
[----:B------:R-:W2:Y:S02]  /*18a0*/  LDG.E.U8 R2, [R2.64] ;  /* 0x0000002402027981 */ /* 0x000ea4000c1e1100 */
[C---:B--2---:R-:W-:Y:S02]  /*18b0*/  IMAD.SHL.U32 R0, R2.reuse, 0x2000000, RZ ;  /* 0x0200000002007824 */ /* 0x044fe400078e00ff */
[----:B------:R-:W-:-:S03]  /*18c0*/  IMAD.SHL.U32 R5, R2, 0x1000000, RZ ;  /* 0x0100000002057824 */ /* 0x000fc600078e00ff */
[----:B------:R-:W-:-:S13]  /*18d0*/  ISETP.GE.U32.AND P0, PT, R0, 0x8000000, PT ;  /* 0x080000000000780c */ /* 0x000fda0003f06070 */
[C---:B------:R-:W-:Y:S02]  /*18e0*/  @!P0 IMAD.SHL.U32 R0, R2.reuse, 0x100, RZ ;  /* 0x0000010002008824 */ /* 0x040fe400078e00ff */
[----:B------:R-:W-:-:S03]  /*18f0*/  @P0 IMAD.SHL.U32 R4, R2, 0x200000, RZ ;  /* 0x0020000002040824 */ /* 0x000fc600078e00ff */
[----:B------:R-:W-:Y:S02]  /*1900*/  @!P0 LOP3.LUT R0, R0, 0x7f00, RZ, 0xc0, !PT ;  /* 0x00007f0000008812 */ /* 0x000fe400078ec0ff */
[----:B------:R-:W-:Y:S02]  /*1910*/  @P0 LOP3.LUT R4, R4, 0x70000000, RZ, 0xfc, !PT ;  /* 0x7000000004040812 */ /* 0x000fe400078efcff */
[----:B------:R-:W-:-:S03]  /*1920*/  @!P0 LOP3.LUT R0, R0, 0x3f000000, RZ, 0xfc, !PT ;  /* 0x3f00000000008812 */ /* 0x000fc600078efcff */
[----:B------:R-:W-:Y:S02]  /*1930*/  @P0 FMUL.FTZ R4, R4, 1.9259299443872358531e-34 ;  /* 0x0780000004040820 */ /* 0x000fe40000410000 */
[----:B------:R-:W-:-:S05]  /*1940*/  @!P0 FADD.FTZ R4, R0, -0.5 ;  /* 0xbf00000000048421 */ /* 0x000fca0000010000 */
[----:B------:R-:W-:-:S04]  /*1950*/  LOP3.LUT R4, R4, 0x80000000, R5, 0xf8, !PT ;  /* 0x8000000004047812 */ /* 0x000fc800078ef805 */
[----:B------:R-:W-:-:S04]  /*1960*/  F2FP.BF16.PACK_AB R4, RZ, R4 ;  /* 0x00000004ff04723e */ /* 0x000fc800000010ff */
[----:B------:R-:W-:Y:S01]  /*1970*/  PRMT R23, R4, 0x7610, R23 ;  /* 0x0000761004177816 */ /* 0x000fe20000000017 */
[----:B------:R-:W-:Y:S05]  /*1980*/  BRA `(.L_x_8) ;  /* 0x0000078000007947 */ /* 0x000fea0003800000 */
.L_x_18:
[----:B------:R0:W5:Y:S01]  /*1990*/  LDG.E.U16 R23, [R2.64] ;  /* 0x0000002402177981 */ /* 0x000162000c1e1500 */
[----:B------:R-:W-:Y:S05]  /*19a0*/  BRA `(.L_x_8) ;  /* 0x0000076000007947 */ /* 0x000fea0003800000 */
.L_x_15:
[----:B------:R-:W-:-:S13]  /*19b0*/  ISETP.GT.AND P0, PT, R4, 0x1b, PT ;  /* 0x0000001b0400780c */ /* 0x000fda0003f04270 */
[----:B------:R-:W-:Y:S05]  /*19c0*/  @P0 BRA `(.L_x_20) ;  /* 0x0000044000000947 */ /* 0x000fea0003800000 */
[----:B------:R-:W-:-:S13]  /*19d0*/  ISETP.NE.AND P0, PT, R4, 0x19, PT ;  /* 0x000000190400780c */ /* 0x000fda0003f05270 */
[----:B------:R-:W-:Y:S05]  /*19e0*/  @!P0 BRA `(.L_x_21) ;  /* 0x0000025000008947 */ /* 0x000fea0003800000 */
[----:B------:R-:W-:-:S13]  /*19f0*/  ISETP.NE.AND P0, PT, R4, 0x1a, PT ;  /* 0x0000001a0400780c */ /* 0x000fda0003f05270 */
[----:B------:R-:W-:Y:S05]  /*1a00*/  @!P0 BRA `(.L_x_22) ;  /* 0x0000006000008947 */ /* 0x000fea0003800000 */
[----:B------:R-:W-:-:S13]  /*1a10*/  ISETP.NE.AND P0, PT, R4, 0x1b, PT ;  /* 0x0000001b0400780c */ /* 0x000fda0003f05270 */
[----:B------:R-:W-:Y:S05]  /*1a20*/  @P0 BRA `(.L_x_7) ;  /* 0x0000050000000947 */ /* 0x000fea0003800000 */
[----:B------:R-:W2:Y:S02]  /*1a30*/  LDG.E.U16 R0, [R2.64] ;  /* 0x0000002402007981 */ /* 0x000ea4000c1e1500 */
[----:B--2---:R-:W0:Y:S02]  /*1a40*/  I2F.U16 R0, R0 ;  /* 0x0000000000007306 */ /* 0x004e240000101000 */
[----:B0-----:R-:W-:Y:S01]  /*1a50*/  F2FP.BF16.PACK_AB R23, RZ, R0 ;  /* 0x00000000ff17723e */ /* 0x001fe200000010ff */
[----:B------:R-:W-:Y:S05]  /*1a60*/  BRA `(.L_x_8) ;  /* 0x000006a000007947 */ /* 0x000fea0003800000 */
.L_x_22:
[----:B------:R-:W2:Y:S01]  /*1a70*/  LDG.E.U8 R2, [R2.64] ;  /* 0x0000002402027981 */ /* 0x000ea2000c1e1100 */
[----:B------:R-:W-:Y:S01]  /*1a80*/  BSSY B0, `(.L_x_23) ;  /* 0x0000018000007945 */ /* 0x000fe20003800000 */
[----:B------:R-:W-:Y:S01]  /*1a90*/  IMAD.MOV.U32 R0, RZ, RZ, RZ ;  /* 0x000000ffff007224 */ /* 0x000fe200078e00ff */
[----:B--2---:R-:W-:-:S13]  /*1aa0*/  ISETP.NE.AND P0, PT, R2, RZ, PT ;  /* 0x000000ff0200720c */ /* 0x004fda0003f05270 */
[----:B------:R-:W-:Y:S05]  /*1ab0*/  @!P0 BRA `(.L_x_24) ;  /* 0x0000014000008947 */ /* 0x000fea0003800000 */
[----:B------:R-:W-:-:S13]  /*1ac0*/  ISETP.NE.AND P0, PT, R2, 0x80, PT ;  /* 0x000000800200780c */ /* 0x000fda0003f05270 */
[----:B------:R-:W-:Y:S01]  /*1ad0*/  @!P0 IMAD.MOV.U32 R0, RZ, RZ, 0x7f800001 ;  /* 0x7f800001ff008424 */ /* 0x000fe200078e00ff */
[----:B------:R-:W-:Y:S05]  /*1ae0*/  @!P0 BRA `(.L_x_24) ;  /* 0x0000011000008947 */ /* 0x000fea0003800000 */
[C---:B------:R-:W-:Y:S01]  /*1af0*/  LOP3.LUT P0, R0, R2.reuse, 0x78, RZ, 0xc0, !PT ;  /* 0x0000007802007812 */ /* 0x040fe2000780c0ff */
[----:B------:R-:W-:Y:S01]  /*1b00*/  BSSY B1, `(.L_x_25) ;  /* 0x000000c000017945 */ /* 0x000fe20003800000 */
[----:B------:R-:W-:Y:S02]  /*1b10*/  SHF.R.U32.HI R3, RZ, 0x7, R2 ;  /* 0x00000007ff037819 */ /* 0x000fe40000011602 */
[----:B------:R-:W-:Y:S02]  /*1b20*/  LOP3.LUT R2, R2, 0x7, RZ, 0xc0, !PT ;  /* 0x0000000702027812 */ /* 0x000fe400078ec0ff */
[----:B------:R-:W-:Y:S01]  /*1b30*/  SHF.R.U32.HI R0, RZ, 0x3, R0 ;  /* 0x00000003ff007819 */ /* 0x000fe20000011600 */
[----:B------:R-:W-:-:S06]  /*1b40*/  IMAD.U32 R4, R3, -0x80000000, RZ ;  /* 0x8000000003047824 */ /* 0x000fcc00078e00ff */
[----:B------:R-:W-:Y:S05]  /*1b50*/  @P0 BRA `(.L_x_26) ;  /* 0x0000006000000947 */ /* 0x000fea0003800000 */
[----:B------:R-:W0:Y:S02]  /*1b60*/  FLO.U32 R3, R2 ;  /* 0x0000000200037300 */ /* 0x000e2400000e0000 */
[----:B0-----:R-:W-:-:S04]  /*1b70*/  IADD3 R3, -R3, 0x1f, RZ ;  /* 0x0000001f03037810 */ /* 0x001fc80007ffe1ff */
[----:B------:R-:W-:Y:S02]  /*1b80*/  IADD3 R5, R3, -0x1c, RZ ;  /* 0xffffffe403057810 */ /* 0x000fe40007ffe0ff */
[----:B------:R-:W-:Y:S02]  /*1b90*/  IADD3 R0, R0, 0x1d, -R3 ;  /* 0x0000001d00007810 */ /* 0x000fe40007ffe803 */
[----:B------:R-:W-:-:S04]  /*1ba0*/  SHF.L.U32 R5, R2, R5, RZ ;  /* 0x0000000502057219 */ /* 0x000fc800000006ff */
[----:B------:R-:W-:Y:S02]  /*1bb0*/  LOP3.LUT R2, R5, 0x7, RZ, 0xc0, !PT ;  /* 0x0000000705027812 */ /* 0x000fe400078ec0ff */
.L_x_26:
[----:B------:R-:W-:Y:S05]  /*1bc0*/  BSYNC B1 ;  /* 0x0000000000017941 */ /* 0x000fea0003800000 */
.L_x_25:
[----:B------:R-:W-:Y:S01]  /*1bd0*/  LEA R3, R0, 0x3b800000, 0x17 ;  /* 0x3b80000000037811 */ /* 0x000fe200078eb8ff */
[----:B------:R-:W-:-:S05]  /*1be0*/  IMAD.SHL.U32 R0, R2, 0x100000, RZ ;  /* 0x0010000002007824 */ /* 0x000fca00078e00ff */
[----:B------:R-:W-:Y:S02]  /*1bf0*/  LOP3.LUT R0, R3, R0, R4, 0xfe, !PT ;  /* 0x0000000003007212 */ /* 0x000fe400078efe04 */
.L_x_24:
[----:B------:R-:W-:Y:S05]  /*1c00*/  BSYNC B0 ;  /* 0x0000000000007941 */ /* 0x000fea0003800000 */
.L_x_23:
[----:B------:R-:W-:-:S04]  /*1c10*/  F2FP.BF16.PACK_AB R0, RZ, R0 ;  /* 0x00000000ff00723e */ /* 0x000fc800000010ff */
[----:B------:R-:W-:Y:S01]  /*1c20*/  PRMT R23, R0, 0x7610, R23 ;  /* 0x0000761000177816 */ /* 0x000fe20000000017 */
[----:B------:R-:W-:Y:S05]  /*1c30*/  BRA `(.L_x_8) ;  /* 0x000004d000007947 */ /* 0x000fea0003800000 */
.L_x_21:
        /* <DEDUP_REMOVED lines=21> */
.L_x_30:
[----:B------:R-:W-:Y:S05]  /*1d90*/  BSYNC B1 ;  /* 0x0000000000017941 */ /* 0x000fea0003800000 */
.L_x_29:
[----:B------:R-:W-:Y:S01]  /*1da0*/  LEA R3, R0, 0x37800000, 0x17 ;  /* 0x3780000000037811 */ /* 0x000fe200078eb8ff */
[----:B------:R-:W-:-:S05]  /*1db0*/  IMAD.SHL.U32 R0, R2, 0x200000, RZ ;  /* 0x0020000002007824 */ /* 0x000fca00078e00ff */
[----:B------:R-:W-:Y:S02]  /*1dc0*/  LOP3.LUT R0, R3, R0, R4, 0xfe, !PT ;  /* 0x0000000003007212 */ /* 0x000fe400078efe04 */
.L_x_28:
[----:B------:R-:W-:Y:S05]  /*1dd0*/  BSYNC B0 ;  /* 0x0000000000007941 */ /* 0x000fea0003800000 */
.L_x_27:
[----:B------:R-:W-:-:S04]  /*1de0*/  F2FP.BF16.PACK_AB R0, RZ, R0 ;  /* 0x00000000ff00723e */ /* 0x000fc800000010ff */
[----:B------:R-:W-:Y:S01]  /*1df0*/  PRMT R23, R0, 0x7610, R23 ;  /* 0x0000761000177816 */ /* 0x000fe20000000017 */
[----:B------:R-:W-:Y:S05]  /*1e00*/  BRA `(.L_x_8) ;  /* 0x0000030000007947 */ /* 0x000fea0003800000 */
.L_x_20:
[----:B------:R-:W-:-:S13]  /*1e10*/  ISETP.NE.AND P0, PT, R4, 0x1c, PT ;  /* 0x0000001c0400780c */ /* 0x000fda0003f05270 */
[----:B------:R-:W-:Y:S05]  /*1e20*/  @!P0 BRA `(.L_x_31) ;  /* 0x000002a000008947 */ /* 0x000fea0003800000 */
[----:B------:R-:W-:-:S13]  /*1e30*/  ISETP.NE.AND P0, PT, R4, 0x1d, PT ;  /* 0x0000001d0400780c */ /* 0x000fda0003f05270 */
[----:B------:R-:W-:Y:S05]  /*1e40*/  @!P0 BRA `(.L_x_32) ;  /* 0x0000023000008947 */ /* 0x000fea0003800000 */
[----:B------:R-:W-:-:S13]  /*1e50*/  ISETP.NE.AND P0, PT, R4, 0x2c, PT ;  /* 0x0000002c0400780c */ /* 0x000fda0003f05270 */
[----:B------:R-:W-:Y:S05]  /*1e60*/  @P0 BRA `(.L_x_7) ;  /* 0x000000c000000947 */ /* 0x000fea0003800000 */
[----:B------:R-:W2:Y:S01]  /*1e70*/  LDG.E.U8 R2, [R2.64] ;  /* 0x0000002402027981 */ /* 0x000ea2000c1e1100 */
[----:B------:R-:W-:Y:S01]  /*1e80*/  BSSY B0, `(.L_x_33) ;  /* 0x0000007000007945 */ /* 0x000fe20003800000 */
[----:B------:R-:W-:Y:S01]  /*1e90*/  IMAD.MOV.U32 R0, RZ, RZ, 0x400000 ;  /* 0x00400000ff007424 */ /* 0x000fe200078e00ff */
[----:B--2---:R-:W-:-:S13]  /*1ea0*/  ISETP.NE.AND P0, PT, R2, RZ, PT ;  /* 0x000000ff0200720c */ /* 0x004fda0003f05270 */
[----:B------:R-:W-:Y:S05]  /*1eb0*/  @!P0 BRA `(.L_x_34) ;  /* 0x0000003000008947 */ /* 0x000fea0003800000 */
[----:B------:R-:W-:-:S13]  /*1ec0*/  ISETP.NE.AND P0, PT, R2, 0xff, PT ;  /* 0x000000ff0200780c */ /* 0x000fda0003f05270 */
[----:B------:R-:W-:Y:S02]  /*1ed0*/  @!P0 IMAD.MOV.U32 R0, RZ, RZ, 0x7f800001 ;  /* 0x7f800001ff008424 */ /* 0x000fe400078e00ff */
[----:B------:R-:W-:Y:S02]  /*1ee0*/  @P0 IMAD.SHL.U32 R0, R2, 0x800000, RZ ;  /* 0x0080000002000824 */ /* 0x000fe400078e00ff */
.L_x_34:
[----:B------:R-:W-:Y:S05]  /*1ef0*/  BSYNC B0 ;  /* 0x0000000000007941 */ /* 0x000fea0003800000 */
.L_x_33:
[----:B------:R-:W-:-:S04]  /*1f00*/  F2FP.BF16.PACK_AB R0, RZ, R0 ;  /* 0x00000000ff00723e */ /* 0x000fc800000010ff */
[----:B------:R-:W-:Y:S01]  /*1f10*/  PRMT R23, R0, 0x7610, R23 ;  /* 0x0000761000177816 */ /* 0x000fe20000000017 */
[----:B------:R-:W-:Y:S05]  /*1f20*/  BRA `(.L_x_8) ;  /* 0x000001e000007947 */ /* 0x000fea0003800000 */
.L_x_7:
[----:B------:R-:W-:Y:S01]  /*1f30*/  MOV R2, 0x0 ;  /* 0x0000000000027802 */ /* 0x000fe20000000f00 */
[----:B------:R-:W-:Y:S02]  /*1f40*/  IMAD.MOV.U32 R4, RZ, RZ, c[0x4][0x128] ;  /* 0x01004a00ff047624 */ /* 0x000fe400078e00ff */
[----:B------:R-:W-:Y:S02]  /*1f50*/  IMAD.MOV.U32 R5, RZ, RZ, c[0x4][0x12c] ;  /* 0x01004b00ff057624 */ /* 0x000fe400078e00ff */
[----:B------:R-:W-:Y:S01]  /*1f60*/  IMAD.MOV.U32 R6, RZ, RZ, c[0x4][0x130] ;  /* 0x01004c00ff067624 */ /* 0x000fe200078e00ff */
[----:B------:R-:W0:Y:S01]  /*1f70*/  LDC.64 R2, c[0x4][R2] ;  /* 0x0100000002027b82 */ /* 0x000e220000000a00 */
[----:B------:R-:W-:Y:S02]  /*1f80*/  IMAD.MOV.U32 R7, RZ, RZ, c[0x4][0x134] ;  /* 0x01004d00ff077624 */ /* 0x000fe400078e00ff */
[----:B------:R-:W-:-:S02]  /*1f90*/  IMAD.MOV.U32 R8, RZ, RZ, 0x4e ;  /* 0x0000004eff087424 */ /* 0x000fc400078e00ff */
[----:B------:R-:W-:Y:S02]  /*1fa0*/  IMAD.MOV.U32 R10, RZ, RZ, c[0x4][0x38] ;  /* 0x01000e00ff0a7624 */ /* 0x000fe400078e00ff */
[----:B------:R-:W-:Y:S02]  /*1fb0*/  IMAD.MOV.U32 R11, RZ, RZ, c[0x4][0x3c] ;  /* 0x01000f00ff0b7624 */ /* 0x000fe400078e00ff */
[----:B------:R-:W-:Y:S02]  /*1fc0*/  IMAD.MOV.U32 R12, RZ, RZ, 0x1 ;  /* 0x00000001ff0c7424 */ /* 0x000fe400078e00ff */
[----:B------:R-:W-:Y:S02]  /*1fd0*/  IMAD.MOV.U32 R13, RZ, RZ, RZ ;  /* 0x000000ffff0d7224 */ /* 0x000fe400078e00ff */
[----:B------:R-:W-:Y:S01]  /*1fe0*/  LEPC R14 ;  /* 0x00000000000e734e */ /* 0x000fe20000000000 */
[----:B------:R-:W-:Y:S02]  /*1ff0*/  MOV R9, 0x2060 ;  /* 0x0000206000097802 */ /* 0x000fe40000000f00 */
[----:B------:R-:W-:Y:S02]  /*2000*/  MOV R20, 0x1fe0 ;  /* 0x00001fe000147802 */ /* 0x000fe40000000f00 */
[----:B------:R-:W-:-:S02]  /*2010*/  MOV R21, 0x0 ;  /* 0x0000000000157802 */ /* 0x000fc40000000f00 */
[----:B------:R-:W-:Y:S02]  /*2020*/  MOV R0, 0x0 ;  /* 0x0000000000007802 */ /* 0x000fe40000000f00 */
[----:B------:R-:W-:-:S04]  /*2030*/  IADD3 R20, P0, P1, -R20, R9, R14 ;  /* 0x0000000914147210 */ /* 0x000fc8000791e10e */
[----:B------:R-:W-:-:S04]  /*2040*/  IADD3.X R21, ~R0, R21, R15, P0, P1 ;  /* 0x0000001500157210 */ /* 0x000fc800007e250f */
[----:B0-----:R-:W-:Y:S05]  /*2050*/  CALL.ABS.NOINC R2 ;  /* 0x0000000002007343 */ /* 0x001fea0003c00000 */
[----:B------:R-:W-:Y:S01]  /*2060*/  PRMT R23, RZ, 0x7610, R23 ;  /* 0x00007610ff177816 */ /* 0x000fe20000000017 */
[----:B------:R-:W-:Y:S05]  /*2070*/  BRA `(.L_x_8) ;  /* 0x0000009000007947 */ /* 0x000fea0003800000 */
.L_x_32:
[----:B------:R-:W2:Y:S02]  /*2080*/  LDG.E.64 R2, [R2.64] ;  /* 0x0000002402027981 */ /* 0x000ea4000c1e1b00 */
[----:B--2---:R-:W0:Y:S02]  /*2090*/  I2F.U64 R0, R2 ;  /* 0x0000000200007312 */ /* 0x004e240000301000 */
[----:B0-----:R-:W-:-:S04]  /*20a0*/  F2FP.BF16.PACK_AB R0, RZ, R0 ;  /* 0x00000000ff00723e */ /* 0x001fc800000010ff */
[----:B------:R-:W-:Y:S01]  /*20b0*/  PRMT R23, R0, 0x7610, R23 ;  /* 0x0000761000177816 */ /* 0x000fe20000000017 */
[----:B------:R-:W-:Y:S05]  /*20c0*/  BRA `(.L_x_8) ;  /* 0x0000004000007947 */ /* 0x000fea0003800000 */
.L_x_31:
[----:B------:R-:W2:Y:S02]  /*20d0*/  LDG.E R2, [R2.64] ;  /* 0x0000002402027981 */ /* 0x000ea4000c1e1900 */
[----:B--2---:R-:W0:Y:S02]  /*20e0*/  I2F.U32 R0, R2 ;  /* 0x0000000200007306 */ /* 0x004e240000201000 */
[----:B0-----:R-:W-:-:S04]  /*20f0*/  F2FP.BF16.PACK_AB R0, RZ, R0 ;  /* 0x00000000ff00723e */ /* 0x001fc800000010ff */
[----:B------:R-:W-:Y:S02]  /*2100*/  PRMT R23, R0, 0x7610, R23 ;  /* 0x0000761000177816 */ /* 0x000fe40000000017 */
.L_x_8:
[----:B------:R-:W1:Y:S01]  /*2110*/  LDC.U8 R4, c[0x0][0x3fa] ;  /* 0x0000fe80ff047b82 */ /* 0x000e620000000000 */
[----:B0-----:R-:W-:-:S05]  /*2120*/  IADD3 R2, P1, R22, c[0x0][0x3d8], RZ ;  /* 0x0000f60016027a10 */ /* 0x001fca0007f3e0ff */
[----:B------:R-:W-:Y:S01]  /*2130*/  IMAD.X R3, RZ, RZ, c[0x0][0x3dc], P1 ;  /* 0x0000f700ff037624 */ /* 0x000fe200008e06ff */
[----:B-1----:R-:W-:-:S04]  /*2140*/  PRMT R0, R4, 0x9910, RZ ;  /* 0x0000991004007816 */ /* 0x002fc800000000ff */
        /* <DEDUP_REMOVED lines=12> */
[----:B0-----:R-:W-:Y:S01]  /*2210*/  F2FP.BF16.PACK_AB R0, RZ, R0 ;  /* 0x00000000ff00723e */ /* 0x001fe200000010ff */
[----:B------:R-:W-:Y:S05]  /*2220*/  BRA `(.L_x_40) ;  /* 0x00000e7000007947 */ /* 0x000fea0003800000 */
.L_x_38:
[----:B------:R-:W2:Y:S02]  /*2230*/  LDG.E.U8 R2, [R2.64] ;  /* 0x0000002402027981 */ /* 0x000ea4000c1e1100 */
[----:B--2---:R-:W0:Y:S02]  /*2240*/  I2F.U16 R0, R2 ;  /* 0x0000000200007306 */ /* 0x004e240000101000 */
[----:B0-----:R-:W-:Y:S01]  /*2250*/  F2FP.BF16.PACK_AB R0, RZ, R0 ;  /* 0x00000000ff00723e */ /* 0x001fe200000010ff */
[----:B------:R-:W-:Y:S05]  /*2260*/  BRA `(.L_x_40) ;  /* 0x00000e3000007947 */ /* 0x000fea0003800000 */
.L_x_37:
        /* <DEDUP_REMOVED lines=8> */
[----:B0-----:R-:W-:Y:S01]  /*22f0*/  F2FP.BF16.PACK_AB R0, RZ, R0 ;  /* 0x00000000ff00723e */ /* 0x001fe200000010ff */
[----:B------:R-:W-:Y:S05]  /*2300*/  BRA `(.L_x_40) ;  /* 0x00000d9000007947 */ /* 0x000fea0003800000 */
.L_x_42:
[----:B------:R-:W2:Y:S02]  /*2310*/  LDG.E R2, [R2.64] ;  /* 0x0000002402027981 */ /* 0x000ea4000c1e1900 */
[----:B--2---:R-:W0:Y:S02]  /*2320*/  I2F R0, R2 ;  /* 0x0000000200007306 */ /* 0x004e240000201400 */
[----:B0-----:R-:W-:Y:S01]  /*2330*/  F2FP.BF16.PACK_AB R0, RZ, R0 ;  /* 0x00000000ff00723e */ /* 0x001fe200000010ff */
[----:B------:R-:W-:Y:S05]  /*2340*/  BRA `(.L_x_40) ;  /* 0x00000d5000007947 */ /* 0x000fea0003800000 */
.L_x_41:
[----:B------:R-:W2:Y:S02]  /*2350*/  LDG.E.U16 R2, [R2.64] ;  /* 0x0000002402027981 */ /* 0x000ea4000c1e1500 */
[----:B--2---:R-:W0:Y:S02]  /*2360*/  I2F.S16 R0, R2 ;  /* 0x0000000200007306 */ /* 0x004e240000101400 */
[----:B0-----:R-:W-:Y:S01]  /*2370*/  F2FP.BF16.PACK_AB R0, RZ, R0 ;  /* 0x00000000ff00723e */ /* 0x001fe200000010ff */
[----:B------:R-:W-:Y:S05]  /*2380*/  BRA `(.L_x_40) ;  /* 0x00000d1000007947 */ /* 0x000fea0003800000 */
.L_x_36:
        /* <DEDUP_REMOVED lines=9> */
.L_x_44:
[----:B------:R-:W2:Y:S02]  /*2420*/  LDG.E.U16 R0, [R2.64] ;  /* 0x0000002402007981 */ /* 0x000ea4000c1e1500 */
[----:B--2---:R-:W-:-:S05]  /*2430*/  HADD2.F32 R0, -RZ, R0.H0_H0 ;  /* 0x20000000ff007230 */ /* 0x004fca0000004100 */
[----:B------:R-:W-:Y:S01]  /*2440*/  F2FP.BF16.PACK_AB R0, RZ, R0 ;  /* 0x00000000ff00723e */ /* 0x000fe200000010ff */
[----:B------:R-:W-:Y:S05]  /*2450*/  BRA `(.L_x_40) ;  /* 0x00000c4000007947 */ /* 0x000fea0003800000 */
.L_x_43:
        /* <DEDUP_REMOVED lines=9> */
.L_x_46:
[----:B------:R-:W2:Y:S02]  /*24f0*/  LDG.E.U16 R2, [R2.64] ;  /* 0x0000002402027981 */ /* 0x000ea4000c1e1500 */
[----:B--2---:R-:W-:-:S05]  /*2500*/  HADD2.F32 R0, -RZ, R2.H0_H0 ;  /* 0x20000002ff007230 */ /* 0x004fca0000004100 */
[----:B------:R-:W-:Y:S01]  /*2510*/  F2FP.BF16.PACK_AB R0, RZ, R0 ;  /* 0x00000000ff00723e */ /* 0x000fe200000010ff */
[----:B------:R-:W-:Y:S05]  /*2520*/  BRA `(.L_x_40) ;  /* 0x00000b7000007947 */ /* 0x000fea0003800000 */
.L_x_45:
[----:B------:R-:W2:Y:S02]  /*2530*/  LDG.E.64 R2, [R2.64] ;  /* 0x0000002402027981 */ /* 0x000ea4000c1e1b00 */
[----:B--2---:R-:W0:Y:S01]  /*2540*/  F2F.F32.F64 R0, R2 ;  /* 0x0000000200007310 */ /* 0x004e220000301000 */
[----:B------:R-:W0:-:S14]  /*2550*/  DSETP.GEU.AND P0, PT, |R2|, c[0x2][0x0], PT ;  /* 0x008000000200762a */ /* 0x000e1c0003f0e200 */
[----:B0-----:R-:W-:-:S05]  /*2560*/  @!P0 FMUL R0, R0, 1.175494350822287508e-38 ;  /* 0x0080000000008820 */ /* 0x001fca0000400000 */
[----:B------:R-:W-:Y:S01]  /*2570*/  F2FP.BF16.PACK_AB R0, RZ, R0 ;  /* 0x00000000ff00723e */ /* 0x000fe200000010ff */
[----:B------:R-:W-:Y:S05]  /*2580*/  BRA `(.L_x_40) ;  /* 0x00000b1000007947 */ /* 0x000fea0003800000 */
.L_x_35:
        /* <DEDUP_REMOVED lines=11> */
[----:B------:R-:W-:Y:S01]  /*2640*/  F2FP.BF16.PACK_AB R0, RZ, R0 ;  /* 0x00000000ff00723e */ /* 0x000fe200000010ff */
[----:B------:R-:W-:Y:S05]  /*2650*/  BRA `(.L_x_40) ;  /* 0x00000a4000007947 */ /* 0x000fea0003800000 */
.L_x_49:
[----:B------:R-:W2:Y:S02]  /*2660*/  LDG.E.64 R2, [R2.64] ;  /* 0x0000002402027981 */ /* 0x000ea4000c1e1b00 */
[----:B--2---:R-:W0:Y:S01]  /*2670*/  F2F.F32.F64 R0, R2 ;  /* 0x0000000200007310 */ /* 0x004e220000301000 */
[----:B------:R-:W0:-:S14]  /*2680*/  DSETP.GEU.AND P0, PT, |R2|, c[0x2][0x0], PT ;  /* 0x008000000200762a */ /* 0x000e1c0003f0e200 */
[----:B0-----:R-:W-:-:S05]  /*2690*/  @!P0 FMUL R0, R0, 1.175494350822287508e-38 ;  /* 0x0080000000008820 */ /* 0x001fca0000400000 */
[----:B------:R-:W-:Y:S01]  /*26a0*/  F2FP.BF16.PACK_AB R0, RZ, R0 ;  /* 0x00000000ff00723e */ /* 0x000fe200000010ff */
[----:B------:R-:W-:Y:S05]  /*26b0*/  BRA `(.L_x_40) ;  /* 0x000009e000007947 */ /* 0x000fea0003800000 */
.L_x_48:
        /* <DEDUP_REMOVED lines=28> */
.L_x_51:
        /* <DEDUP_REMOVED lines=15> */
.L_x_50:
[----:B------:R0:W5:Y:S01]  /*2970*/  LDG.E.U16 R0, [R2.64] ;  /* 0x0000002402007981 */ /* 0x000162000c1e1500 */
[----:B------:R-:W-:Y:S05]  /*2980*/  BRA `(.L_x_40) ;  /* 0x0000071000007947 */ /* 0x000fea0003800000 */
.L_x_47:
        /* <DEDUP_REMOVED lines=12> */
.L_x_54:
        /* <DEDUP_REMOVED lines=21> */
.L_x_58:
[----:B------:R-:W-:Y:S05]  /*2ba0*/  BSYNC B1 ;  /* 0x0000000000017941 */ /* 0x000fea0003800000 */
.L_x_57:
[----:B------:R-:W-:Y:S01]  /*2bb0*/  LEA R3, R0, 0x3b800000, 0x17 ;  /* 0x3b80000000037811 */ /* 0x000fe200078eb8ff */
[----:B------:R-:W-:-:S05]  /*2bc0*/  IMAD.SHL.U32 R0, R2, 0x100000, RZ ;  /* 0x0010000002007824 */ /* 0x000fca00078e00ff */
[----:B------:R-:W-:Y:S02]  /*2bd0*/  LOP3.LUT R0, R3, R0, R4, 0xfe, !PT ;  /* 0x0000000003007212 */ /* 0x000fe400078efe04 */
.L_x_56:
[----:B------:R-:W-:Y:S05]  /*2be0*/  BSYNC B0 ;  /* 0x0000000000007941 */ /* 0x000fea0003800000 */
.L_x_55:
[----:B------:R-:W-:Y:S01]  /*2bf0*/  F2FP.BF16.PACK_AB R0, RZ, R0 ;  /* 0x00000000ff00723e */ /* 0x000fe200000010ff */
[----:B------:R-:W-:Y:S05]  /*2c00*/  BRA `(.L_x_40) ;  /* 0x0000049000007947 */ /* 0x000fea0003800000 */
.L_x_53:
        /* <DEDUP_REMOVED lines=21> */
.L_x_62:
[----:B------:R-:W-:Y:S05]  /*2d60*/  BSYNC B1 ;  /* 0x0000000000017941 */ /* 0x000fea0003800000 */
.L_x_61:
[----:B------:R-:W-:Y:S01]  /*2d70*/  LEA R3, R0, 0x37800000, 0x17 ;  /* 0x3780000000037811 */ /* 0x000fe200078eb8ff */
[----:B------:R-:W-:-:S05]  /*2d80*/  IMAD.SHL.U32 R0, R2, 0x200000, RZ ;  /* 0x0020000002007824 */ /* 0x000fca00078e00ff */
[----:B------:R-:W-:Y:S02]  /*2d90*/  LOP3.LUT R0, R3, R0, R4, 0xfe, !PT ;  /* 0x0000000003007212 */ /* 0x000fe400078efe04 */
.L_x_60:
[----:B------:R-:W-:Y:S05]  /*2da0*/  BSYNC B0 ;  /* 0x0000000000007941 */ /* 0x000fea0003800000 */
.L_x_59:
[----:B------:R-:W-:Y:S01]  /*2db0*/  F2FP.BF16.PACK_AB R0, RZ, R0 ;  /* 0x00000000ff00723e */ /* 0x000fe200000010ff */
[----:B------:R-:W-:Y:S05]  /*2dc0*/  BRA `(.L_x_40) ;  /* 0x000002d000007947 */ /* 0x000fea0003800000 */
.L_x_52:
        /* <DEDUP_REMOVED lines=14> */
.L_x_66:
[----:B------:R-:W-:Y:S05]  /*2eb0*/  BSYNC B0 ;  /* 0x0000000000007941 */ /* 0x000fea0003800000 */
.L_x_65:
[----:B------:R-:W-:Y:S01]  /*2ec0*/  F2FP.BF16.PACK_AB R0, RZ, R0 ;  /* 0x00000000ff00723e */ /* 0x000fe200000010ff */
[----:B------:R-:W-:Y:S05]  /*2ed0*/  BRA `(.L_x_40) ;  /* 0x000001c000007947 */ /* 0x000fea0003800000 */
.L_x_39:
[----:B------:R-:W-:Y:S01]  /*2ee0*/  MOV R2, 0x0 ;  /* 0x0000000000027802 */ /* 0x000fe20000000f00 */
[----:B------:R-:W-:Y:S02]  /*2ef0*/  IMAD.MOV.U32 R4, RZ, RZ, c[0x4][0x128] ;  /* 0x01004a00ff047624 */ /* 0x000fe400078e00ff */
[----:B------:R-:W-:Y:S02]  /*2f00*/  IMAD.MOV.U32 R5, RZ, RZ, c[0x4][0x12c] ;  /* 0x01004b00ff057624 */ /* 0x000fe400078e00ff */
[----:B------:R-:W-:Y:S01]  /*2f10*/  IMAD.MOV.U32 R6, RZ, RZ, c[0x4][0x130] ;  /* 0x01004c00ff067624 */ /* 0x000fe200078e00ff */
[----:B------:R-:W0:Y:S01]  /*2f20*/  LDC.64 R2, c[0x4][R2] ;  /* 0x0100000002027b82 */ /* 0x000e220000000a00 */
[----:B------:R-:W-:-:S02]  /*2f30*/  IMAD.MOV.U32 R7, RZ, RZ, c[0x4][0x134] ;  /* 0x01004d00ff077624 */ /* 0x000fc400078e00ff */
[----:B------:R-:W-:Y:S02]  /*2f40*/  IMAD.MOV.U32 R8, RZ, RZ, 0x4e ;  /* 0x0000004eff087424 */ /* 0x000fe400078e00ff */
[----:B------:R-:W-:Y:S02]  /*2f50*/  IMAD.MOV.U32 R10, RZ, RZ, c[0x4][0x38] ;  /* 0x01000e00ff0a7624 */ /* 0x000fe400078e00ff */
[----:B------:R-:W-:Y:S02]  /*2f60*/  IMAD.MOV.U32 R11, RZ, RZ, c[0x4][0x3c] ;  /* 0x01000f00ff0b7624 */ /* 0x000fe400078e00ff */
[----:B------:R-:W-:Y:S02]  /*2f70*/  IMAD.MOV.U32 R12, RZ, RZ, 0x1 ;  /* 0x00000001ff0c7424 */ /* 0x000fe400078e00ff */
[----:B------:R-:W-:Y:S02]  /*2f80*/  IMAD.MOV.U32 R13, RZ, RZ, RZ ;  /* 0x000000ffff0d7224 */ /* 0x000fe400078e00ff */
[----:B------:R-:W-:Y:S01]  /*2f90*/  LEPC R14 ;  /* 0x00000000000e734e */ /* 0x000fe20000000000 */
[----:B------:R-:W-:Y:S02]  /*2fa0*/  MOV R9, 0x3010 ;  /* 0x0000301000097802 */ /* 0x000fe40000000f00 */
[----:B------:R-:W-:-:S02]  /*2fb0*/  MOV R20, 0x2f90 ;  /* 0x00002f9000147802 */ /* 0x000fc40000000f00 */
[----:B------:R-:W-:Y:S02]  /*2fc0*/  MOV R21, 0x0 ;  /* 0x0000000000157802 */ /* 0x000fe40000000f00 */
[----:B------:R-:W-:Y:S02]  /*2fd0*/  MOV R0, 0x0 ;  /* 0x0000000000007802 */ /* 0x000fe40000000f00 */
[----:B------:R-:W-:-:S04]  /*2fe0*/  IADD3 R20, P0, P1, -R20, R9, R14 ;  /* 0x0000000914147210 */ /* 0x000fc8000791e10e */
[----:B------:R-:W-:-:S04]  /*2ff0*/  IADD3.X R21, ~R0, R21, R15, P0, P1 ;  /* 0x0000001500157210 */ /* 0x000fc800007e250f */
[----:B0----5:R-:W-:Y:S05]  /*3000*/  CALL.ABS.NOINC R2 ;  /* 0x0000000002007343 */ /* 0x021fea0003c00000 */
[----:B------:R-:W-:Y:S01]  /*3010*/  PRMT R0, RZ, 0x7610, R0 ;  /* 0x00007610ff007816 */ /* 0x000fe20000000000 */
[----:B------:R-:W-:Y:S05]  /*3020*/  BRA `(.L_x_40) ;  /* 0x0000007000007947 */ /* 0x000fea0003800000 */
.L_x_64:
[----:B------:R-:W2:Y:S02]  /*3030*/  LDG.E.64 R2, [R2.64] ;  /* 0x0000002402027981 */ /* 0x000ea4000c1e1b00 */
[----:B--2---:R-:W0:Y:S02]  /*3040*/  I2F.U64 R0, R2 ;  /* 0x0000000200007312 */ /* 0x004e240000301000 */
[----:B0-----:R-:W-:Y:S01]  /*3050*/  F2FP.BF16.PACK_AB R0, RZ, R0 ;  /* 0x00000000ff00723e */ /* 0x001fe200000010ff */
[----:B------:R-:W-:Y:S05]  /*3060*/  BRA `(.L_x_40) ;  /* 0x0000003000007947 */ /* 0x000fea0003800000 */
.L_x_63:
[----:B------:R-:W2:Y:S02]  /*3070*/  LDG.E R2, [R2.64] ;  /* 0x0000002402027981 */ /* 0x000ea4000c1e1900 */
[----:B--2---:R-:W0:Y:S02]  /*3080*/  I2F.U32 R0, R2 ;  /* 0x0000000200007306 */ /* 0x004e240000201000 */
[----:B0-----:R-:W-:-:S06]  /*3090*/  F2FP.BF16.PACK_AB R0, RZ, R0 ;  /* 0x00000000ff00723e */ /* 0x001fcc00000010ff */
.L_x_40:
[----:B------:R-:W-:Y:S01]  /*30a0*/  ULDC.U8 UR4, c[0x0][0x3ec] ;  /* 0x0000fb0000047ab9 */ /* 0x000fe20000000000 */
[----:B-----5:R-:W-:-:S02]  /*30b0*/  PRMT R23, RZ, 0x5410, R23 ;  /* 0x00005410ff177816 */ /* 0x020fc40000000017 */
[----:B------:R-:W-:Y:S02]  /*30c0*/  ISETP.NE.AND P0, PT, RZ, UR4, PT ;  /* 0x00000004ff007c0c */ /* 0x000fe4000bf05270 */
[----:B------:R-:W-:-:S11]  /*30d0*/  PRMT R0, RZ, 0x5410, R0 ;  /* 0x00005410ff007816 */ /* 0x000fd60000000000 */
[----:B------:R-:W-:Y:S05]  /*30e0*/  @!P0 BRA `(.L_x_67) ;  /* 0x0000008000008947 */ /* 0x000fea0003800000 */
[----:B------:R-:W-:-:S13]  /*30f0*/  FSETP.GTU.FTZ.AND P0, PT, R0, RZ, PT ;  /* 0x000000ff0000720b */ /* 0x000fda0003f1c000 */
[----:B0-----:R-:W-:Y:S02]  /*3100*/  @!P0 FADD.FTZ R3, R0, c[0x0][0x3e0] ;  /* 0x0000f80000038621 */ /* 0x001fe40000010000 */
[C---:B------:R-:W-:Y:S02]  /*3110*/  @!P0 FMUL.FTZ R0, R23.reuse, c[0x0][0x3e8] ;  /* 0x0000fa0017008a20 */ /* 0x040fe40000410000 */
[----:B------:R-:W-:Y:S02]  /*3120*/  @P0 FMUL.FTZ R2, R23, c[0x0][0x3e4] ;  /* 0x0000f90017020a20 */ /* 0x000fe40000410000 */
[----:B------:R-:W-:-:S03]  /*3130*/  @!P0 FMUL.FTZ R0, R0, R3 ;  /* 0x0000000300008220 */ /* 0x000fc60000410000 */
[----:B------:R-:W-:Y:S02]  /*3140*/  @P0 F2FP.BF16.PACK_AB R2, RZ, R2 ;  /* 0x00000002ff02023e */ /* 0x000fe400000010ff */
[----:B------:R-:W-:Y:S01]  /*3150*/  @!P0 F2FP.BF16.PACK_AB R2, RZ, R0 ;  /* 0x00000000ff02823e */ /* 0x000fe200000010ff */
[----:B------:R-:W-:Y:S05]  /*3160*/  BRA `(.L_x_68) ;  /* 0x0000009000007947 */ /* 0x000fea0003800000 */
.L_x_67:
[----:B------:R-:W-:-:S13]  /*3170*/  FSETP.GTU.FTZ.AND P0, PT, R0, RZ, PT ;  /* 0x000000ff0000720b */ /* 0x000fda0003f1c000 */
[----:B------:R-:W-:Y:S02]  /*3180*/  @!P0 FMUL.FTZ R0, R0, c[0x0][0x3e8] ;  /* 0x0000fa0000008a20 */ /* 0x000fe40000410000 */
[C---:B0-----:R-:W-:Y:S02]  /*3190*/  @P0 FMUL.FTZ R2, R23.reuse, c[0x0][0x3e4] ;  /* 0x0000f90017020a20 */ /* 0x041fe40000410000 */
[----:B------:R-:W-:Y:S02]  /*31a0*/  @!P0 FMUL.FTZ R3, R0, 1.4426950216293334961 ;  /* 0x3fb8aa3b00038820 */ /* 0x000fe40000410000 */
[----:B------:R-:W-:-:S04]  /*31b0*/  @!P0 FMUL.FTZ R0, R23, c[0x0][0x3e8] ;  /* 0x0000fa0017008a20 */ /* 0x000fc80000410000 */
[----:B------:R-:W0:Y:S01]  /*31c0*/  @!P0 MUFU.EX2 R3, R3 ;  /* 0x0000000300038308 */ /* 0x000e220000000800 */
[----:B------:R-:W-:-:S04]  /*31d0*/  @!P0 FMUL.FTZ R0, R0, c[0x0][0x3e0] ;  /* 0x0000f80000008a20 */ /* 0x000fc80000410000 */
[----:B0-----:R-:W-:-:S05]  /*31e0*/  @!P0 FMUL.FTZ R2, R0, R3 ;  /* 0x0000000300028220 */ /* 0x001fca0000410000 */
[----:B------:R-:W-:Y:S02]  /*31f0*/  F2FP.BF16.PACK_AB R2, RZ, R2 ;  /* 0x00000002ff02723e */ /* 0x000fe400000010ff */
.L_x_68:
[----:B------:R-:W0:Y:S02]  /*3200*/  LDC.U8 R3, c[0x0][0x3f8] ;  /* 0x0000fe00ff037b82 */ /* 0x000e240000000000 */
        /* <DEDUP_REMOVED lines=11> */
[----:B------:R-:W-:-:S04]  /*32c0*/  PRMT R2, RZ, 0x5410, R2 ;  /* 0x00005410ff027816 */ /* 0x000fc80000000002 */
[----:B------:R-:W0:Y:S02]  /*32d0*/  F2I.FTZ.TRUNC.NTZ R3, R2 ;  /* 0x0000000200037305 */ /* 0x000e24000021f100 */
[----:B0-----:R0:W-:Y:S01]  /*32e0*/  STG.E.U8 [R16.64], R3 ;  /* 0x0000000310007986 */ /* 0x0011e2000c101124 */
[----:B------:R-:W-:Y:S05]  /*32f0*/  BRA `(.L_x_74) ;  /* 0x00000e8000007947 */ /* 0x000fea0003800000 */
.L_x_72:
[----:B------:R-:W-:-:S06]  /*3300*/  PRMT R3, RZ, 0x5410, R2 ;  /* 0x00005410ff037816 */ /* 0x000fcc0000000002 */
[----:B------:R-:W0:Y:S02]  /*3310*/  F2I.S64.TRUNC R2, R3 ;  /* 0x0000000300027311 */ /* 0x000e24000020d900 */
[----:B0-----:R0:W-:Y:S01]  /*3320*/  STG.E.U8 [R16.64], R2 ;  /* 0x0000000210007986 */ /* 0x0011e2000c101124 */
[----:B------:R-:W-:Y:S05]  /*3330*/  BRA `(.L_x_74) ;  /* 0x00000e4000007947 */ /* 0x000fea0003800000 */
.L_x_71:
[----:B------:R-:W-:-:S13]  /*3340*/  ISETP.NE.AND P0, PT, R0, 0x2, PT ;  /* 0x000000020000780c */ /* 0x000fda0003f05270 */
[----:B------:R-:W-:Y:S05]  /*3350*/  @!P0 BRA `(.L_x_75) ;  /* 0x000000c000008947 */ /* 0x000fea0003800000 */
[----:B------:R-:W-:-:S13]  /*3360*/  ISETP.NE.AND P0, PT, R0, 0x3, PT ;  /* 0x000000030000780c */ /* 0x000fda0003f05270 */
[----:B------:R-:W-:Y:S05]  /*3370*/  @!P0 BRA `(.L_x_76) ;  /* 0x0000006000008947 */ /* 0x000fea0003800000 */
[----:B------:R-:W-:-:S13]  /*3380*/  ISETP.NE.AND P0, PT, R0, 0x4, PT ;  /* 0x000000040000780c */ /* 0x000fda0003f05270 */
[----:B------:R-:W-:Y:S05]  /*3390*/  @P0 BRA `(.L_x_73) ;  /* 0x00000c3000000947 */ /* 0x000fea0003800000 */
[----:B------:R-:W-:-:S06]  /*33a0*/  PRMT R2, RZ, 0x5410, R2 ;  /* 0x00005410ff027816 */ /* 0x000fcc0000000002 */
[----:B------:R-:W0:Y:S02]  /*33b0*/  F2I.S64.TRUNC R2, R2 ;  /* 0x0000000200027311 */ /* 0x000e24000020d900 */
[----:B0-----:R0:W-:Y:S01]  /*33c0*/  STG.E.64 [R16.64], R2 ;  /* 0x0000000210007986 */ /* 0x0011e2000c101b24 */
[----:B------:R-:W-:Y:S05]  /*33d0*/  BRA `(.L_x_74) ;  /* 0x00000da000007947 */ /* 0x000fea0003800000 */
.L_x_76:
[----:B------:R-:W-:-:S04]  /*33e0*/  PRMT R2, RZ, 0x5410, R2 ;  /* 0x00005410ff027816 */ /* 0x000fc80000000002 */
[----:B------:R-:W0:Y:S02]  /*33f0*/  F2I.FTZ.TRUNC.NTZ R3, R2 ;  /* 0x0000000200037305 */ /* 0x000e24000021f100 */
[----:B0-----:R0:W-:Y:S01]  /*3400*/  STG.E [R16.64], R3 ;  /* 0x0000000310007986 */ /* 0x0011e2000c101924 */
[----:B------:R-:W-:Y:S05]  /*3410*/  BRA `(.L_x_74) ;  /* 0x00000d6000007947 */ /* 0x000fea0003800000 */
.L_x_75:
[----:B------:R-:W-:-:S04]  /*3420*/  PRMT R2, RZ, 0x5410, R2 ;  /* 0x00005410ff027816 */ /* 0x000fc80000000002 */
[----:B------:R-:W0:Y:S02]  /*3430*/  F2I.FTZ.TRUNC.NTZ R3, R2 ;  /* 0x0000000200037305 */ /* 0x000e24000021f100 */
[----:B0-----:R0:W-:Y:S01]  /*3440*/  STG.E.U16 [R16.64], R3 ;  /* 0x0000000310007986 */ /* 0x0011e2000c101524 */
[----:B------:R-:W-:Y:S05]  /*3450*/  BRA `(.L_x_74) ;  /* 0x00000d2000007947 */ /* 0x000fea0003800000 */
.L_x_70:
[----:B------:R-:W-:-:S13]  /*3460*/  ISETP.GT.AND P0, PT, R0, 0x6, PT ;  /* 0x000000060000780c */ /* 0x000fda0003f04270 */
[----:B------:R-:W-:Y:S05]  /*3470*/  @P0 BRA `(.L_x_77) ;  /* 0x000000b000000947 */ /* 0x000fea0003800000 */
[----:B------:R-:W-:-:S13]  /*3480*/  ISETP.NE.AND P0, PT, R0, 0x5, PT ;  /* 0x000000050000780c */ /* 0x000fda0003f05270 */
[----:B------:R-:W-:Y:S05]  /*3490*/  @!P0 BRA `(.L_x_78) ;  /* 0x0000005000008947 */ /* 0x000fea0003800000 */
[----:B------:R-:W-:-:S13]  /*34a0*/  ISETP.NE.AND P0, PT, R0, 0x6, PT ;  /* 0x000000060000780c */ /* 0x000fda0003f05270 */
[----:B------:R-:W-:Y:S05]  /*34b0*/  @P0 BRA `(.L_x_73) ;  /* 0x00000b1000000947 */ /* 0x000fea0003800000 */
[----:B------:R-:W-:-:S05]  /*34c0*/  PRMT R3, RZ, 0x5410, R2 ;  /* 0x00005410ff037816 */ /* 0x000fca0000000002 */
[----:B------:R0:W-:Y:S01]  /*34d0*/  STG.E [R16.64], R3 ;  /* 0x0000000310007986 */ /* 0x0001e2000c101924 */
[----:B------:R-:W-:Y:S05]  /*34e0*/  BRA `(.L_x_74) ;  /* 0x00000c9000007947 */ /* 0x000fea0003800000 */
.L_x_78:
[----:B------:R-:W-:-:S04]  /*34f0*/  PRMT R0, RZ, 0x5410, R2 ;  /* 0x00005410ff007816 */ /* 0x000fc80000000002 */
[----:B------:R-:W-:-:S05]  /*3500*/  F2FP.PACK_AB R0, RZ, R0 ;  /* 0x00000000ff00723e */ /* 0x000fca00000000ff */
[----:B------:R0:W-:Y:S01]  /*3510*/  STG.E.U16 [R16.64], R0 ;  /* 0x0000000010007986 */ /* 0x0001e2000c101524 */
[----:B------:R-:W-:Y:S05]  /*3520*/  BRA `(.L_x_74) ;  /* 0x00000c5000007947 */ /* 0x000fea0003800000 */
.L_x_77:
[----:B------:R-:W-:-:S13]  /*3530*/  ISETP.NE.AND P0, PT, R0, 0x7, PT ;  /* 0x000000070000780c */ /* 0x000fda0003f05270 */
[----:B------:R-:W-:Y:S05]  /*3540*/  @!P0 BRA `(.L_x_79) ;  /* 0x000000d000008947 */ /* 0x000fea0003800000 */
[----:B------:R-:W-:-:S13]  /*3550*/  ISETP.NE.AND P0, PT, R0, 0x8, PT ;  /* 0x000000080000780c */ /* 0x000fda0003f05270 */
[----:B------:R-:W-:Y:S05]  /*3560*/  @!P0 BRA `(.L_x_80) ;  /* 0x0000006000008947 */ /* 0x000fea0003800000 */
[----:B------:R-:W-:-:S13]  /*3570*/  ISETP.NE.AND P0, PT, R0, 0x9, PT ;  /* 0x000000090000780c */ /* 0x000fda0003f05270 */
[----:B------:R-:W-:Y:S05]  /*3580*/  @P0 BRA `(.L_x_73) ;  /* 0x00000a4000000947 */ /* 0x000fea0003800000 */
[----:B------:R-:W-:Y:S01]  /*3590*/  IMAD.MOV.U32 R3, RZ, RZ, RZ ;  /* 0x000000ffff037224 */ /* 0x000fe200078e00ff */
[----:B------:R-:W-:-:S05]  /*35a0*/  PRMT R2, RZ, 0x5410, R2 ;  /* 0x00005410ff027816 */ /* 0x000fca0000000002 */
[----:B------:R0:W-:Y:S01]  /*35b0*/  STG.E.64 [R16.64], R2 ;  /* 0x0000000210007986 */ /* 0x0001e2000c101b24 */
[----:B------:R-:W-:Y:S05]  /*35c0*/  BRA `(.L_x_74) ;  /* 0x00000bb000007947 */ /* 0x000fea0003800000 */
.L_x_80:
[----:B------:R-:W-:-:S04]  /*35d0*/  PRMT R2, RZ, 0x5410, R2 ;  /* 0x00005410ff027816 */ /* 0x000fc80000000002 */
[----:B------:R-:W-:-:S04]  /*35e0*/  F2FP.PACK_AB R3, RZ, R2 ;  /* 0x00000002ff03723e */ /* 0x000fc800000000ff */
[----:B------:R-:W-:-:S05]  /*35f0*/  PRMT R3, R3, 0x5410, RZ ;  /* 0x0000541003037816 */ /* 0x000fca00000000ff */
[----:B------:R0:W-:Y:S01]  /*3600*/  STG.E [R16.64], R3 ;  /* 0x0000000310007986 */ /* 0x0001e2000c101924 */
[----:B------:R-:W-:Y:S05]  /*3610*/  BRA `(.L_x_74) ;  /* 0x00000b6000007947 */ /* 0x000fea0003800000 */
.L_x_79:
[----:B------:R-:W-:-:S05]  /*3620*/  PRMT R2, RZ, 0x5410, R2 ;  /* 0x00005410ff027816 */ /* 0x000fca0000000002 */
[----:B------:R-:W-:-:S06]  /*3630*/  FMUL.FTZ R2, R2, 1 ;  /* 0x3f80000002027820 */ /* 0x000fcc0000410000 */
[----:B------:R-:W0:Y:S02]  /*3640*/  F2F.F64.F32 R2, R2 ;  /* 0x0000000200027310 */ /* 0x000e240000201800 */
[----:B0-----:R0:W-:Y:S01]  /*3650*/  STG.E.64 [R16.64], R2 ;  /* 0x0000000210007986 */ /* 0x0011e2000c101b24 */
[----:B------:R-:W-:Y:S05]  /*3660*/  BRA `(.L_x_74) ;  /* 0x00000b1000007947 */ /* 0x000fea0003800000 */
.L_x_69:
        /* <DEDUP_REMOVED lines=8> */
[----:B------:R-:W-:-:S04]  /*36f0*/  PRMT R2, RZ, 0x5410, R2 ;  /* 0x00005410ff027816 */ /* 0x000fc80000000002 */
[----:B------:R-:W-:-:S04]  /*3700*/  FSETP.NEU.FTZ.AND P0, PT, R2, RZ, PT ;  /* 0x000000ff0200720b */ /* 0x000fc80003f1d000 */
[----:B------:R-:W-:-:S05]  /*3710*/  SEL R3, RZ, 0x1, !P0 ;  /* 0x00000001ff037807 */ /* 0x000fca0004000000 */
[----:B------:R0:W-:Y:S01]  /*3720*/  STG.E.U8 [R16.64], R3 ;  /* 0x0000000310007986 */ /* 0x0001e2000c101124 */
[----:B------:R-:W-:Y:S05]  /*3730*/  BRA `(.L_x_74) ;  /* 0x00000a4000007947 */ /* 0x000fea0003800000 */
.L_x_83:
[----:B------:R-:W-:Y:S01]  /*3740*/  PRMT R2, RZ, 0x5410, R2 ;  /* 0x00005410ff027816 */ /* 0x000fe20000000002 */
[----:B------:R-:W-:-:S04]  /*3750*/  CS2R R6, SRZ ;  /* 0x0000000000067805 */ /* 0x000fc8000001ff00 */
[----:B------:R-:W-:-:S04]  /*3760*/  FMUL.FTZ R2, R2, 1 ;  /* 0x3f80000002027820 */ /* 0x000fc80000410000 */
[----:B------:R-:W0:Y:S02]  /*3770*/  F2F.F64.F32 R4, R2 ;  /* 0x0000000200047310 */ /* 0x000e240000201800 */
[----:B0-----:R0:W-:Y:S01]  /*3780*/  STG.E.128 [R16.64], R4 ;  /* 0x0000000410007986 */ /* 0x0011e2000c101d24 */
[----:B------:R-:W-:Y:S05]  /*3790*/  BRA `(.L_x_74) ;  /* 0x000009e000007947 */ /* 0x000fea0003800000 */
.L_x_82:
[----:B------:R-:W-:-:S13]  /*37a0*/  ISETP.NE.AND P0, PT, R0, 0xf, PT ;  /* 0x0000000f0000780c */ /* 0x000fda0003f05270 */
[----:B------:R-:W-:Y:S05]  /*37b0*/  @!P0 BRA `(.L_x_84) ;  /* 0x000002d000008947 */ /* 0x000fea0003800000 */
[----:B------:R-:W-:-:S13]  /*37c0*/  ISETP.NE.AND P0, PT, R0, 0x17, PT ;  /* 0x000000170000780c */ /* 0x000fda0003f05270 */
[----:B------:R-:W-:Y:S05]  /*37d0*/  @!P0 BRA `(.L_x_85) ;  /* 0x0000015000008947 */ /* 0x000fea0003800000 */
[----:B------:R-:W-:-:S13]  /*37e0*/  ISETP.NE.AND P0, PT, R0, 0x18, PT ;  /* 0x000000180000780c */ /* 0x000fda0003f05270 */
[----:B------:R-:W-:Y:S05]  /*37f0*/  @P0 BRA `(.L_x_73) ;  /* 0x000007d000000947 */ /* 0x000fea0003800000 */
[----:B------:R-:W-:Y:S01]  /*3800*/  PRMT R5, RZ, 0x5410, R2 ;  /* 0x00005410ff057816 */ /* 0x000fe20000000002 */
[----:B------:R-:W-:Y:S03]  /*3810*/  BSSY B0, `(.L_x_86) ;  /* 0x000000e000007945 */ /* 0x000fe60003800000 */
[C---:B------:R-:W-:Y:S02]  /*3820*/  LOP3.LUT R2, R5.reuse, 0x7fffffff, RZ, 0xc0, !PT ;  /* 0x7fffffff05027812 */ /* 0x040fe400078ec0ff */
[----:B------:R-:W-:Y:S02]  /*3830*/  LOP3.LUT R0, R5, 0x80000000, RZ, 0xc0, !PT ;  /* 0x8000000005007812 */ /* 0x000fe400078ec0ff */
[----:B------:R-:W-:Y:S02]  /*3840*/  ISETP.GT.U32.AND P0, PT, R2, 0x43efffff, PT ;  /* 0x43efffff0200780c */ /* 0x000fe40003f04070 */
[----:B------:R-:W-:Y:S01]  /*3850*/  SHF.R.U32.HI R3, RZ, 0x18, R0 ;  /* 0x00000018ff037819 */ /* 0x000fe20000011600 */
[----:B------:R-:W-:-:S10]  /*3860*/  IMAD.MOV.U32 R0, RZ, RZ, 0x7f ;  /* 0x0000007fff007424 */ /* 0x000fd400078e00ff */
[----:B------:R-:W-:Y:S05]  /*3870*/  @P0 BRA `(.L_x_87) ;  /* 0x0000007000000947 */ /* 0x000fea0003800000 */
[----:B------:R-:W-:-:S13]  /*3880*/  ISETP.GE.U32.AND P0, PT, R2, 0x3c800000, PT ;  /* 0x3c8000000200780c */ /* 0x000fda0003f06070 */
[----:B------:R-:W-:Y:S01]  /*3890*/  @P0 SHF.R.U32.HI R0, RZ, 0x14, R5 ;  /* 0x00000014ff000819 */ /* 0x000fe20000011605 */
[----:B------:R-:W-:-:S03]  /*38a0*/  @!P0 FADD.FTZ R2, R2, 16384 ;  /* 0x4680000002028421 */ /* 0x000fc60000010000 */
[----:B------:R-:W-:-:S04]  /*38b0*/  @P0 LOP3.LUT R0, R0, 0x1, RZ, 0xc0, !PT ;  /* 0x0000000100000812 */ /* 0x000fc800078ec0ff */
[----:B------:R-:W-:-:S04]  /*38c0*/  @P0 IADD3 R0, R5, 0x407ffff, R0 ;  /* 0x0407ffff05000810 */ /* 0x000fc80007ffe000 */
[----:B------:R-:W-:Y:S02]  /*38d0*/  @P0 SHF.R.U32.HI R0, RZ, 0x14, R0 ;  /* 0x00000014ff000819 */ /* 0x000fe40000011600 */
[----:B------:R-:W-:Y:S02]  /*38e0*/  @!P0 IADD3 R0, R2, -0x46800000, RZ ;  /* 0xb980000002008810 */ /* 0x000fe40007ffe0ff */
.L_x_87:
[----:B------:R-:W-:Y:S05]  /*38f0*/  BSYNC B0 ;  /* 0x0000000000007941 */ /* 0x000fea0003800000 */
.L_x_86:
[----:B------:R-:W-:-:S05]  /*3900*/  LOP3.LUT R3, R0, R3, RZ, 0xfc, !PT ;  /* 0x0000000300037212 */ /* 0x000fca00078efcff */
[----:B------:R0:W-:Y:S01]  /*3910*/  STG.E.U8 [R16.64], R3 ;  /* 0x0000000310007986 */ /* 0x0001e2000c101124 */
[----:B------:R-:W-:Y:S05]  /*3920*/  BRA `(.L_x_74) ;  /* 0x0000085000007947 */ /* 0x000fea0003800000 */
.L_x_85:
[----:B------:R-:W-:Y:S01]  /*3930*/  PRMT R3, RZ, 0x5410, R2 ;  /* 0x00005410ff037816 */ /* 0x000fe20000000002 */
[----:B------:R-:W-:Y:S03]  /*3940*/  BSSY B0, `(.L_x_88) ;  /* 0x000000f000007945 */ /* 0x000fe60003800000 */
[----:B------:R-:W-:-:S04]  /*3950*/  LOP3.LUT R2, R3, 0x7fffffff, RZ, 0xc0, !PT ;  /* 0x7fffffff03027812 */ /* 0x000fc800078ec0ff */
[----:B------:R-:W-:-:S13]  /*3960*/  ISETP.GT.U32.AND P0, PT, R2, 0x477fffff, PT ;  /* 0x477fffff0200780c */ /* 0x000fda0003f04070 */
[----:B------:R-:W-:Y:S05]  /*3970*/  @P0 BRA `(.L_x_89) ;  /* 0x0000008000000947 */ /* 0x000fea0003800000 */
[----:B------:R-:W-:-:S13]  /*3980*/  ISETP.GE.U32.AND P0, PT, R2, 0x38800000, PT ;  /* 0x388000000200780c */ /* 0x000fda0003f06070 */
[----:B------:R-:W-:Y:S01]  /*3990*/  @P0 SHF.R.U32.HI R0, RZ, 0x15, R3 ;  /* 0x00000015ff000819 */ /* 0x000fe20000011603 */
[----:B------:R-:W-:-:S03]  /*39a0*/  @!P0 FADD.FTZ R2, R2, 128 ;  /* 0x4300000002028421 */ /* 0x000fc60000010000 */
[----:B------:R-:W-:-:S04]  /*39b0*/  @P0 LOP3.LUT R0, R0, 0x1, RZ, 0xc0, !PT ;  /* 0x0000000100000812 */ /* 0x000fc800078ec0ff */
[----:B------:R-:W-:-:S04]  /*39c0*/  @P0 IADD3 R0, R3, 0x80fffff, R0 ;  /* 0x080fffff03000810 */ /* 0x000fc80007ffe000 */
[----:B------:R-:W-:Y:S02]  /*39d0*/  @P0 SHF.R.U32.HI R0, RZ, 0x15, R0 ;  /* 0x00000015ff000819 */ /* 0x000fe40000011600 */
[----:B------:R-:W-:Y:S01]  /*39e0*/  @!P0 IADD3 R0, R2, -0x43000000, RZ ;  /* 0xbd00000002008810 */ /* 0x000fe20007ffe0ff */
[----:B------:R-:W-:Y:S05]  /*39f0*/  BRA `(.L_x_90) ;  /* 0x0000003000007947 */ /* 0x000fea0003800000 */
.L_x_89:
[----:B------:R-:W-:Y:S01]  /*3a00*/  IMAD.MOV.U32 R0, RZ, RZ, 0x7f ;  /* 0x0000007fff007424 */ /* 0x000fe200078e00ff */
[----:B------:R-:W-:-:S04]  /*3a10*/  ISETP.GT.U32.AND P0, PT, R2, 0x7f800000, PT ;  /* 0x7f8000000200780c */ /* 0x000fc80003f04070 */
[----:B------:R-:W-:-:S04]  /*3a20*/  SEL R0, R0, 0x7c, P0 ;  /* 0x0000007c00007807 */ /* 0x000fc80000000000 */
.L_x_90:
[----:B------:R-:W-:Y:S05]  /*3a30*/  BSYNC B0 ;  /* 0x0000000000007941 */ /* 0x000fea0003800000 */
.L_x_88:
[----:B------:R-:W-:-:S04]  /*3a40*/  LOP3.LUT R2, R3, 0x80000000, RZ, 0xc0, !PT ;  /* 0x8000000003027812 */ /* 0x000fc800078ec0ff */
[----:B------:R-:W-:-:S04]  /*3a50*/  SHF.R.U32.HI R3, RZ, 0x18, R2 ;  /* 0x00000018ff037819 */ /* 0x000fc80000011602 */
[----:B------:R-:W-:-:S05]  /*3a60*/  LOP3.LUT R3, R0, R3, RZ, 0xfc, !PT ;  /* 0x0000000300037212 */ /* 0x000fca00078efcff */
[----:B------:R0:W-:Y:S01]  /*3a70*/  STG.E.U8 [R16.64], R3 ;  /* 0x0000000310007986 */ /* 0x0001e2000c101124 */
[----:B------:R-:W-:Y:S05]  /*3a80*/  BRA `(.L_x_74) ;  /* 0x000006f000007947 */ /* 0x000fea0003800000 */
.L_x_84:
[----:B------:R0:W-:Y:S01]  /*3a90*/  STG.E.U16 [R16.64], R2 ;  /* 0x0000000210007986 */ /* 0x0001e2000c101524 */
[----:B------:R-:W-:Y:S05]  /*3aa0*/  BRA `(.L_x_74) ;  /* 0x000006d000007947 */ /* 0x000fea0003800000 */
.L_x_81:
        /* <DEDUP_REMOVED lines=8> */
[----:B------:R-:W-:-:S06]  /*3b30*/  PRMT R3, RZ, 0x5410, R2 ;  /* 0x00005410ff037816 */ /* 0x000fcc0000000002 */
[----:B------:R-:W0:Y:S02]  /*3b40*/  F2I.FTZ.U32.TRUNC.NTZ R3, R3 ;  /* 0x0000000300037305 */ /* 0x000e24000021f000 */
[----:B0-----:R0:W-:Y:S01]  /*3b50*/  STG.E.U16 [R16.64], R3 ;  /* 0x0000000310007986 */ /* 0x0011e2000c101524 */
[----:B------:R-:W-:Y:S05]  /*3b60*/  BRA `(.L_x_74) ;  /* 0x0000061000007947 */ /* 0x000fea0003800000 */
.L_x_93:
[----:B------:R-:W-:Y:S01]  /*3b70*/  PRMT R3, RZ, 0x5410, R2 ;  /* 0x00005410ff037816 */ /* 0x000fe20000000002 */
[----:B------:R-:W-:Y:S01]  /*3b80*/  BSSY B0, `(.L_x_94) ;  /* 0x0000014000007945 */ /* 0x000fe20003800000 */
[----:B------:R-:W-:Y:S02]  /*3b90*/  IMAD.MOV.U32 R8, RZ, RZ, 0x80 ;  /* 0x00000080ff087424 */ /* 0x000fe400078e00ff */
[----:B------:R-:W-:-:S04]  /*3ba0*/  LOP3.LUT R2, R3, 0x7fffffff, RZ, 0xc0, !PT ;  /* 0x7fffffff03027812 */ /* 0x000fc800078ec0ff */
[----:B------:R-:W-:-:S13]  /*3bb0*/  ISETP.GT.U32.AND P0, PT, R2, 0x437fffff, PT ;  /* 0x437fffff0200780c */ /* 0x000fda0003f04070 */
[----:B------:R-:W-:Y:S05]  /*3bc0*/  @P0 BRA `(.L_x_95) ;  /* 0x000000f000000947 */ /* 0x000fea0003800000 */
[----:B------:R-:W-:-:S13]  /*3bd0*/  ISETP.GE.U32.AND P0, PT, R2, 0x3c000000, PT ;  /* 0x3c0000000200780c */ /* 0x000fda0003f06070 */
[----:B------:R-:W-:-:S04]  /*3be0*/  @P0 SHF.R.U32.HI R0, RZ, 0x14, R3 ;  /* 0x00000014ff000819 */ /* 0x000fc80000011603 */
[----:B------:R-:W-:-:S04]  /*3bf0*/  @P0 LOP3.LUT R0, R0, 0x1, RZ, 0xc0, !PT ;  /* 0x0000000100000812 */ /* 0x000fc800078ec0ff */
[----:B------:R-:W-:-:S04]  /*3c00*/  @P0 IADD3 R0, R3, 0x487ffff, R0 ;  /* 0x0487ffff03000810 */ /* 0x000fc80007ffe000 */
[----:B------:R-:W-:-:S04]  /*3c10*/  @P0 SHF.R.U32.HI R0, RZ, 0x14, R0 ;  /* 0x00000014ff000819 */ /* 0x000fc80000011600 */
[----:B------:R-:W-:Y:S01]  /*3c20*/  @P0 LOP3.LUT R0, R0, 0xff, RZ, 0xc0, !PT ;  /* 0x000000ff00000812 */ /* 0x000fe200078ec0ff */
[----:B------:R-:W-:Y:S05]  /*3c30*/  @P0 BRA `(.L_x_96) ;  /* 0x0000004000000947 */ /* 0x000fea0003800000 */
[----:B------:R-:W-:Y:S01]  /*3c40*/  FADD.FTZ R0, R2, 8192 ;  /* 0x4600000002007421 */ /* 0x000fe20000010000 */
[----:B------:R-:W-:-:S04]  /*3c50*/  PRMT R8, RZ, 0x7610, R8 ;  /* 0x00007610ff087816 */ /* 0x000fc80000000008 */
[----:B------:R-:W-:-:S13]  /*3c60*/  LOP3.LUT P0, R0, R0, 0xff, RZ, 0xc0, !PT ;  /* 0x000000ff00007812 */ /* 0x000fda000780c0ff */
[----:B------:R-:W-:Y:S05]  /*3c70*/  @!P0 BRA `(.L_x_95) ;  /* 0x0000004000008947 */ /* 0x000fea0003800000 */
.L_x_96:
[----:B------:R-:W-:-:S04]  /*3c80*/  LOP3.LUT R2, R3, 0x80000000, RZ, 0xc0, !PT ;  /* 0x8000000003027812 */ /* 0x000fc800078ec0ff */
[----:B------:R-:W-:-:S04]  /*3c90*/  SHF.R.U32.HI R3, RZ, 0x18, R2 ;  /* 0x00000018ff037819 */ /* 0x000fc80000011602 */
[----:B------:R-:W-:-:S04]  /*3ca0*/  LOP3.LUT R0, R0, R3, RZ, 0xfc, !PT ;  /* 0x0000000300007212 */ /* 0x000fc800078efcff */
[----:B------:R-:W-:Y:S02]  /*3cb0*/  PRMT R8, R0, 0x7610, R8 ;  /* 0x0000761000087816 */ /* 0x000fe40000000008 */
.L_x_95:
[----:B------:R-:W-:Y:S05]  /*3cc0*/  BSYNC B0 ;  /* 0x0000000000007941 */ /* 0x000fea0003800000 */
.L_x_94:
[----:B------:R0:W-:Y:S01]  /*3cd0*/  STG.E.U8 [R16.64], R8 ;  /* 0x0000000810007986 */ /* 0x0001e2000c101124 */
[----:B------:R-:W-:Y:S05]  /*3ce0*/  BRA `(.L_x_74) ;  /* 0x0000049000007947 */ /* 0x000fea0003800000 */
.L_x_92:
        /* <DEDUP_REMOVED lines=17> */
.L_x_99:
[----:B------:R-:W-:-:S04]  /*3e00*/  LOP3.LUT R2, R3, 0x80000000, RZ, 0xc0, !PT ;  /* 0x8000000003027812 */ /* 0x000fc800078ec0ff */
[----:B------:R-:W-:-:S04]  /*3e10*/  SHF.R.U32.HI R3, RZ, 0x18, R2 ;  /* 0x00000018ff037819 */ /* 0x000fc80000011602 */
[----:B------:R-:W-:-:S04]  /*3e20*/  LOP3.LUT R0, R0, R3, RZ, 0xfc, !PT ;  /* 0x0000000300007212 */ /* 0x000fc800078efcff */
[----:B------:R-:W-:Y:S02]  /*3e30*/  PRMT R8, R0, 0x7610, R8 ;  /* 0x0000761000087816 */ /* 0x000fe40000000008 */
.L_x_98:
[----:B------:R-:W-:Y:S05]  /*3e40*/  BSYNC B0 ;  /* 0x0000000000007941 */ /* 0x000fea0003800000 */
.L_x_97:
[----:B------:R0:W-:Y:S01]  /*3e50*/  STG.E.U8 [R16.64], R8 ;  /* 0x0000000810007986 */ /* 0x0001e2000c101124 */
[----:B------:R-:W-:Y:S05]  /*3e60*/  BRA `(.L_x_74) ;  /* 0x0000031000007947 */ /* 0x000fea0003800000 */
.L_x_91:
[----:B------:R-:W-:-:S13]  /*3e70*/  ISETP.NE.AND P0, PT, R0, 0x1c, PT ;  /* 0x0000001c0000780c */ /* 0x000fda0003f05270 */
[----:B------:R-:W-:Y:S05]  /*3e80*/  @!P0 BRA `(.L_x_100) ;  /* 0x000002c000008947 */ /* 0x000fea0003800000 */
[----:B------:R-:W-:-:S13]  /*3e90*/  ISETP.NE.AND P0, PT, R0, 0x1d, PT ;  /* 0x0000001d0000780c */ /* 0x000fda0003f05270 */
[----:B------:R-:W-:Y:S05]  /*3ea0*/  @!P0 BRA `(.L_x_101) ;  /* 0x0000026000008947 */ /* 0x000fea0003800000 */
[----:B------:R-:W-:-:S13]  /*3eb0*/  ISETP.NE.AND P0, PT, R0, 0x2c, PT ;  /* 0x0000002c0000780c */ /* 0x000fda0003f05270 */
[----:B------:R-:W-:Y:S05]  /*3ec0*/  @P0 BRA `(.L_x_73) ;  /* 0x0000010000000947 */ /* 0x000fea0003800000 */
[----:B------:R-:W-:Y:S02]  /*3ed0*/  PRMT R3, RZ, 0x5410, R2 ;  /* 0x00005410ff037816 */ /* 0x000fe40000000002 */
[----:B------:R-:W-:Y:S02]  /*3ee0*/  PLOP3.LUT P0, PT, PT, PT, PT, 0x80, 0x0 ;  /* 0x000000000000781c */ /* 0x000fe40003f0f070 */
[----:B------:R-:W-:-:S04]  /*3ef0*/  SHF.R.U32.HI R4, RZ, 0x17, R3 ;  /* 0x00000017ff047819 */ /* 0x000fc80000011603 */
[----:B------:R-:W-:-:S04]  /*3f00*/  LOP3.LUT R2, R4, 0xff, RZ, 0xc0, !PT ;  /* 0x000000ff04027812 */ /* 0x000fc800078ec0ff */
[----:B------:R-:W-:-:S13]  /*3f10*/  ISETP.NE.AND P2, PT, R2, 0xff, PT ;  /* 0x000000ff0200780c */ /* 0x000fda0003f45270 */
[--C-:B------:R-:W-:Y:S02]  /*3f20*/  @P2 SHF.R.U32.HI R0, RZ, 0x16, R3.reuse ;  /* 0x00000016ff002819 */ /* 0x100fe40000011603 */
[----:B------:R-:W-:Y:S01]  /*3f30*/  @P2 LOP3.LUT P1, RZ, R2, 0x3fffff, R3, 0xf8, !PT ;  /* 0x003fffff02ff2812 */ /* 0x000fe2000782f803 */
[----:B------:R-:W-:Y:S01]  /*3f40*/  IMAD.MOV.U32 R3, RZ, RZ, 0xff ;  /* 0x000000ffff037424 */ /* 0x000fe200078e00ff */
[----:B------:R-:W-:-:S04]  /*3f50*/  @P2 LOP3.LUT R0, R0, 0x1, RZ, 0xc0, !PT ;  /* 0x0000000100002812 */ /* 0x000fc800078ec0ff */
[----:B------:R-:W-:Y:S02]  /*3f60*/  @P2 ISETP.EQ.U32.AND P1, PT, R0, 0x1, P1 ;  /* 0x000000010000280c */ /* 0x000fe40000f22070 */
[----:B------:R-:W-:Y:S02]  /*3f70*/  @P2 IADD3 R0, R4, 0x1, RZ ;  /* 0x0000000104002810 */ /* 0x000fe40007ffe0ff */
[----:B------:R-:W-:-:S13]  /*3f80*/  @P2 PLOP3.LUT P0, PT, P1, PT, PT, 0x80, 0x0 ;  /* 0x000000000000281c */ /* 0x000fda0000f0f070 */
[----:B------:R-:W-:-:S04]  /*3f90*/  @!P0 IMAD.MOV R0, RZ, RZ, R4 ;  /* 0x000000ffff008224 */ /* 0x000fc800078e0204 */
[----:B------:R-:W-:-:S05]  /*3fa0*/  @P2 IMAD.MOV.U32 R3, RZ, RZ, R0 ;  /* 0x000000ffff032224 */ /* 0x000fca00078e0000 */
[----:B------:R0:W-:Y:S01]  /*3fb0*/  STG.E.U8 [R16.64], R3 ;  /* 0x0000000310007986 */ /* 0x0001e2000c101124 */
[----:B------:R-:W-:Y:S05]  /*3fc0*/  BRA `(.L_x_74) ;  /* 0x000001b000007947 */ /* 0x000fea0003800000 */
.L_x_73:
        /* <DEDUP_REMOVED lines=19> */
[----:B------:R-:W-:Y:S05]  /*4100*/  BRA `(.L_x_74) ;  /* 0x0000007000007947 */ /* 0x000fea0003800000 */
.L_x_101:
[----:B------:R-:W-:-:S06]  /*4110*/  PRMT R2, RZ, 0x5410, R2 ;  /* 0x00005410ff027816 */ /* 0x000fcc0000000002 */
[----:B------:R-:W0:Y:S02]  /*4120*/  F2I.U64.TRUNC R2, R2 ;  /* 0x0000000200027311 */ /* 0x000e24000020d800 */
[----:B0-----:R0:W-:Y:S01]  /*4130*/  STG.E.64 [R16.64], R2 ;  /* 0x0000000210007986 */ /* 0x0011e2000c101b24 */
[----:B------:R-:W-:Y:S05]  /*4140*/  BRA `(.L_x_74) ;  /* 0x0000003000007947 */ /* 0x000fea0003800000 */
.L_x_100:
[----:B------:R-:W-:-:S04]  /*4150*/  PRMT R2, RZ, 0x5410, R2 ;  /* 0x00005410ff027816 */ /* 0x000fc80000000002 */
[----:B------:R-:W0:Y:S02]  /*4160*/  F2I.FTZ.U32.TRUNC.NTZ R3, R2 ;  /* 0x0000000200037305 */ /* 0x000e24000021f000 */
[----:B0-----:R0:W-:Y:S02]  /*4170*/  STG.E [R16.64], R3 ;  /* 0x0000000310007986 */ /* 0x0011e4000c101924 */
.L_x_74:
[----:B------:R-:W-:-:S05]  /*4180*/  IMAD R18, R19, 0x200, R18 ;  /* 0x0000020013127824 */ /* 0x000fca00078e0212 */
[----:B------:R-:W-:Y:S02]  /*4190*/  IADD3 R23, R18, 0x80, RZ ;  /* 0x0000008012177810 */ /* 0x000fe40007ffe0ff */
.L_x_1:
[----:B------:R-:W-:Y:S05]  /*41a0*/  BSYNC B6 ;  /* 0x0000000000067941 */ /* 0x000fea0003800000 */
.L_x_0:
[----:B------:R-:W-:Y:S01]  /*41b0*/  ISETP.GE.AND P0, PT, R23, c[0x0][0x160], PT ;  /* 0x0000580017007a0c */ /* 0x000fe20003f06270 */
[----:B------:R-:W-:-:S12]  /*41c0*/  BSSY B6, `(.L_x_102) ;  /* 0x0000826000067945 */ /* 0x000fd80003800000 */
[----:B------:R-:W-:Y:S05]  /*41d0*/  @P0 BRA `(.L_x_103) ;  /* 0x0000824000000947 */ /* 0x000fea0003800000 */
[----:B------:R-:W-:Y:S01]  /*41e0*/  ISETP.NE.AND P0, PT, RZ, c[0x0][0x168], PT ;  /* 0x00005a00ff007a0c */ /* 0x000fe20003f05270 */
[----:B------:R-:W-:Y:S02]  /*41f0*/  IMAD.MOV.U32 R18, RZ, RZ, RZ ;  /* 0x000000ffff127224 */ /* 0x000fe400078e00ff */
[----:B0-----:R-:W-:Y:S02]  /*4200*/  IMAD.MOV.U32 R0, RZ, RZ, RZ ;  /* 0x000000ffff007224 */ /* 0x001fe400078e00ff */
[----:B------:R-:W-:-:S08]  /*4210*/  IMAD.MOV.U32 R16, RZ, RZ, RZ ;  /* 0x000000ffff107224 */ /* 0x000fd000078e00ff */
[----:B------:R-:W-:Y:S05]  /*4220*/  @!P0 BRA `(.L_x_104) ;  /* 0x00000fa000008947 */ /* 0x000fea0003800000 */
[----:B------:R-:W-:Y:S02]  /*4230*/  IMAD.MOV.U32 R22, RZ, RZ, RZ ;  /* 0x000000ffff167224 */ /* 0x000fe400078e00ff */
[----:B------:R-:W-:Y:S02]  /*4240*/  IMAD.MOV.U32 R0, RZ, RZ, 0x1 ;  /* 0x00000001ff007424 */ /* 0x000fe400078e00ff */
[----:B------:R-:W-:-:S03]  /*4250*/  IMAD.HI.U32 R2, R23, c[0x0][0x170], R22 ;  /* 0x00005c0017027a27 */ /* 0x000fc600078e0016 */
[----:B------:R-:W-:Y:S02]  /*4260*/  ISETP.NE.AND P0, PT, R0, c[0x0][0x168], PT ;  /* 0x00005a0000007a0c */ /* 0x000fe40003f05270 */
[----:B------:R-:W-:-:S05]  /*4270*/  SHF.R.U32.HI R3, RZ, c[0x0][0x174], R2 ;  /* 0x00005d00ff037a19 */ /* 0x000fca0000011602 */
[----:B------:R-:W-:-:S04]  /*4280*/  IMAD.MOV R18, RZ, RZ, -R3 ;  /* 0x000000ffff127224 */ /* 0x000fc800078e0a03 */
[----:B------:R-:W-:-:S04]  /*4290*/  IMAD R18, R18, c[0x0][0x16c], R23 ;  /* 0x00005b0012127a24 */ /* 0x000fc800078e0217 */
[C---:B------:R-:W-:Y:S02]  /*42a0*/  IMAD R16, R18.reuse, c[0x0][0x298], RZ ;  /* 0x0000a60012107a24 */ /* 0x040fe400078e02ff */
[C---:B------:R-:W-:Y:S02]  /*42b0*/  IMAD R0, R18.reuse, c[0x0][0x29c], RZ ;  /* 0x0000a70012007a24 */ /* 0x040fe400078e02ff */
[----:B------:R-:W-:Y:S01]  /*42c0*/  IMAD R18, R18, c[0x0][0x2a0], RZ ;  /* 0x0000a80012127a24 */ /* 0x000fe200078e02ff */
        /* <DEDUP_REMOVED lines=240> */
.L_x_104:
        /* <DEDUP_REMOVED lines=21> */
.L_x_108:
[----:B------:R-:W2:Y:S02]  /*5320*/  LDG.E.U8 R2, [R2.64] ;  /* 0x0000002402027981 */ /* 0x000ea4000c1e1100 */
[----:B--2---:R-:W0:Y:S02]  /*5330*/  I2F.U16 R0, R2 ;  /* 0x0000000200007306 */ /* 0x004e240000101000 */
[----:B0-----:R-:W-:-:S04]  /*5340*/  F2FP.BF16.PACK_AB R0, RZ, R0 ;  /* 0x00000000ff00723e */ /* 0x001fc800000010ff */
[----:B------:R-:W-:Y:S01]  /*5350*/  PRMT R19, R0, 0x7610, R19 ;  /* 0x0000761000137816 */ /* 0x000fe20000000013 */
[----:B------:R-:W-:Y:S05]  /*5360*/  BRA `(.L_x_110) ;  /* 0x00000f0000007947 */ /* 0x000fea0003800000 */
.L_x_107:
        /* <DEDUP_REMOVED lines=11> */
.L_x_112:
[----:B------:R-:W2:Y:S02]  /*5420*/  LDG.E R2, [R2.64] ;  /* 0x0000002402027981 */ /* 0x000ea4000c1e1900 */
[----:B--2---:R-:W0:Y:S02]  /*5430*/  I2F R0, R2 ;  /* 0x0000000200007306 */ /* 0x004e240000201400 */
[----:B0-----:R-:W-:-:S04]  /*5440*/  F2FP.BF16.PACK_AB R0, RZ, R0 ;  /* 0x00000000ff00723e */ /* 0x001fc800000010ff */
[----:B------:R-:W-:Y:S01]  /*5450*/  PRMT R19, R0, 0x7610, R19 ;  /* 0x0000761000137816 */ /* 0x000fe20000000013 */
[----:B------:R-:W-:Y:S05]  /*5460*/  BRA `(.L_x_110) ;  /* 0x00000e0000007947 */ /* 0x000fea0003800000 */
.L_x_111:
[----:B------:R-:W2:Y:S02]  /*5470*/  LDG.E.U16 R2, [R2.64] ;  /* 0x0000002402027981 */ /* 0x000ea4000c1e1500 */
[----:B--2---:R-:W0:Y:S02]  /*5480*/  I2F.S16 R0, R2 ;  /* 0x0000000200007306 */ /* 0x004e240000101400 */
[----:B0-----:R-:W-:-:S04]  /*5490*/  F2FP.BF16.PACK_AB R0, RZ, R0 ;  /* 0x00000000ff00723e */ /* 0x001fc800000010ff */
[----:B------:R-:W-:Y:S01]  /*54a0*/  PRMT R19, R0, 0x7610, R19 ;  /* 0x0000761000137816 */ /* 0x000fe20000000013 */
[----:B------:R-:W-:Y:S05]  /*54b0*/  BRA `(.L_x_110) ;  /* 0x00000db000007947 */ /* 0x000fea0003800000 */
.L_x_106:
        /* <DEDUP_REMOVED lines=9> */
.L_x_114:
[----:B------:R-:W2:Y:S02]  /*5550*/  LDG.E.U16 R0, [R2.64] ;  /* 0x0000002402007981 */ /* 0x000ea4000c1e1500 */
[----:B--2---:R-:W-:-:S05]  /*5560*/  HADD2.F32 R0, -RZ, R0.H0_H0 ;  /* 0x20000000ff007230 */ /* 0x004fca0000004100 */
[----:B------:R-:W-:-:S04]  /*5570*/  F2FP.BF16.PACK_AB R0, RZ, R0 ;  /* 0x00000000ff00723e */ /* 0x000fc800000010ff */
[----:B------:R-:W-:Y:S01]  /*5580*/  PRMT R19, R0, 0x7610, R19 ;  /* 0x0000761000137816 */ /* 0x000fe20000000013 */
[----:B------:R-:W-:Y:S05]  /*5590*/  BRA `(.L_x_110) ;  /* 0x00000cd000007947 */ /* 0x000fea0003800000 */
.L_x_113:
        /* <DEDUP_REMOVED lines=9> */
.L_x_116:
[----:B------:R-:W2:Y:S02]  /*5630*/  LDG.E.U16 R2, [R2.64] ;  /* 0x0000002402027981 */ /* 0x000ea4000c1e1500 */
[----:B--2---:R-:W-:-:S05]  /*5640*/  HADD2.F32 R0, -RZ, R2.H0_H0 ;  /* 0x20000002ff007230 */ /* 0x004fca0000004100 */
[----:B------:R-:W-:-:S04]  /*5650*/  F2FP.BF16.PACK_AB R0, RZ, R0 ;  /* 0x00000000ff00723e */ /* 0x000fc800000010ff */
[----:B------:R-:W-:Y:S01]  /*5660*/  PRMT R19, R0, 0x7610, R19 ;  /* 0x0000761000137816 */ /* 0x000fe20000000013 */
[----:B------:R-:W-:Y:S05]  /*5670*/  BRA `(.L_x_110) ;  /* 0x00000bf000007947 */ /* 0x000fea0003800000 */
.L_x_115:
[----:B------:R-:W2:Y:S02]  /*5680*/  LDG.E.64 R2, [R2.64] ;  /* 0x0000002402027981 */ /* 0x000ea4000c1e1b00 */
[----:B--2---:R-:W0:Y:S01]  /*5690*/  F2F.F32.F64 R0, R2 ;  /* 0x0000000200007310 */ /* 0x004e220000301000 */
[----:B------:R-:W0:-:S14]  /*56a0*/  DSETP.GEU.AND P0, PT, |R2|, c[0x2][0x0], PT ;  /* 0x008000000200762a */ /* 0x000e1c0003f0e200 */
[----:B0-----:R-:W-:-:S05]  /*56b0*/  @!P0 FMUL R0, R0, 1.175494350822287508e-38 ;  /* 0x0080000000008820 */ /* 0x001fca0000400000 */
[----:B------:R-:W-:-:S04]  /*56c0*/  F2FP.BF16.PACK_AB R0, RZ, R0 ;  /* 0x00000000ff00723e */ /* 0x000fc800000010ff */
[----:B------:R-:W-:Y:S01]  /*56d0*/  PRMT R19, R0, 0x7610, R19 ;  /* 0x0000761000137816 */ /* 0x000fe20000000013 */
[----:B------:R-:W-:Y:S05]  /*56e0*/  BRA `(.L_x_110) ;  /* 0x00000b8000007947 */ /* 0x000fea0003800000 */
.L_x_105:
        /* <DEDUP_REMOVED lines=14> */
.L_x_119:
[----:B------:R-:W2:Y:S02]  /*57d0*/  LDG.E.64 R2, [R2.64] ;  /* 0x0000002402027981 */ /* 0x000ea4000c1e1b00 */
[----:B--2---:R-:W0:Y:S01]  /*57e0*/  F2F.F32.F64 R0, R2 ;  /* 0x0000000200007310 */ /* 0x004e220000301000 */
[----:B------:R-:W0:-:S14]  /*57f0*/  DSETP.GEU.AND P0, PT, |R2|, c[0x2][0x0], PT ;  /* 0x008000000200762a */ /* 0x000e1c0003f0e200 */
[----:B0-----:R-:W-:-:S05]  /*5800*/  @!P0 FMUL R0, R0, 1.175494350822287508e-38 ;  /* 0x0080000000008820 */ /* 0x001fca0000400000 */
[----:B------:R-:W-:-:S04]  /*5810*/  F2FP.BF16.PACK_AB R0, RZ, R0 ;  /* 0x00000000ff00723e */ /* 0x000fc800000010ff */
[----:B------:R-:W-:Y:S01]  /*5820*/  PRMT R19, R0, 0x7610, R19 ;  /* 0x0000761000137816 */ /* 0x000fe20000000013 */
[----:B------:R-:W-:Y:S05]  /*5830*/  BRA `(.L_x_110) ;  /* 0x00000a3000007947 */ /* 0x000fea0003800000 */
.L_x_118:
        /* <DEDUP_REMOVED lines=28> */
.L_x_121:
        /* <DEDUP_REMOVED lines=15> */
.L_x_120:
[----:B------:R0:W5:Y:S01]  /*5af0*/  LDG.E.U16 R19, [R2.64] ;  /* 0x0000002402137981 */ /* 0x000162000c1e1500 */
[----:B------:R-:W-:Y:S05]  /*5b00*/  BRA `(.L_x_110) ;  /* 0x0000076000007947 */ /* 0x000fea0003800000 */
.L_x_117:
        /* <DEDUP_REMOVED lines=12> */
.L_x_124:
        /* <DEDUP_REMOVED lines=21> */
.L_x_128:
[----:B------:R-:W-:Y:S05]  /*5d20*/  BSYNC B1 ;  /* 0x0000000000017941 */ /* 0x000fea0003800000 */
.L_x_127:
[----:B------:R-:W-:Y:S01]  /*5d30*/  LEA R3, R0, 0x3b800000, 0x17 ;  /* 0x3b80000000037811 */ /* 0x000fe200078eb8ff */
[----:B------:R-:W-:-:S05]  /*5d40*/  IMAD.SHL.U32 R0, R2, 0x100000, RZ ;  /* 0x0010000002007824 */ /* 0x000fca00078e00ff */
[----:B------:R-:W-:Y:S02]  /*5d50*/  LOP3.LUT R0, R3, R0, R4, 0xfe, !PT ;  /* 0x0000000003007212 */ /* 0x000fe400078efe04 */
.L_x_126:
[----:B------:R-:W-:Y:S05]  /*5d60*/  BSYNC B0 ;  /* 0x0000000000007941 */ /* 0x000fea0003800000 */
.L_x_125:
[----:B------:R-:W-:-:S04]  /*5d70*/  F2FP.BF16.PACK_AB R0, RZ, R0 ;  /* 0x00000000ff00723e */ /* 0x000fc800000010ff */
[----:B------:R-:W-:Y:S01]  /*5d80*/  PRMT R19, R0, 0x7610, R19 ;  /* 0x0000761000137816 */ /* 0x000fe20000000013 */
[----:B------:R-:W-:Y:S05]  /*5d90*/  BRA `(.L_x_110) ;  /* 0x000004d000007947 */ /* 0x000fea0003800000 */
.L_x_123:
        /* <DEDUP_REMOVED lines=21> */
.L_x_132:
[----:B------:R-:W-:Y:S05]  /*5ef0*/  BSYNC B1 ;  /* 0x0000000000017941 */ /* 0x000fea0003800000 */
.L_x_131:
[----:B------:R-:W-:Y:S01]  /*5f00*/  LEA R3, R0, 0x37800000, 0x17 ;  /* 0x3780000000037811 */ /* 0x000fe200078eb8ff */
[----:B------:R-:W-:-:S05]  /*5f10*/  IMAD.SHL.U32 R0, R2, 0x200000, RZ ;  /* 0x0020000002007824 */ /* 0x000fca00078e00ff */
[----:B------:R-:W-:Y:S02]  /*5f20*/  LOP3.LUT R0, R3, R0, R4, 0xfe, !PT ;  /* 0x0000000003007212 */ /* 0x000fe400078efe04 */
.L_x_130:
[----:B------:R-:W-:Y:S05]  /*5f30*/  BSYNC B0 ;  /* 0x0000000000007941 */ /* 0x000fea0003800000 */
.L_x_129:
[----:B------:R-:W-:-:S04]  /*5f40*/  F2FP.BF16.PACK_AB R0, RZ, R0 ;  /* 0x00000000ff00723e */ /* 0x000fc800000010ff */
[----:B------:R-:W-:Y:S01]  /*5f50*/  PRMT R19, R0, 0x7610, R19 ;  /* 0x0000761000137816 */ /* 0x000fe20000000013 */
[----:B------:R-:W-:Y:S05]  /*5f60*/  BRA `(.L_x_110) ;  /* 0x0000030000007947 */ /* 0x000fea0003800000 */
.L_x_122:
        /* <DEDUP_REMOVED lines=14> */
.L_x_136:
[----:B------:R-:W-:Y:S05]  /*6050*/  BSYNC B0 ;  /* 0x0000000000007941 */ /* 0x000fea0003800000 */
.L_x_135:
[----:B------:R-:W-:-:S04]  /*6060*/  F2FP.BF16.PACK_AB R0, RZ, R0 ;  /* 0x00000000ff00723e */ /* 0x000fc800000010ff */
[----:B------:R-:W-:Y:S01]  /*6070*/  PRMT R19, R0, 0x7610, R19 ;  /* 0x0000761000137816 */ /* 0x000fe20000000013 */
[----:B------:R-:W-:Y:S05]  /*6080*/  BRA `(.L_x_110) ;  /* 0x000001e000007947 */ /* 0x000fea0003800000 */
.L_x_109:
        /* <DEDUP_REMOVED lines=21> */
.L_x_134:
[----:B------:R-:W2:Y:S02]  /*61e0*/  LDG.E.64 R2, [R2.64] ;  /* 0x0000002402027981 */ /* 0x000ea4000c1e1b00 */
[----:B--2---:R-:W0:Y:S02]  /*61f0*/  I2F.U64 R0, R2 ;  /* 0x0000000200007312 */ /* 0x004e240000301000 */
[----:B0-----:R-:W-:-:S04]  /*6200*/  F2FP.BF16.PACK_AB R0, RZ, R0 ;  /* 0x00000000ff00723e */ /* 0x001fc800000010ff */
[----:B------:R-:W-:Y:S01]  /*6210*/  PRMT R19, R0, 0x7610, R19 ;  /* 0x0000761000137816 */ /* 0x000fe20000000013 */
[----:B------:R-:W-:Y:S05]  /*6220*/  BRA `(.L_x_110) ;  /* 0x0000004000007947 */ /* 0x000fea0003800000 */
.L_x_133:
[----:B------:R-:W2:Y:S02]  /*6230*/  LDG.E R2, [R2.64] ;  /* 0x0000002402027981 */ /* 0x000ea4000c1e1900 */
[----:B--2---:R-:W0:Y:S02]  /*6240*/  I2F.U32 R0, R2 ;  /* 0x0000000200007306 */ /* 0x004e240000201000 */
[----:B0-----:R-:W-:-:S04]  /*6250*/  F2FP.BF16.PACK_AB R0, RZ, R0 ;  /* 0x00000000ff00723e */ /* 0x001fc800000010ff */
[----:B------:R-:W-:Y:S02]  /*6260*/  PRMT R19, R0, 0x7610, R19 ;  /* 0x0000761000137816 */ /* 0x000fe40000000013 */
.L_x_110:
        /* <DEDUP_REMOVED lines=18> */
.L_x_140:
[----:B------:R-:W2:Y:S02]  /*6390*/  LDG.E.U8 R2, [R2.64] ;  /* 0x0000002402027981 */ /* 0x000ea4000c1e1100 */
[----:B--2---:R-:W0:Y:S02]  /*63a0*/  I2F.U16 R0, R2 ;  /* 0x0000000200007306 */ /* 0x004e240000101000 */
[----:B0-----:R-:W-:Y:S01]  /*63b0*/  F2FP.BF16.PACK_AB R0, RZ, R0 ;  /* 0x00000000ff00723e */ /* 0x001fe200000010ff */
[----:B------:R-:W-:Y:S05]  /*63c0*/  BRA `(.L_x_142) ;  /* 0x00000e3000007947 */ /* 0x000fea0003800000 */
.L_x_139:
        /* <DEDUP_REMOVED lines=10> */
.L_x_144:
[----:B------:R-:W2:Y:S02]  /*6470*/  LDG.E R2, [R2.64] ;  /* 0x0000002402027981 */ /* 0x000ea4000c1e1900 */
[----:B--2---:R-:W0:Y:S02]  /*6480*/  I2F R0, R2 ;  /* 0x0000000200007306 */ /* 0x004e240000201400 */
[----:B0-----:R-:W-:Y:S01]  /*6490*/  F2FP.BF16.PACK_AB R0, RZ, R0 ;  /* 0x00000000ff00723e */ /* 0x001fe200000010ff */
[----:B------:R-:W-:Y:S05]  /*64a0*/  BRA `(.L_x_142) ;  /* 0x00000d5000007947 */ /* 0x000fea0003800000 */
.L_x_143:
[----:B------:R-:W2:Y:S02]  /*64b0*/  LDG.E.U16 R2, [R2.64] ;  /* 0x0000002402027981 */ /* 0x000ea4000c1e1500 */
[----:B--2---:R-:W0:Y:S02]  /*64c0*/  I2F.S16 R0, R2 ;  /* 0x0000000200007306 */ /* 0x004e240000101400 */
[----:B0-----:R-:W-:Y:S01]  /*64d0*/  F2FP.BF16.PACK_AB R0, RZ, R0 ;  /* 0x00000000ff00723e */ /* 0x001fe200000010ff */
[----:B------:R-:W-:Y:S05]  /*64e0*/  BRA `(.L_x_142) ;  /* 0x00000d1000007947 */ /* 0x000fea0003800000 */
.L_x_138:
        /* <DEDUP_REMOVED lines=9> */
.L_x_146:
[----:B------:R-:W2:Y:S02]  /*6580*/  LDG.E.U16 R0, [R2.64] ;  /* 0x0000002402007981 */ /* 0x000ea4000c1e1500 */
[----:B--2---:R-:W-:-:S05]  /*6590*/  HADD2.F32 R0, -RZ, R0.H0_H0 ;  /* 0x20000000ff007230 */ /* 0x004fca0000004100 */
[----:B------:R-:W-:Y:S01]  /*65a0*/  F2FP.BF16.PACK_AB R0, RZ, R0 ;  /* 0x00000000ff00723e */ /* 0x000fe200000010ff */
[----:B------:R-:W-:Y:S05]  /*65b0*/  BRA `(.L_x_142) ;  /* 0x00000c4000007947 */ /* 0x000fea0003800000 */
.L_x_145:
        /* <DEDUP_REMOVED lines=9> */
.L_x_148:
[----:B------:R-:W2:Y:S02]  /*6650*/  LDG.E.U16 R2, [R2.64] ;  /* 0x0000002402027981 */ /* 0x000ea4000c1e1500 */
[----:B--2---:R-:W-:-:S05]  /*6660*/  HADD2.F32 R0, -RZ, R2.H0_H0 ;  /* 0x20000002ff007230 */ /* 0x004fca0000004100 */
[----:B------:R-:W-:Y:S01]  /*6670*/  F2FP.BF16.PACK_AB R0, RZ, R0 ;  /* 0x00000000ff00723e */ /* 0x000fe200000010ff */
[----:B------:R-:W-:Y:S05]  /*6680*/  BRA `(.L_x_142) ;  /* 0x00000b7000007947 */ /* 0x000fea0003800000 */
.L_x_147:
[----:B------:R-:W2:Y:S02]  /*6690*/  LDG.E.64 R2, [R2.64] ;  /* 0x0000002402027981 */ /* 0x000ea4000c1e1b00 */
[----:B--2---:R-:W0:Y:S01]  /*66a0*/  F2F.F32.F64 R0, R2 ;  /* 0x0000000200007310 */ /* 0x004e220000301000 */
[----:B------:R-:W0:-:S14]  /*66b0*/  DSETP.GEU.AND P0, PT, |R2|, c[0x2][0x0], PT ;  /* 0x008000000200762a */ /* 0x000e1c0003f0e200 */
[----:B0-----:R-:W-:-:S05]  /*66c0*/  @!P0 FMUL R0, R0, 1.175494350822287508e-38 ;  /* 0x0080000000008820 */ /* 0x001fca0000400000 */
[----:B------:R-:W-:Y:S01]  /*66d0*/  F2FP.BF16.PACK_AB R0, RZ, R0 ;  /* 0x00000000ff00723e */ /* 0x000fe200000010ff */
[----:B------:R-:W-:Y:S05]  /*66e0*/  BRA `(.L_x_142) ;  /* 0x00000b1000007947 */ /* 0x000fea0003800000 */
.L_x_137:
        /* <DEDUP_REMOVED lines=13> */
.L_x_151:
[----:B------:R-:W2:Y:S02]  /*67c0*/  LDG.E.64 R2, [R2.64] ;  /* 0x0000002402027981 */ /* 0x000ea4000c1e1b00 */
[----:B--2---:R-:W0:Y:S01]  /*67d0*/  F2F.F32.F64 R0, R2 ;  /* 0x0000000200007310 */ /* 0x004e220000301000 */
[----:B------:R-:W0:-:S14]  /*67e0*/  DSETP.GEU.AND P0, PT, |R2|, c[0x2][0x0], PT ;  /* 0x008000000200762a */ /* 0x000e1c0003f0e200 */
[----:B0-----:R-:W-:-:S05]  /*67f0*/  @!P0 FMUL R0, R0, 1.175494350822287508e-38 ;  /* 0x0080000000008820 */ /* 0x001fca0000400000 */
[----:B------:R-:W-:Y:S01]  /*6800*/  F2FP.BF16.PACK_AB R0, RZ, R0 ;  /* 0x00000000ff00723e */ /* 0x000fe200000010ff */
[----:B------:R-:W-:Y:S05]  /*6810*/  BRA `(.L_x_142) ;  /* 0x000009e000007947 */ /* 0x000fea0003800000 */
.L_x_150:
        /* <DEDUP_REMOVED lines=28> */
.L_x_153:
        /* <DEDUP_REMOVED lines=15> */
.L_x_152:
[----:B------:R0:W5:Y:S01]  /*6ad0*/  LDG.E.U16 R0, [R2.64] ;  /* 0x0000002402007981 */ /* 0x000162000c1e1500 */
[----:B------:R-:W-:Y:S05]  /*6ae0*/  BRA `(.L_x_142) ;  /* 0x0000071000007947 */ /* 0x000fea0003800000 */
.L_x_149:
        /* <DEDUP_REMOVED lines=12> */
.L_x_156:
        /* <DEDUP_REMOVED lines=21> */
.L_x_160:
[----:B------:R-:W-:Y:S05]  /*6d00*/  BSYNC B1 ;  /* 0x0000000000017941 */ /* 0x000fea0003800000 */
.L_x_159:
[----:B------:R-:W-:Y:S01]  /*6d10*/  LEA R3, R0, 0x3b800000, 0x17 ;  /* 0x3b80000000037811 */ /* 0x000fe200078eb8ff */
[----:B------:R-:W-:-:S05]  /*6d20*/  IMAD.SHL.U32 R0, R2, 0x100000, RZ ;  /* 0x0010000002007824 */ /* 0x000fca00078e00ff */
[----:B------:R-:W-:Y:S02]  /*6d30*/  LOP3.LUT R0, R3, R0, R4, 0xfe, !PT ;  /* 0x0000000003007212 */ /* 0x000fe400078efe04 */
.L_x_158:
[----:B------:R-:W-:Y:S05]  /*6d40*/  BSYNC B0 ;  /* 0x0000000000007941 */ /* 0x000fea0003800000 */
.L_x_157:
[----:B------:R-:W-:Y:S01]  /*6d50*/  F2FP.BF16.PACK_AB R0, RZ, R0 ;  /* 0x00000000ff00723e */ /* 0x000fe200000010ff */
[----:B------:R-:W-:Y:S05]  /*6d60*/  BRA `(.L_x_142) ;  /* 0x0000049000007947 */ /* 0x000fea0003800000 */
.L_x_155:
        /* <DEDUP_REMOVED lines=21> */
.L_x_164:
[----:B------:R-:W-:Y:S05]  /*6ec0*/  BSYNC B1 ;  /* 0x0000000000017941 */ /* 0x000fea0003800000 */
.L_x_163:
[----:B------:R-:W-:Y:S01]  /*6ed0*/  LEA R3, R0, 0x37800000, 0x17 ;  /* 0x3780000000037811 */ /* 0x000fe200078eb8ff */
[----:B------:R-:W-:-:S05]  /*6ee0*/  IMAD.SHL.U32 R0, R2, 0x200000, RZ ;  /* 0x0020000002007824 */ /* 0x000fca00078e00ff */
[----:B------:R-:W-:Y:S02]  /*6ef0*/  LOP3.LUT R0, R3, R0, R4, 0xfe, !PT ;  /* 0x0000000003007212 */ /* 0x000fe400078efe04 */
.L_x_162:
[----:B------:R-:W-:Y:S05]  /*6f00*/  BSYNC B0 ;  /* 0x0000000000007941 */ /* 0x000fea0003800000 */
.L_x_161:
[----:B------:R-:W-:Y:S01]  /*6f10*/  F2FP.BF16.PACK_AB R0, RZ, R0 ;  /* 0x00000000ff00723e */ /* 0x000fe200000010ff */
[----:B------:R-:W-:Y:S05]  /*6f20*/  BRA `(.L_x_142) ;  /* 0x000002d000007947 */ /* 0x000fea0003800000 */
.L_x_154:
        /* <DEDUP_REMOVED lines=14> */
.L_x_168:
[----:B------:R-:W-:Y:S05]  /*7010*/  BSYNC B0 ;  /* 0x0000000000007941 */ /* 0x000fea0003800000 */
.L_x_167:
[----:B------:R-:W-:Y:S01]  /*7020*/  F2FP.BF16.PACK_AB R0, RZ, R0 ;  /* 0x00000000ff00723e */ /* 0x000fe200000010ff */
[----:B------:R-:W-:Y:S05]  /*7030*/  BRA `(.L_x_142) ;  /* 0x000001c000007947 */ /* 0x000fea0003800000 */
.L_x_141:
        /* <DEDUP_REMOVED lines=21> */
.L_x_166:
[----:B------:R-:W2:Y:S02]  /*7190*/  LDG.E.64 R2, [R2.64] ;  /* 0x0000002402027981 */ /* 0x000ea4000c1e1b00 */
[----:B--2---:R-:W0:Y:S02]  /*71a0*/  I2F.U64 R0, R2 ;  /* 0x0000000200007312 */ /* 0x004e240000301000 */
[----:B0-----:R-:W-:Y:S01]  /*71b0*/  F2FP.BF16.PACK_AB R0, RZ, R0 ;  /* 0x00000000ff00723e */ /* 0x001fe200000010ff */
[----:B------:R-:W-:Y:S05]  /*71c0*/  BRA `(.L_x_142) ;  /* 0x0000003000007947 */ /* 0x000fea0003800000 */
.L_x_165:
[----:B------:R-:W2:Y:S02]  /*71d0*/  LDG.E R2, [R2.64] ;  /* 0x0000002402027981 */ /* 0x000ea4000c1e1900 */
[----:B--2---:R-:W0:Y:S02]  /*71e0*/  I2F.U32 R0, R2 ;  /* 0x0000000200007306 */ /* 0x004e240000201000 */
[----:B0-----:R-:W-:-:S06]  /*71f0*/  F2FP.BF16.PACK_AB R0, RZ, R0 ;  /* 0x00000000ff00723e */ /* 0x001fcc00000010ff */
.L_x_142:
        /* <DEDUP_REMOVED lines=13> */
.L_x_169:
        /* <DEDUP_REMOVED lines=9> */
.L_x_170:
        /* <DEDUP_REMOVED lines=16> */
.L_x_174:
[----:B------:R-:W-:-:S06]  /*7460*/  PRMT R3, RZ, 0x5410, R2 ;  /* 0x00005410ff037816 */ /* 0x000fcc0000000002 */
[----:B------:R-:W0:Y:S02]  /*7470*/  F2I.S64.TRUNC R2, R3 ;  /* 0x0000000300027311 */ /* 0x000e24000020d900 */
[----:B0-----:R0:W-:Y:S01]  /*7480*/  STG.E.U8 [R16.64], R2 ;  /* 0x0000000210007986 */ /* 0x0011e2000c101124 */
[----:B------:R-:W-:Y:S05]  /*7490*/  BRA `(.L_x_176) ;  /* 0x00000e4000007947 */ /* 0x000fea0003800000 */
.L_x_173:
        /* <DEDUP_REMOVED lines=10> */
.L_x_178:
[----:B------:R-:W-:-:S04]  /*7540*/  PRMT R2, RZ, 0x5410, R2 ;  /* 0x00005410ff027816 */ /* 0x000fc80000000002 */
[----:B------:R-:W0:Y:S02]  /*7550*/  F2I.FTZ.TRUNC.NTZ R3, R2 ;  /* 0x0000000200037305 */ /* 0x000e24000021f100 */
[----:B0-----:R0:W-:Y:S01]  /*7560*/  STG.E [R16.64], R3 ;  /* 0x0000000310007986 */ /* 0x0011e2000c101924 */
[----:B------:R-:W-:Y:S05]  /*7570*/  BRA `(.L_x_176) ;  /* 0x00000d6000007947 */ /* 0x000fea0003800000 */
.L_x_177:
[----:B------:R-:W-:-:S04]  /*7580*/  PRMT R2, RZ, 0x5410, R2 ;  /* 0x00005410ff027816 */ /* 0x000fc80000000002 */
[----:B------:R-:W0:Y:S02]  /*7590*/  F2I.FTZ.TRUNC.NTZ R3, R2 ;  /* 0x0000000200037305 */ /* 0x000e24000021f100 */
[----:B0-----:R0:W-:Y:S01]  /*75a0*/  STG.E.U16 [R16.64], R3 ;  /* 0x0000000310007986 */ /* 0x0011e2000c101524 */
[----:B------:R-:W-:Y:S05]  /*75b0*/  BRA `(.L_x_176) ;  /* 0x00000d2000007947 */ /* 0x000fea0003800000 */
.L_x_172:
        /* <DEDUP_REMOVED lines=9> */
.L_x_180:
[----:B------:R-:W-:-:S04]  /*7650*/  PRMT R0, RZ, 0x5410, R2 ;  /* 0x00005410ff007816 */ /* 0x000fc80000000002 */
[----:B------:R-:W-:-:S05]  /*7660*/  F2FP.PACK_AB R0, RZ, R0 ;  /* 0x00000000ff00723e */ /* 0x000fca00000000ff */
[----:B------:R0:W-:Y:S01]  /*7670*/  STG.E.U16 [R16.64], R0 ;  /* 0x0000000010007986 */ /* 0x0001e2000c101524 */
[----:B------:R-:W-:Y:S05]  /*7680*/  BRA `(.L_x_176) ;  /* 0x00000c5000007947 */ /* 0x000fea0003800000 */
.L_x_179:
        /* <DEDUP_REMOVED lines=10> */
.L_x_182:
[----:B------:R-:W-:-:S04]  /*7730*/  PRMT R2, RZ, 0x5410, R2 ;  /* 0x00005410ff027816 */ /* 0x000fc80000000002 */
[----:B------:R-:W-:-:S04]  /*7740*/  F2FP.PACK_AB R3, RZ, R2 ;  /* 0x00000002ff03723e */ /* 0x000fc800000000ff */
[----:B------:R-:W-:-:S05]  /*7750*/  PRMT R3, R3, 0x5410, RZ ;  /* 0x0000541003037816 */ /* 0x000fca00000000ff */
[----:B------:R0:W-:Y:S01]  /*7760*/  STG.E [R16.64], R3 ;  /* 0x0000000310007986 */ /* 0x0001e2000c101924 */
[----:B------:R-:W-:Y:S05]  /*7770*/  BRA `(.L_x_176) ;  /* 0x00000b6000007947 */ /* 0x000fea0003800000 */
.L_x_181:
[----:B------:R-:W-:-:S05]  /*7780*/  PRMT R2, RZ, 0x5410, R2 ;  /* 0x00005410ff027816 */ /* 0x000fca0000000002 */
[----:B------:R-:W-:-:S06]  /*7790*/  FMUL.FTZ R2, R2, 1 ;  /* 0x3f80000002027820 */ /* 0x000fcc0000410000 */
[----:B------:R-:W0:Y:S02]  /*77a0*/  F2F.F64.F32 R2, R2 ;  /* 0x0000000200027310 */ /* 0x000e240000201800 */
[----:B0-----:R0:W-:Y:S01]  /*77b0*/  STG.E.64 [R16.64], R2 ;  /* 0x0000000210007986 */ /* 0x0011e2000c101b24 */
[----:B------:R-:W-:Y:S05]  /*77c0*/  BRA `(.L_x_176) ;  /* 0x00000b1000007947 */ /* 0x000fea0003800000 */
.L_x_171:
        /* <DEDUP_REMOVED lines=13> */
.L_x_185:
[----:B------:R-:W-:Y:S01]  /*78a0*/  PRMT R2, RZ, 0x5410, R2 ;  /* 0x00005410ff027816 */ /* 0x000fe20000000002 */
[----:B------:R-:W-:-:S04]  /*78b0*/  CS2R R6, SRZ ;  /* 0x0000000000067805 */ /* 0x000fc8000001ff00 */
[----:B------:R-:W-:-:S04]  /*78c0*/  FMUL.FTZ R2, R2, 1 ;  /* 0x3f80000002027820 */ /* 0x000fc80000410000 */
[----:B------:R-:W0:Y:S02]  /*78d0*/  F2F.F64.F32 R4, R2 ;  /* 0x0000000200047310 */ /* 0x000e240000201800 */
[----:B0-----:R0:W-:Y:S01]  /*78e0*/  STG.E.128 [R16.64], R4 ;  /* 0x0000000410007986 */ /* 0x0011e2000c101d24 */
[----:B------:R-:W-:Y:S05]  /*78f0*/  BRA `(.L_x_176) ;  /* 0x000009e000007947 */ /* 0x000fea0003800000 */
.L_x_184:
        /* <DEDUP_REMOVED lines=21> */
.L_x_189:
[----:B------:R-:W-:Y:S05]  /*7a50*/  BSYNC B0 ;  /* 0x0000000000007941 */ /* 0x000fea0003800000 */
.L_x_188:
[----:B------:R-:W-:-:S05]  /*7a60*/  LOP3.LUT R3, R0, R3, RZ, 0xfc, !PT ;  /* 0x0000000300037212 */ /* 0x000fca00078efcff */
[----:B------:R0:W-:Y:S01]  /*7a70*/  STG.E.U8 [R16.64], R3 ;  /* 0x0000000310007986 */ /* 0x0001e2000c101124 */
[----:B------:R-:W-:Y:S05]  /*7a80*/  BRA `(.L_x_176) ;  /* 0x0000085000007947 */ /* 0x000fea0003800000 */
.L_x_187:
        /* <DEDUP_REMOVED lines=13> */
.L_x_191:
[----:B------:R-:W-:Y:S01]  /*7b60*/  IMAD.MOV.U32 R0, RZ, RZ, 0x7f ;  /* 0x0000007fff007424 */ /* 0x000fe200078e00ff */
[----:B------:R-:W-:-:S04]  /*7b70*/  ISETP.GT.U32.AND P0, PT, R2, 0x7f800000, PT ;  /* 0x7f8000000200780c */ /* 0x000fc80003f04070 */
[----:B------:R-:W-:-:S04]  /*7b80*/  SEL R0, R0, 0x7c, P0 ;  /* 0x0000007c00007807 */ /* 0x000fc80000000000 */
.L_x_192:
[----:B------:R-:W-:Y:S05]  /*7b90*/  BSYNC B0 ;  /* 0x0000000000007941 */ /* 0x000fea0003800000 */
.L_x_190:
[----:B------:R-:W-:-:S04]  /*7ba0*/  LOP3.LUT R2, R3, 0x80000000, RZ, 0xc0, !PT ;  /* 0x8000000003027812 */ /* 0x000fc800078ec0ff */
[----:B------:R-:W-:-:S04]  /*7bb0*/  SHF.R.U32.HI R3, RZ, 0x18, R2 ;  /* 0x00000018ff037819 */ /* 0x000fc80000011602 */
[----:B------:R-:W-:-:S05]  /*7bc0*/  LOP3.LUT R3, R0, R3, RZ, 0xfc, !PT ;  /* 0x0000000300037212 */ /* 0x000fca00078efcff */
[----:B------:R0:W-:Y:S01]  /*7bd0*/  STG.E.U8 [R16.64], R3 ;  /* 0x0000000310007986 */ /* 0x0001e2000c101124 */
[----:B------:R-:W-:Y:S05]  /*7be0*/  BRA `(.L_x_176) ;  /* 0x000006f000007947 */ /* 0x000fea0003800000 */
.L_x_186:
[----:B------:R0:W-:Y:S01]  /*7bf0*/  STG.E.U16 [R16.64], R2 ;  /* 0x0000000210007986 */ /* 0x0001e2000c101524 */
[----:B------:R-:W-:Y:S05]  /*7c00*/  BRA `(.L_x_176) ;  /* 0x000006d000007947 */ /* 0x000fea0003800000 */
.L_x_183:
        /* <DEDUP_REMOVED lines=12> */
.L_x_195:
        /* <DEDUP_REMOVED lines=17> */
.L_x_198:
[----:B------:R-:W-:-:S04]  /*7de0*/  LOP3.LUT R2, R3, 0x80000000, RZ, 0xc0, !PT ;  /* 0x8000000003027812 */ /* 0x000fc800078ec0ff */
[----:B------:R-:W-:-:S04]  /*7df0*/  SHF.R.U32.HI R3, RZ, 0x18, R2 ;  /* 0x00000018ff037819 */ /* 0x000fc80000011602 */
[----:B------:R-:W-:-:S04]  /*7e00*/  LOP3.LUT R0, R0, R3, RZ, 0xfc, !PT ;  /* 0x0000000300007212 */ /* 0x000fc800078efcff */
[----:B------:R-:W-:Y:S02]  /*7e10*/  PRMT R8, R0, 0x7610, R8 ;  /* 0x0000761000087816 */ /* 0x000fe40000000008 */
.L_x_197:
[----:B------:R-:W-:Y:S05]  /*7e20*/  BSYNC B0 ;  /* 0x0000000000007941 */ /* 0x000fea0003800000 */
.L_x_196:
[----:B------:R0:W-:Y:S01]  /*7e30*/  STG.E.U8 [R16.64], R8 ;  /* 0x0000000810007986 */ /* 0x0001e2000c101124 */
[----:B------:R-:W-:Y:S05]  /*7e40*/  BRA `(.L_x_176) ;  /* 0x0000049000007947 */ /* 0x000fea0003800000 */
.L_x_194:
        /* <DEDUP_REMOVED lines=17> */
.L_x_201:
[----:B------:R-:W-:-:S04]  /*7f60*/  LOP3.LUT R2, R3, 0x80000000, RZ, 0xc0, !PT ;  /* 0x8000000003027812 */ /* 0x000fc800078ec0ff */
[----:B------:R-:W-:-:S04]  /*7f70*/  SHF.R.U32.HI R3, RZ, 0x18, R2 ;  /* 0x00000018ff037819 */ /* 0x000fc80000011602 */
[----:B------:R-:W-:-:S04]  /*7f80*/  LOP3.LUT R0, R0, R3, RZ, 0xfc, !PT ;  /* 0x0000000300007212 */ /* 0x000fc800078efcff */
[----:B------:R-:W-:Y:S02]  /*7f90*/  PRMT R8, R0, 0x7610, R8 ;  /* 0x0000761000087816 */ /* 0x000fe40000000008 */
.L_x_200:
[----:B------:R-:W-:Y:S05]  /*7fa0*/  BSYNC B0 ;  /* 0x0000000000007941 */ /* 0x000fea0003800000 */
.L_x_199:
[----:B------:R0:W-:Y:S01]  /*7fb0*/  STG.E.U8 [R16.64], R8 ;  /* 0x0000000810007986 */ /* 0x0001e2000c101124 */
[----:B------:R-:W-:Y:S05]  /*7fc0*/  BRA `(.L_x_176) ;  /* 0x0000031000007947 */ /* 0x000fea0003800000 */
.L_x_193:
        /* <DEDUP_REMOVED lines=22> */
.L_x_175:
        /* <DEDUP_REMOVED lines=20> */
.L_x_203:
[----:B------:R-:W-:-:S06]  /*8270*/  PRMT R2, RZ, 0x5410, R2 ;  /* 0x00005410ff027816 */ /* 0x000fcc0000000002 */
[----:B------:R-:W0:Y:S02]  /*8280*/  F2I.U64.TRUNC R2, R2 ;  /* 0x0000000200027311 */ /* 0x000e24000020d800 */
[----:B0-----:R0:W-:Y:S01]  /*8290*/  STG.E.64 [R16.64], R2 ;  /* 0x0000000210007986 */ /* 0x0011e2000c101b24 */
[----:B------:R-:W-:Y:S05]  /*82a0*/  BRA `(.L_x_176) ;  /* 0x0000003000007947 */ /* 0x000fea0003800000 */
.L_x_202:
[----:B------:R-:W-:-:S04]  /*82b0*/  PRMT R2, RZ, 0x5410, R2 ;  /* 0x00005410ff027816 */ /* 0x000fc80000000002 */
[----:B------:R-:W0:Y:S02]  /*82c0*/  F2I.FTZ.U32.TRUNC.NTZ R3, R2 ;  /* 0x0000000200037305 */ /* 0x000e24000021f000 */
[----:B0-----:R0:W-:Y:S02]  /*82d0*/  STG.E [R16.64], R3 ;  /* 0x0000000310007986 */ /* 0x0011e4000c101924 */
.L_x_176:
[----:B------:R-:W-:-:S04]  /*82e0*/  IADD3 R23, R23, 0x80, RZ ;  /* 0x0000008017177810 */ /* 0x000fc80007ffe0ff */
[----:B------:R-:W-:-:S13]  /*82f0*/  ISETP.GE.AND P0, PT, R23, c[0x0][0x160], PT ;  /* 0x0000580017007a0c */ /* 0x000fda0003f06270 */
        /* <DEDUP_REMOVED lines=256> */
.L_x_204:
        /* <DEDUP_REMOVED lines=21> */
.L_x_208:
[----:B------:R-:W2:Y:S02]  /*9450*/  LDG.E.U8 R2, [R2.64] ;  /* 0x0000002402027981 */ /* 0x000ea4000c1e1100 */
[----:B--2---:R-:W0:Y:S02]  /*9460*/  I2F.U16 R0, R2 ;  /* 0x0000000200007306 */ /* 0x004e240000101000 */
[----:B0-----:R-:W-:-:S04]  /*9470*/  F2FP.BF16.PACK_AB R0, RZ, R0 ;  /* 0x00000000ff00723e */ /* 0x001fc800000010ff */
[----:B------:R-:W-:Y:S01]  /*9480*/  PRMT R19, R0, 0x7610, R19 ;  /* 0x0000761000137816 */ /* 0x000fe20000000013 */
[----:B------:R-:W-:Y:S05]  /*9490*/  BRA `(.L_x_210) ;  /* 0x00000f0000007947 */ /* 0x000fea0003800000 */
.L_x_207:
        /* <DEDUP_REMOVED lines=11> */
.L_x_212:
[----:B------:R-:W2:Y:S02]  /*9550*/  LDG.E R2, [R2.64] ;  /* 0x0000002402027981 */ /* 0x000ea4000c1e1900 */
[----:B--2---:R-:W0:Y:S02]  /*9560*/  I2F R0, R2 ;  /* 0x0000000200007306 */ /* 0x004e240000201400 */
[----:B0-----:R-:W-:-:S04]  /*9570*/  F2FP.BF16.PACK_AB R0, RZ, R0 ;  /* 0x00000000ff00723e */ /* 0x001fc800000010ff */
[----:B------:R-:W-:Y:S01]  /*9580*/  PRMT R19, R0, 0x7610, R19 ;  /* 0x0000761000137816 */ /* 0x000fe20000000013 */
[----:B------:R-:W-:Y:S05]  /*9590*/  BRA `(.L_x_210) ;  /* 0x00000e0000007947 */ /* 0x000fea0003800000 */
.L_x_211:
[----:B------:R-:W2:Y:S02]  /*95a0*/  LDG.E.U16 R2, [R2.64] ;  /* 0x0000002402027981 */ /* 0x000ea4000c1e1500 */
[----:B--2---:R-:W0:Y:S02]  /*95b0*/  I2F.S16 R0, R2 ;  /* 0x0000000200007306 */ /* 0x004e240000101400 */
[----:B0-----:R-:W-:-:S04]  /*95c0*/  F2FP.BF16.PACK_AB R0, RZ, R0 ;  /* 0x00000000ff00723e */ /* 0x001fc800000010ff */
[----:B------:R-:W-:Y:S01]  /*95d0*/  PRMT R19, R0, 0x7610, R19 ;  /* 0x0000761000137816 */ /* 0x000fe20000000013 */
[----:B------:R-:W-:Y:S05]  /*95e0*/  BRA `(.L_x_210) ;  /* 0x00000db000007947 */ /* 0x000fea0003800000 */
.L_x_206:
        /* <DEDUP_REMOVED lines=9> */
.L_x_214:
[----:B------:R-:W2:Y:S02]  /*9680*/  LDG.E.U16 R0, [R2.64] ;  /* 0x0000002402007981 */ /* 0x000ea4000c1e1500 */
[----:B--2---:R-:W-:-:S05]  /*9690*/  HADD2.F32 R0, -RZ, R0.H0_H0 ;  /* 0x20000000ff007230 */ /* 0x004fca0000004100 */
[----:B------:R-:W-:-:S04]  /*96a0*/  F2FP.BF16.PACK_AB R0, RZ, R0 ;  /* 0x00000000ff00723e */ /* 0x000fc800000010ff */
[----:B------:R-:W-:Y:S01]  /*96b0*/  PRMT R19, R0, 0x7610, R19 ;  /* 0x0000761000137816 */ /* 0x000fe20000000013 */
[----:B------:R-:W-:Y:S05]  /*96c0*/  BRA `(.L_x_210) ;  /* 0x00000cd000007947 */ /* 0x000fea0003800000 */
.L_x_213:
        /* <DEDUP_REMOVED lines=9> */
.L_x_216:
[----:B------:R-:W2:Y:S02]  /*9760*/  LDG.E.U16 R2, [R2.64] ;  /* 0x0000002402027981 */ /* 0x000ea4000c1e1500 */
[----:B--2---:R-:W-:-:S05]  /*9770*/  HADD2.F32 R0, -RZ, R2.H0_H0 ;  /* 0x20000002ff007230 */ /* 0x004fca0000004100 */
[----:B------:R-:W-:-:S04]  /*9780*/  F2FP.BF16.PACK_AB R0, RZ, R0 ;  /* 0x00000000ff00723e */ /* 0x000fc800000010ff */
[----:B------:R-:W-:Y:S01]  /*9790*/  PRMT R19, R0, 0x7610, R19 ;  /* 0x0000761000137816 */ /* 0x000fe20000000013 */
[----:B------:R-:W-:Y:S05]  /*97a0*/  BRA `(.L_x_210) ;  /* 0x00000bf000007947 */ /* 0x000fea0003800000 */
.L_x_215:
[----:B------:R-:W2:Y:S02]  /*97b0*/  LDG.E.64 R2, [R2.64] ;  /* 0x0000002402027981 */ /* 0x000ea4000c1e1b00 */
[----:B--2---:R-:W0:Y:S01]  /*97c0*/  F2F.F32.F64 R0, R2 ;  /* 0x0000000200007310 */ /* 0x004e220000301000 */
[----:B------:R-:W0:-:S14]  /*97d0*/  DSETP.GEU.AND P0, PT, |R2|, c[0x2][0x0], PT ;  /* 0x008000000200762a */ /* 0x000e1c0003f0e200 */
[----:B0-----:R-:W-:-:S05]  /*97e0*/  @!P0 FMUL R0, R0, 1.175494350822287508e-38 ;  /* 0x0080000000008820 */ /* 0x001fca0000400000 */
[----:B------:R-:W-:-:S04]  /*97f0*/  F2FP.BF16.PACK_AB R0, RZ, R0 ;  /* 0x00000000ff00723e */ /* 0x000fc800000010ff */
[----:B------:R-:W-:Y:S01]  /*9800*/  PRMT R19, R0, 0x7610, R19 ;  /* 0x0000761000137816 */ /* 0x000fe20000000013 */
[----:B------:R-:W-:Y:S05]  /*9810*/  BRA `(.L_x_210) ;  /* 0x00000b8000007947 */ /* 0x000fea0003800000 */
.L_x_205:
        /* <DEDUP_REMOVED lines=14> */
.L_x_219:
[----:B------:R-:W2:Y:S02]  /*9900*/  LDG.E.64 R2, [R2.64] ;  /* 0x0000002402027981 */ /* 0x000ea4000c1e1b00 */
[----:B--2---:R-:W0:Y:S01]  /*9910*/  F2F.F32.F64 R0, R2 ;  /* 0x0000000200007310 */ /* 0x004e220000301000 */
[----:B------:R-:W0:-:S14]  /*9920*/  DSETP.GEU.AND P0, PT, |R2|, c[0x2][0x0], PT ;  /* 0x008000000200762a */ /* 0x000e1c0003f0e200 */
[----:B0-----:R-:W-:-:S05]  /*9930*/  @!P0 FMUL R0, R0, 1.175494350822287508e-38 ;  /* 0x0080000000008820 */ /* 0x001fca0000400000 */
[----:B------:R-:W-:-:S04]  /*9940*/  F2FP.BF16.PACK_AB R0, RZ, R0 ;  /* 0x00000000ff00723e */ /* 0x000fc800000010ff */
[----:B------:R-:W-:Y:S01]  /*9950*/  PRMT R19, R0, 0x7610, R19 ;  /* 0x0000761000137816 */ /* 0x000fe20000000013 */
[----:B------:R-:W-:Y:S05]  /*9960*/  BRA `(.L_x_210) ;  /* 0x00000a3000007947 */ /* 0x000fea0003800000 */
.L_x_218:
        /* <DEDUP_REMOVED lines=28> */
.L_x_221:
        /* <DEDUP_REMOVED lines=15> */
.L_x_220:
[----:B------:R0:W5:Y:S01]  /*9c20*/  LDG.E.U16 R19, [R2.64] ;  /* 0x0000002402137981 */ /* 0x000162000c1e1500 */
[----:B------:R-:W-:Y:S05]  /*9c30*/  BRA `(.L_x_210) ;  /* 0x0000076000007947 */ /* 0x000fea0003800000 */
.L_x_217:
        /* <DEDUP_REMOVED lines=12> */
.L_x_224:
        /* <DEDUP_REMOVED lines=21> */
.L_x_228:
[----:B------:R-:W-:Y:S05]  /*9e50*/  BSYNC B1 ;  /* 0x0000000000017941 */ /* 0x000fea0003800000 */
.L_x_227:
[----:B------:R-:W-:Y:S01]  /*9e60*/  LEA R3, R0, 0x3b800000, 0x17 ;  /* 0x3b80000000037811 */ /* 0x000fe200078eb8ff */
[----:B------:R-:W-:-:S05]  /*9e70*/  IMAD.SHL.U32 R0, R2, 0x100000, RZ ;  /* 0x0010000002007824 */ /* 0x000fca00078e00ff */
[----:B------:R-:W-:Y:S02]  /*9e80*/  LOP3.LUT R0, R3, R0, R4, 0xfe, !PT ;  /* 0x0000000003007212 */ /* 0x000fe400078efe04 */
.L_x_226:
[----:B------:R-:W-:Y:S05]  /*9e90*/  BSYNC B0 ;  /* 0x0000000000007941 */ /* 0x000fea0003800000 */
.L_x_225:
[----:B------:R-:W-:-:S04]  /*9ea0*/  F2FP.BF16.PACK_AB R0, RZ, R0 ;  /* 0x00000000ff00723e */ /* 0x000fc800000010ff */
[----:B------:R-:W-:Y:S01]  /*9eb0*/  PRMT R19, R0, 0x7610, R19 ;  /* 0x0000761000137816 */ /* 0x000fe20000000013 */
[----:B------:R-:W-:Y:S05]  /*9ec0*/  BRA `(.L_x_210) ;  /* 0x000004d000007947 */ /* 0x000fea0003800000 */
.L_x_223:
        /* <DEDUP_REMOVED lines=21> */
.L_x_232:
[----:B------:R-:W-:Y:S05]  /*a020*/  BSYNC B1 ;  /* 0x0000000000017941 */ /* 0x000fea0003800000 */
.L_x_231:
[----:B------:R-:W-:Y:S01]  /*a030*/  LEA R3, R0, 0x37800000, 0x17 ;  /* 0x3780000000037811 */ /* 0x000fe200078eb8ff */
[----:B------:R-:W-:-:S05]  /*a040*/  IMAD.SHL.U32 R0, R2, 0x200000, RZ ;  /* 0x0020000002007824 */ /* 0x000fca00078e00ff */
[----:B------:R-:W-:Y:S02]  /*a050*/  LOP3.LUT R0, R3, R0, R4, 0xfe, !PT ;  /* 0x0000000003007212 */ /* 0x000fe400078efe04 */
.L_x_230:
[----:B------:R-:W-:Y:S05]  /*a060*/  BSYNC B0 ;  /* 0x0000000000007941 */ /* 0x000fea0003800000 */
.L_x_229:
[----:B------:R-:W-:-:S04]  /*a070*/  F2FP.BF16.PACK_AB R0, RZ, R0 ;  /* 0x00000000ff00723e */ /* 0x000fc800000010ff */
[----:B------:R-:W-:Y:S01]  /*a080*/  PRMT R19, R0, 0x7610, R19 ;  /* 0x0000761000137816 */ /* 0x000fe20000000013 */
[----:B------:R-:W-:Y:S05]  /*a090*/  BRA `(.L_x_210) ;  /* 0x0000030000007947 */ /* 0x000fea0003800000 */
.L_x_222:
        /* <DEDUP_REMOVED lines=14> */
.L_x_236:
[----:B------:R-:W-:Y:S05]  /*a180*/  BSYNC B0 ;  /* 0x0000000000007941 */ /* 0x000fea0003800000 */
.L_x_235:
[----:B------:R-:W-:-:S04]  /*a190*/  F2FP.BF16.PACK_AB R0, RZ, R0 ;  /* 0x00000000ff00723e */ /* 0x000fc800000010ff */
[----:B------:R-:W-:Y:S01]  /*a1a0*/  PRMT R19, R0, 0x7610, R19 ;  /* 0x0000761000137816 */ /* 0x000fe20000000013 */
[----:B------:R-:W-:Y:S05]  /*a1b0*/  BRA `(.L_x_210) ;  /* 0x000001e000007947 */ /* 0x000fea0003800000 */
.L_x_209:
        /* <DEDUP_REMOVED lines=21> */
.L_x_234:
[----:B------:R-:W2:Y:S02]  /*a310*/  LDG.E.64 R2, [R2.64] ;  /* 0x0000002402027981 */ /* 0x000ea4000c1e1b00 */
[----:B--2---:R-:W0:Y:S02]  /*a320*/  I2F.U64 R0, R2 ;  /* 0x0000000200007312 */ /* 0x004e240000301000 */
[----:B0-----:R-:W-:-:S04]  /*a330*/  F2FP.BF16.PACK_AB R0, RZ, R0 ;  /* 0x00000000ff00723e */ /* 0x001fc800000010ff */
[----:B------:R-:W-:Y:S01]  /*a340*/  PRMT R19, R0, 0x7610, R19 ;  /* 0x0000761000137816 */ /* 0x000fe20000000013 */
[----:B------:R-:W-:Y:S05]  /*a350*/  BRA `(.L_x_210) ;  /* 0x0000004000007947 */ /* 0x000fea0003800000 */
.L_x_233:
[----:B------:R-:W2:Y:S02]  /*a360*/  LDG.E R2, [R2.64] ;  /* 0x0000002402027981 */ /* 0x000ea4000c1e1900 */
[----:B--2---:R-:W0:Y:S02]  /*a370*/  I2F.U32 R0, R2 ;  /* 0x0000000200007306 */ /* 0x004e240000201000 */
[----:B0-----:R-:W-:-:S04]  /*a380*/  F2FP.BF16.PACK_AB R0, RZ, R0 ;  /* 0x00000000ff00723e */ /* 0x001fc800000010ff */
[----:B------:R-:W-:Y:S02]  /*a390*/  PRMT R19, R0, 0x7610, R19 ;  /* 0x0000761000137816 */ /* 0x000fe40000000013 */
.L_x_210:
        /* <DEDUP_REMOVED lines=18> */
.L_x_240:
[----:B------:R-:W2:Y:S02]  /*a4c0*/  LDG.E.U8 R2, [R2.64] ;  /* 0x0000002402027981 */ /* 0x000ea4000c1e1100 */
[----:B--2---:R-:W0:Y:S02]  /*a4d0*/  I2F.U16 R0, R2 ;  /* 0x0000000200007306 */ /* 0x004e240000101000 */
[----:B0-----:R-:W-:Y:S01]  /*a4e0*/  F2FP.BF16.PACK_AB R0, RZ, R0 ;  /* 0x00000000ff00723e */ /* 0x001fe200000010ff */
[----:B------:R-:W-:Y:S05]  /*a4f0*/  BRA `(.L_x_242) ;  /* 0x00000e3000007947 */ /* 0x000fea0003800000 */
.L_x_239:
        /* <DEDUP_REMOVED lines=10> */
.L_x_244:
[----:B------:R-:W2:Y:S02]  /*a5a0*/  LDG.E R2, [R2.64] ;  /* 0x0000002402027981 */ /* 0x000ea4000c1e1900 */
[----:B--2---:R-:W0:Y:S02]  /*a5b0*/  I2F R0, R2 ;  /* 0x0000000200007306 */ /* 0x004e240000201400 */
[----:B0-----:R-:W-:Y:S01]  /*a5c0*/  F2FP.BF16.PACK_AB R0, RZ, R0 ;  /* 0x00000000ff00723e */ /* 0x001fe200000010ff */
[----:B------:R-:W-:Y:S05]  /*a5d0*/  BRA `(.L_x_242) ;  /* 0x00000d5000007947 */ /* 0x000fea0003800000 */
.L_x_243:
[----:B------:R-:W2:Y:S02]  /*a5e0*/  LDG.E.U16 R2, [R2.64] ;  /* 0x0000002402027981 */ /* 0x000ea4000c1e1500 */
[----:B--2---:R-:W0:Y:S02]  /*a5f0*/  I2F.S16 R0, R2 ;  /* 0x0000000200007306 */ /* 0x004e240000101400 */
[----:B0-----:R-:W-:Y:S01]  /*a600*/  F2FP.BF16.PACK_AB R0, RZ, R0 ;  /* 0x00000000ff00723e */ /* 0x001fe200000010ff */
[----:B------:R-:W-:Y:S05]  /*a610*/  BRA `(.L_x_242) ;  /* 0x00000d1000007947 */ /* 0x000fea0003800000 */
.L_x_238:
        /* <DEDUP_REMOVED lines=9> */
.L_x_246:
[----:B------:R-:W2:Y:S02]  /*a6b0*/  LDG.E.U16 R0, [R2.64] ;  /* 0x0000002402007981 */ /* 0x000ea4000c1e1500 */
[----:B--2---:R-:W-:-:S05]  /*a6c0*/  HADD2.F32 R0, -RZ, R0.H0_H0 ;  /* 0x20000000ff007230 */ /* 0x004fca0000004100 */
[----:B------:R-:W-:Y:S01]  /*a6d0*/  F2FP.BF16.PACK_AB R0, RZ, R0 ;  /* 0x00000000ff00723e */ /* 0x000fe200000010ff */
[----:B------:R-:W-:Y:S05]  /*a6e0*/  BRA `(.L_x_242) ;  /* 0x00000c4000007947 */ /* 0x000fea0003800000 */
.L_x_245:
        /* <DEDUP_REMOVED lines=9> */
.L_x_248:
[----:B------:R-:W2:Y:S02]  /*a780*/  LDG.E.U16 R2, [R2.64] ;  /* 0x0000002402027981 */ /* 0x000ea4000c1e1500 */
[----:B--2---:R-:W-:-:S05]  /*a790*/  HADD2.F32 R0, -RZ, R2.H0_H0 ;  /* 0x20000002ff007230 */ /* 0x004fca0000004100 */
[----:B------:R-:W-:Y:S01]  /*a7a0*/  F2FP.BF16.PACK_AB R0, RZ, R0 ;  /* 0x00000000ff00723e */ /* 0x000fe200000010ff */
[----:B------:R-:W-:Y:S05]  /*a7b0*/  BRA `(.L_x_242) ;  /* 0x00000b7000007947 */ /* 0x000fea0003800000 */
.L_x_247:
[----:B------:R-:W2:Y:S02]  /*a7c0*/  LDG.E.64 R2, [R2.64] ;  /* 0x0000002402027981 */ /* 0x000ea4000c1e1b00 */
[----:B--2---:R-:W0:Y:S01]  /*a7d0*/  F2F.F32.F64 R0, R2 ;  /* 0x0000000200007310 */ /* 0x004e220000301000 */
[----:B------:R-:W0:-:S14]  /*a7e0*/  DSETP.GEU.AND P0, PT, |R2|, c[0x2][0x0], PT ;  /* 0x008000000200762a */ /* 0x000e1c0003f0e200 */
[----:B0-----:R-:W-:-:S05]  /*a7f0*/  @!P0 FMUL R0, R0, 1.175494350822287508e-38 ;  /* 0x0080000000008820 */ /* 0x001fca0000400000 */
[----:B------:R-:W-:Y:S01]  /*a800*/  F2FP.BF16.PACK_AB R0, RZ, R0 ;  /* 0x00000000ff00723e */ /* 0x000fe200000010ff */
[----:B------:R-:W-:Y:S05]  /*a810*/  BRA `(.L_x_242) ;  /* 0x00000b1000007947 */ /* 0x000fea0003800000 */
.L_x_237:
        /* <DEDUP_REMOVED lines=13> */
.L_x_251:
[----:B------:R-:W2:Y:S02]  /*a8f0*/  LDG.E.64 R2, [R2.64] ;  /* 0x0000002402027981 */ /* 0x000ea4000c1e1b00 */
[----:B--2---:R-:W0:Y:S01]  /*a900*/  F2F.F32.F64 R0, R2 ;  /* 0x0000000200007310 */ /* 0x004e220000301000 */
[----:B------:R-:W0:-:S14]  /*a910*/  DSETP.GEU.AND P0, PT, |R2|, c[0x2][0x0], PT ;  /* 0x008000000200762a */ /* 0x000e1c0003f0e200 */
[----:B0-----:R-:W-:-:S05]  /*a920*/  @!P0 FMUL R0, R0, 1.175494350822287508e-38 ;  /* 0x0080000000008820 */ /* 0x001fca0000400000 */
[----:B------:R-:W-:Y:S01]  /*a930*/  F2FP.BF16.PACK_AB R0, RZ, R0 ;  /* 0x00000000ff00723e */ /* 0x000fe200000010ff */
[----:B------:R-:W-:Y:S05]  /*a940*/  BRA `(.L_x_242) ;  /* 0x000009e000007947 */ /* 0x000fea0003800000 */
.L_x_250:
        /* <DEDUP_REMOVED lines=28> */
.L_x_253:
        /* <DEDUP_REMOVED lines=15> */
.L_x_252:
[----:B------:R0:W5:Y:S01]  /*ac00*/  LDG.E.U16 R0, [R2.64] ;  /* 0x0000002402007981 */ /* 0x000162000c1e1500 */
[----:B------:R-:W-:Y:S05]  /*ac10*/  BRA `(.L_x_242) ;  /* 0x0000071000007947 */ /* 0x000fea0003800000 */
.L_x_249:
        /* <DEDUP_REMOVED lines=12> */
.L_x_256:
        /* <DEDUP_REMOVED lines=21> */
.L_x_260:
[----:B------:R-:W-:Y:S05]  /*ae30*/  BSYNC B1 ;  /* 0x0000000000017941 */ /* 0x000fea0003800000 */
.L_x_259:
[----:B------:R-:W-:Y:S01]  /*ae40*/  LEA R3, R0, 0x3b800000, 0x17 ;  /* 0x3b80000000037811 */ /* 0x000fe200078eb8ff */
[----:B------:R-:W-:-:S05]  /*ae50*/  IMAD.SHL.U32 R0, R2, 0x100000, RZ ;  /* 0x0010000002007824 */ /* 0x000fca00078e00ff */
[----:B------:R-:W-:Y:S02]  /*ae60*/  LOP3.LUT R0, R3, R0, R4, 0xfe, !PT ;  /* 0x0000000003007212 */ /* 0x000fe400078efe04 */
.L_x_258:
[----:B------:R-:W-:Y:S05]  /*ae70*/  BSYNC B0 ;  /* 0x0000000000007941 */ /* 0x000fea0003800000 */
.L_x_257:
[----:B------:R-:W-:Y:S01]  /*ae80*/  F2FP.BF16.PACK_AB R0, RZ, R0 ;  /* 0x00000000ff00723e */ /* 0x000fe200000010ff */
[----:B------:R-:W-:Y:S05]  /*ae90*/  BRA `(.L_x_242) ;  /* 0x0000049000007947 */ /* 0x000fea0003800000 */
.L_x_255:
        /* <DEDUP_REMOVED lines=21> */
.L_x_264:
[----:B------:R-:W-:Y:S05]  /*aff0*/  BSYNC B1 ;  /* 0x0000000000017941 */ /* 0x000fea0003800000 */
.L_x_263:
[----:B------:R-:W-:Y:S01]  /*b000*/  LEA R3, R0, 0x37800000, 0x17 ;  /* 0x3780000000037811 */ /* 0x000fe200078eb8ff */
[----:B------:R-:W-:-:S05]  /*b010*/  IMAD.SHL.U32 R0, R2, 0x200000, RZ ;  /* 0x0020000002007824 */ /* 0x000fca00078e00ff */
[----:B------:R-:W-:Y:S02]  /*b020*/  LOP3.LUT R0, R3, R0, R4, 0xfe, !PT ;  /* 0x0000000003007212 */ /* 0x000fe400078efe04 */
.L_x_262:
[----:B------:R-:W-:Y:S05]  /*b030*/  BSYNC B0 ;  /* 0x0000000000007941 */ /* 0x000fea0003800000 */
.L_x_261:
[----:B------:R-:W-:Y:S01]  /*b040*/  F2FP.BF16.PACK_AB R0, RZ, R0 ;  /* 0x00000000ff00723e */ /* 0x000fe200000010ff */
[----:B------:R-:W-:Y:S05]  /*b050*/  BRA `(.L_x_242) ;  /* 0x000002d000007947 */ /* 0x000fea0003800000 */
.L_x_254:
        /* <DEDUP_REMOVED lines=14> */
.L_x_268:
[----:B------:R-:W-:Y:S05]  /*b140*/  BSYNC B0 ;  /* 0x0000000000007941 */ /* 0x000fea0003800000 */
.L_x_267:
[----:B------:R-:W-:Y:S01]  /*b150*/  F2FP.BF16.PACK_AB R0, RZ, R0 ;  /* 0x00000000ff00723e */ /* 0x000fe200000010ff */
[----:B------:R-:W-:Y:S05]  /*b160*/  BRA `(.L_x_242) ;  /* 0x000001c000007947 */ /* 0x000fea0003800000 */
.L_x_241:
        /* <DEDUP_REMOVED lines=21> */
.L_x_266:
[----:B------:R-:W2:Y:S02]  /*b2c0*/  LDG.E.64 R2, [R2.64] ;  /* 0x0000002402027981 */ /* 0x000ea4000c1e1b00 */
[----:B--2---:R-:W0:Y:S02]  /*b2d0*/  I2F.U64 R0, R2 ;  /* 0x0000000200007312 */ /* 0x004e240000301000 */
[----:B0-----:R-:W-:Y:S01]  /*b2e0*/  F2FP.BF16.PACK_AB R0, RZ, R0 ;  /* 0x00000000ff00723e */ /* 0x001fe200000010ff */
[----:B------:R-:W-:Y:S05]  /*b2f0*/  BRA `(.L_x_242) ;  /* 0x0000003000007947 */ /* 0x000fea0003800000 */
.L_x_265:
[----:B------:R-:W2:Y:S02]  /*b300*/  LDG.E R2, [R2.64] ;  /* 0x0000002402027981 */ /* 0x000ea4000c1e1900 */
[----:B--2---:R-:W0:Y:S02]  /*b310*/  I2F.U32 R0, R2 ;  /* 0x0000000200007306 */ /* 0x004e240000201000 */
[----:B0-----:R-:W-:-:S06]  /*b320*/  F2FP.BF16.PACK_AB R0, RZ, R0 ;  /* 0x00000000ff00723e */ /* 0x001fcc00000010ff */
.L_x_242:
        /* <DEDUP_REMOVED lines=13> */
.L_x_269:
        /* <DEDUP_REMOVED lines=9> */
.L_x_270:
        /* <DEDUP_REMOVED lines=16> */
.L_x_274:
[----:B------:R-:W-:-:S06]  /*b590*/  PRMT R3, RZ, 0x5410, R2 ;  /* 0x00005410ff037816 */ /* 0x000fcc0000000002 */
[----:B------:R-:W0:Y:S02]  /*b5a0*/  F2I.S64.TRUNC R2, R3 ;  /* 0x0000000300027311 */ /* 0x000e24000020d900 */
[----:B0-----:R0:W-:Y:S01]  /*b5b0*/  STG.E.U8 [R16.64], R2 ;  /* 0x0000000210007986 */ /* 0x0011e2000c101124 */
[----:B------:R-:W-:Y:S05]  /*b5c0*/  BRA `(.L_x_276) ;  /* 0x00000e4000007947 */ /* 0x000fea0003800000 */
.L_x_273:
        /* <DEDUP_REMOVED lines=10> */
.L_x_278:
[----:B------:R-:W-:-:S04]  /*b670*/  PRMT R2, RZ, 0x5410, R2 ;  /* 0x00005410ff027816 */ /* 0x000fc80000000002 */
[----:B------:R-:W0:Y:S02]  /*b680*/  F2I.FTZ.TRUNC.NTZ R3, R2 ;  /* 0x0000000200037305 */ /* 0x000e24000021f100 */
[----:B0-----:R0:W-:Y:S01]  /*b690*/  STG.E [R16.64], R3 ;  /* 0x0000000310007986 */ /* 0x0011e2000c101924 */
[----:B------:R-:W-:Y:S05]  /*b6a0*/  BRA `(.L_x_276) ;  /* 0x00000d6000007947 */ /* 0x000fea0003800000 */
.L_x_277:
[----:B------:R-:W-:-:S04]  /*b6b0*/  PRMT R2, RZ, 0x5410, R2 ;  /* 0x00005410ff027816 */ /* 0x000fc80000000002 */
[----:B------:R-:W0:Y:S02]  /*b6c0*/  F2I.FTZ.TRUNC.NTZ R3, R2 ;  /* 0x0000000200037305 */ /* 0x000e24000021f100 */
[----:B0-----:R0:W-:Y:S01]  /*b6d0*/  STG.E.U16 [R16.64], R3 ;  /* 0x0000000310007986 */ /* 0x0011e2000c101524 */
[----:B------:R-:W-:Y:S05]  /*b6e0*/  BRA `(.L_x_276) ;  /* 0x00000d2000007947 */ /* 0x000fea0003800000 */
.L_x_272:
        /* <DEDUP_REMOVED lines=9> */
.L_x_280:
[----:B------:R-:W-:-:S04]  /*b780*/  PRMT R0, RZ, 0x5410, R2 ;  /* 0x00005410ff007816 */ /* 0x000fc80000000002 */
[----:B------:R-:W-:-:S05]  /*b790*/  F2FP.PACK_AB R0, RZ, R0 ;  /* 0x00000000ff00723e */ /* 0x000fca00000000ff */
[----:B------:R0:W-:Y:S01]  /*b7a0*/  STG.E.U16 [R16.64], R0 ;  /* 0x0000000010007986 */ /* 0x0001e2000c101524 */
[----:B------:R-:W-:Y:S05]  /*b7b0*/  BRA `(.L_x_276) ;  /* 0x00000c5000007947 */ /* 0x000fea0003800000 */
.L_x_279:
        /* <DEDUP_REMOVED lines=10> */
.L_x_282:
[----:B------:R-:W-:-:S04]  /*b860*/  PRMT R2, RZ, 0x5410, R2 ;  /* 0x00005410ff027816 */ /* 0x000fc80000000002 */
[----:B------:R-:W-:-:S04]  /*b870*/  F2FP.PACK_AB R3, RZ, R2 ;  /* 0x00000002ff03723e */ /* 0x000fc800000000ff */
[----:B------:R-:W-:-:S05]  /*b880*/  PRMT R3, R3, 0x5410, RZ ;  /* 0x0000541003037816 */ /* 0x000fca00000000ff */
[----:B------:R0:W-:Y:S01]  /*b890*/  STG.E [R16.64], R3 ;  /* 0x0000000310007986 */ /* 0x0001e2000c101924 */
[----:B------:R-:W-:Y:S05]  /*b8a0*/  BRA `(.L_x_276) ;  /* 0x00000b6000007947 */ /* 0x000fea0003800000 */
.L_x_281:
[----:B------:R-:W-:-:S05]  /*b8b0*/  PRMT R2, RZ, 0x5410, R2 ;  /* 0x00005410ff027816 */ /* 0x000fca0000000002 */
[----:B------:R-:W-:-:S06]  /*b8c0*/  FMUL.FTZ R2, R2, 1 ;  /* 0x3f80000002027820 */ /* 0x000fcc0000410000 */
[----:B------:R-:W0:Y:S02]  /*b8d0*/  F2F.F64.F32 R2, R2 ;  /* 0x0000000200027310 */ /* 0x000e240000201800 */
[----:B0-----:R0:W-:Y:S01]  /*b8e0*/  STG.E.64 [R16.64], R2 ;  /* 0x0000000210007986 */ /* 0x0011e2000c101b24 */
[----:B------:R-:W-:Y:S05]  /*b8f0*/  BRA `(.L_x_276) ;  /* 0x00000b1000007947 */ /* 0x000fea0003800000 */
.L_x_271:
        /* <DEDUP_REMOVED lines=13> */
.L_x_285:
[----:B------:R-:W-:Y:S01]  /*b9d0*/  PRMT R2, RZ, 0x5410, R2 ;  /* 0x00005410ff027816 */ /* 0x000fe20000000002 */
[----:B------:R-:W-:-:S04]  /*b9e0*/  CS2R R6, SRZ ;  /* 0x0000000000067805 */ /* 0x000fc8000001ff00 */
[----:B------:R-:W-:-:S04]  /*b9f0*/  FMUL.FTZ R2, R2, 1 ;  /* 0x3f80000002027820 */ /* 0x000fc80000410000 */
[----:B------:R-:W0:Y:S02]  /*ba00*/  F2F.F64.F32 R4, R2 ;  /* 0x0000000200047310 */ /* 0x000e240000201800 */
[----:B0-----:R0:W-:Y:S01]  /*ba10*/  STG.E.128 [R16.64], R4 ;  /* 0x0000000410007986 */ /* 0x0011e2000c101d24 */
[----:B------:R-:W-:Y:S05]  /*ba20*/  BRA `(.L_x_276) ;  /* 0x000009e000007947 */ /* 0x000fea0003800000 */
.L_x_284:
        /* <DEDUP_REMOVED lines=21> */
.L_x_289:
[----:B------:R-:W-:Y:S05]  /*bb80*/  BSYNC B0 ;  /* 0x0000000000007941 */ /* 0x000fea0003800000 */
.L_x_288:
[----:B------:R-:W-:-:S05]  /*bb90*/  LOP3.LUT R3, R0, R3, RZ, 0xfc, !PT ;  /* 0x0000000300037212 */ /* 0x000fca00078efcff */
[----:B------:R0:W-:Y:S01]  /*bba0*/  STG.E.U8 [R16.64], R3 ;  /* 0x0000000310007986 */ /* 0x0001e2000c101124 */
[----:B------:R-:W-:Y:S05]  /*bbb0*/  BRA `(.L_x_276) ;  /* 0x0000085000007947 */ /* 0x000fea0003800000 */
.L_x_287:
        /* <DEDUP_REMOVED lines=13> */
.L_x_291:
[----:B------:R-:W-:Y:S01]  /*bc90*/  IMAD.MOV.U32 R0, RZ, RZ, 0x7f ;  /* 0x0000007fff007424 */ /* 0x000fe200078e00ff */
[----:B------:R-:W-:-:S04]  /*bca0*/  ISETP.GT.U32.AND P0, PT, R2, 0x7f800000, PT ;  /* 0x7f8000000200780c */ /* 0x000fc80003f04070 */
[----:B------:R-:W-:-:S04]  /*bcb0*/  SEL R0, R0, 0x7c, P0 ;  /* 0x0000007c00007807 */ /* 0x000fc80000000000 */
.L_x_292:
[----:B------:R-:W-:Y:S05]  /*bcc0*/  BSYNC B0 ;  /* 0x0000000000007941 */ /* 0x000fea0003800000 */
.L_x_290:
[----:B------:R-:W-:-:S04]  /*bcd0*/  LOP3.LUT R2, R3, 0x80000000, RZ, 0xc0, !PT ;  /* 0x8000000003027812 */ /* 0x000fc800078ec0ff */
[----:B------:R-:W-:-:S04]  /*bce0*/  SHF.R.U32.HI R3, RZ, 0x18, R2 ;  /* 0x00000018ff037819 */ /* 0x000fc80000011602 */
[----:B------:R-:W-:-:S05]  /*bcf0*/  LOP3.LUT R3, R0, R3, RZ, 0xfc, !PT ;  /* 0x0000000300037212 */ /* 0x000fca00078efcff */
[----:B------:R0:W-:Y:S01]  /*bd00*/  STG.E.U8 [R16.64], R3 ;  /* 0x0000000310007986 */ /* 0x0001e2000c101124 */
[----:B------:R-:W-:Y:S05]  /*bd10*/  BRA `(.L_x_276) ;  /* 0x000006f000007947 */ /* 0x000fea0003800000 */
.L_x_286:
[----:B------:R0:W-:Y:S01]  /*bd20*/  STG.E.U16 [R16.64], R2 ;  /* 0x0000000210007986 */ /* 0x0001e2000c101524 */
[----:B------:R-:W-:Y:S05]  /*bd30*/  BRA `(.L_x_276) ;  /* 0x000006d000007947 */ /* 0x000fea0003800000 */
.L_x_283:
        /* <DEDUP_REMOVED lines=12> */
.L_x_295:
        /* <DEDUP_REMOVED lines=17> */
.L_x_298:
[----:B------:R-:W-:-:S04]  /*bf10*/  LOP3.LUT R2, R3, 0x80000000, RZ, 0xc0, !PT ;  /* 0x8000000003027812 */ /* 0x000fc800078ec0ff */
[----:B------:R-:W-:-:S04]  /*bf20*/  SHF.R.U32.HI R3, RZ, 0x18, R2 ;  /* 0x00000018ff037819 */ /* 0x000fc80000011602 */
[----:B------:R-:W-:-:S04]  /*bf30*/  LOP3.LUT R0, R0, R3, RZ, 0xfc, !PT ;  /* 0x0000000300007212 */ /* 0x000fc800078efcff */
[----:B------:R-:W-:Y:S02]  /*bf40*/  PRMT R8, R0, 0x7610, R8 ;  /* 0x0000761000087816 */ /* 0x000fe40000000008 */
.L_x_297:
[----:B------:R-:W-:Y:S05]  /*bf50*/  BSYNC B0 ;  /* 0x0000000000007941 */ /* 0x000fea0003800000 */
.L_x_296:
[----:B------:R0:W-:Y:S01]  /*bf60*/  STG.E.U8 [R16.64], R8 ;  /* 0x0000000810007986 */ /* 0x0001e2000c101124 */
[----:B------:R-:W-:Y:S05]  /*bf70*/  BRA `(.L_x_276) ;  /* 0x0000049000007947 */ /* 0x000fea0003800000 */
.L_x_294:
        /* <DEDUP_REMOVED lines=17> */
.L_x_301:
[----:B------:R-:W-:-:S04]  /*c090*/  LOP3.LUT R2, R3, 0x80000000, RZ, 0xc0, !PT ;  /* 0x8000000003027812 */ /* 0x000fc800078ec0ff */
[----:B------:R-:W-:-:S04]  /*c0a0*/  SHF.R.U32.HI R3, RZ, 0x18, R2 ;  /* 0x00000018ff037819 */ /* 0x000fc80000011602 */
[----:B------:R-:W-:-:S04]  /*c0b0*/  LOP3.LUT R0, R0, R3, RZ, 0xfc, !PT ;  /* 0x0000000300007212 */ /* 0x000fc800078efcff */
[----:B------:R-:W-:Y:S02]  /*c0c0*/  PRMT R8, R0, 0x7610, R8 ;  /* 0x0000761000087816 */ /* 0x000fe40000000008 */
.L_x_300:
[----:B------:R-:W-:Y:S05]  /*c0d0*/  BSYNC B0 ;  /* 0x0000000000007941 */ /* 0x000fea0003800000 */
.L_x_299:
[----:B------:R0:W-:Y:S01]  /*c0e0*/  STG.E.U8 [R16.64], R8 ;  /* 0x0000000810007986 */ /* 0x0001e2000c101124 */
[----:B------:R-:W-:Y:S05]  /*c0f0*/  BRA `(.L_x_276) ;  /* 0x0000031000007947 */ /* 0x000fea0003800000 */
.L_x_293:
        /* <DEDUP_REMOVED lines=22> */
.L_x_275:
        /* <DEDUP_REMOVED lines=20> */
.L_x_303:
[----:B------:R-:W-:-:S06]  /*c3a0*/  PRMT R2, RZ, 0x5410, R2 ;  /* 0x00005410ff027816 */ /* 0x000fcc0000000002 */
[----:B------:R-:W0:Y:S02]  /*c3b0*/  F2I.U64.TRUNC R2, R2 ;  /* 0x0000000200027311 */ /* 0x000e24000020d800 */
[----:B0-----:R0:W-:Y:S01]  /*c3c0*/  STG.E.64 [R16.64], R2 ;  /* 0x0000000210007986 */ /* 0x0011e2000c101b24 */
[----:B------:R-:W-:Y:S05]  /*c3d0*/  BRA `(.L_x_276) ;  /* 0x0000003000007947 */ /* 0x000fea0003800000 */
.L_x_302:
[----:B------:R-:W-:-:S04]  /*c3e0*/  PRMT R2, RZ, 0x5410, R2 ;  /* 0x00005410ff027816 */ /* 0x000fc80000000002 */
[----:B------:R-:W0:Y:S02]  /*c3f0*/  F2I.FTZ.U32.TRUNC.NTZ R3, R2 ;  /* 0x0000000200037305 */ /* 0x000e24000021f000 */
[----:B0-----:R0:W-:Y:S02]  /*c400*/  STG.E [R16.64], R3 ;  /* 0x0000000310007986 */ /* 0x0011e4000c101924 */
.L_x_276:
[----:B------:R-:W-:Y:S02]  /*c410*/  IADD3 R23, R23, 0x80, RZ ;  /* 0x0000008017177810 */ /* 0x000fe40007ffe0ff */
.L_x_103:
[----:B------:R-:W-:Y:S05]  /*c420*/  BSYNC B6 ;  /* 0x0000000000067941 */ /* 0x000fea0003800000 */
.L_x_102:
[----:B------:R-:W-:-:S13]  /*c430*/  ISETP.GE.AND P0, PT, R23, c[0x0][0x160], PT ;  /* 0x0000580017007a0c */ /* 0x000fda0003f06270 */
[----:B------:R-:W-:Y:S05]  /*c440*/  @P0 EXIT ;  /* 0x000000000000094d */ /* 0x000fea0003800000 */
        /* <DEDUP_REMOVED lines=255> */
.L_x_304:
        /* <DEDUP_REMOVED lines=21> */
.L_x_308:
[----:B------:R-:W2:Y:S02]  /*d590*/  LDG.E.U8 R2, [R2.64] ;  /* 0x0000002402027981 */ /* 0x000ea4000c1e1100 */
[----:B--2---:R-:W0:Y:S02]  /*d5a0*/  I2F.U16 R0, R2 ;  /* 0x0000000200007306 */ /* 0x004e240000101000 */
[----:B0-----:R-:W-:-:S04]  /*d5b0*/  F2FP.BF16.PACK_AB R0, RZ, R0 ;  /* 0x00000000ff00723e */ /* 0x001fc800000010ff */
[----:B------:R-:W-:Y:S01]  /*d5c0*/  PRMT R19, R0, 0x7610, R19 ;  /* 0x0000761000137816 */ /* 0x000fe20000000013 */
[----:B------:R-:W-:Y:S05]  /*d5d0*/  BRA `(.L_x_310) ;  /* 0x00000f0000007947 */ /* 0x000fea0003800000 */
.L_x_307:
        /* <DEDUP_REMOVED lines=11> */
.L_x_312:
[----:B------:R-:W2:Y:S02]  /*d690*/  LDG.E R2, [R2.64] ;  /* 0x0000002402027981 */ /* 0x000ea4000c1e1900 */
[----:B--2---:R-:W0:Y:S02]  /*d6a0*/  I2F R0, R2 ;  /* 0x0000000200007306 */ /* 0x004e240000201400 */
[----:B0-----:R-:W-:-:S04]  /*d6b0*/  F2FP.BF16.PACK_AB R0, RZ, R0 ;  /* 0x00000000ff00723e */ /* 0x001fc800000010ff */
[----:B------:R-:W-:Y:S01]  /*d6c0*/  PRMT R19, R0, 0x7610, R19 ;  /* 0x0000761000137816 */ /* 0x000fe20000000013 */
[----:B------:R-:W-:Y:S05]  /*d6d0*/  BRA `(.L_x_310) ;  /* 0x00000e0000007947 */ /* 0x000fea0003800000 */
.L_x_311:
[----:B------:R-:W2:Y:S02]  /*d6e0*/  LDG.E.U16 R2, [R2.64] ;  /* 0x0000002402027981 */ /* 0x000ea4000c1e1500 */
[----:B--2---:R-:W0:Y:S02]  /*d6f0*/  I2F.S16 R0, R2 ;  /* 0x0000000200007306 */ /* 0x004e240000101400 */
[----:B0-----:R-:W-:-:S04]  /*d700*/  F2FP.BF16.PACK_AB R0, RZ, R0 ;  /* 0x00000000ff00723e */ /* 0x001fc800000010ff */
[----:B------:R-:W-:Y:S01]  /*d710*/  PRMT R19, R0, 0x7610, R19 ;  /* 0x0000761000137816 */ /* 0x000fe20000000013 */
[----:B------:R-:W-:Y:S05]  /*d720*/  BRA `(.L_x_310) ;  /* 0x00000db000007947 */ /* 0x000fea0003800000 */
.L_x_306:
        /* <DEDUP_REMOVED lines=9> */
.L_x_314:
[----:B------:R-:W2:Y:S02]  /*d7c0*/  LDG.E.U16 R0, [R2.64] ;  /* 0x0000002402007981 */ /* 0x000ea4000c1e1500 */
[----:B--2---:R-:W-:-:S05]  /*d7d0*/  HADD2.F32 R0, -RZ, R0.H0_H0 ;  /* 0x20000000ff007230 */ /* 0x004fca0000004100 */
[----:B------:R-:W-:-:S04]  /*d7e0*/  F2FP.BF16.PACK_AB R0, RZ, R0 ;  /* 0x00000000ff00723e */ /* 0x000fc800000010ff */
[----:B------:R-:W-:Y:S01]  /*d7f0*/  PRMT R19, R0, 0x7610, R19 ;  /* 0x0000761000137816 */ /* 0x000fe20000000013 */
[----:B------:R-:W-:Y:S05]  /*d800*/  BRA `(.L_x_310) ;  /* 0x00000cd000007947 */ /* 0x000fea0003800000 */
.L_x_313:
        /* <DEDUP_REMOVED lines=9> */
.L_x_316:
[----:B------:R-:W2:Y:S02]  /*d8a0*/  LDG.E.U16 R2, [R2.64] ;  /* 0x0000002402027981 */ /* 0x000ea4000c1e1500 */
[----:B--2---:R-:W-:-:S05]  /*d8b0*/  HADD2.F32 R0, -RZ, R2.H0_H0 ;  /* 0x20000002ff007230 */ /* 0x004fca0000004100 */
[----:B------:R-:W-:-:S04]  /*d8c0*/  F2FP.BF16.PACK_AB R0, RZ, R0 ;  /* 0x00000000ff00723e */ /* 0x000fc800000010ff */
[----:B------:R-:W-:Y:S01]  /*d8d0*/  PRMT R19, R0, 0x7610, R19 ;  /* 0x0000761000137816 */ /* 0x000fe20000000013 */
[----:B------:R-:W-:Y:S05]  /*d8e0*/  BRA `(.L_x_310) ;  /* 0x00000bf000007947 */ /* 0x000fea0003800000 */
.L_x_315:
[----:B------:R-:W2:Y:S02]  /*d8f0*/  LDG.E.64 R2, [R2.64] ;  /* 0x0000002402027981 */ /* 0x000ea4000c1e1b00 */
[----:B--2---:R-:W0:Y:S01]  /*d900*/  F2F.F32.F64 R0, R2 ;  /* 0x0000000200007310 */ /* 0x004e220000301000 */
[----:B------:R-:W0:-:S14]  /*d910*/  DSETP.GEU.AND P0, PT, |R2|, c[0x2][0x0], PT ;  /* 0x008000000200762a */ /* 0x000e1c0003f0e200 */
[----:B0-----:R-:W-:-:S05]  /*d920*/  @!P0 FMUL R0, R0, 1.175494350822287508e-38 ;  /* 0x0080000000008820 */ /* 0x001fca0000400000 */
[----:B------:R-:W-:-:S04]  /*d930*/  F2FP.BF16.PACK_AB R0, RZ, R0 ;  /* 0x00000000ff00723e */ /* 0x000fc800000010ff */
[----:B------:R-:W-:Y:S01]  /*d940*/  PRMT R19, R0, 0x7610, R19 ;  /* 0x0000761000137816 */ /* 0x000fe20000000013 */
[----:B------:R-:W-:Y:S05]  /*d950*/  BRA `(.L_x_310) ;  /* 0x00000b8000007947 */ /* 0x000fea0003800000 */
.L_x_305:
        /* <DEDUP_REMOVED lines=14> */
.L_x_319:
[----:B------:R-:W2:Y:S02]  /*da40*/  LDG.E.64 R2, [R2.64] ;  /* 0x0000002402027981 */ /* 0x000ea4000c1e1b00 */
[----:B--2---:R-:W0:Y:S01]  /*da50*/  F2F.F32.F64 R0, R2 ;  /* 0x0000000200007310 */ /* 0x004e220000301000 */
[----:B------:R-:W0:-:S14]  /*da60*/  DSETP.GEU.AND P0, PT, |R2|, c[0x2][0x0], PT ;  /* 0x008000000200762a */ /* 0x000e1c0003f0e200 */
[----:B0-----:R-:W-:-:S05]  /*da70*/  @!P0 FMUL R0, R0, 1.175494350822287508e-38 ;  /* 0x0080000000008820 */ /* 0x001fca0000400000 */
[----:B------:R-:W-:-:S04]  /*da80*/  F2FP.BF16.PACK_AB R0, RZ, R0 ;  /* 0x00000000ff00723e */ /* 0x000fc800000010ff */
[----:B------:R-:W-:Y:S01]  /*da90*/  PRMT R19, R0, 0x7610, R19 ;  /* 0x0000761000137816 */ /* 0x000fe20000000013 */
[----:B------:R-:W-:Y:S05]  /*daa0*/  BRA `(.L_x_310) ;  /* 0x00000a3000007947 */ /* 0x000fea0003800000 */
.L_x_318:
        /* <DEDUP_REMOVED lines=28> */
.L_x_321:
        /* <DEDUP_REMOVED lines=15> */
.L_x_320:
[----:B------:R0:W5:Y:S01]  /*dd60*/  LDG.E.U16 R19, [R2.64] ;  /* 0x0000002402137981 */ /* 0x000162000c1e1500 */
[----:B------:R-:W-:Y:S05]  /*dd70*/  BRA `(.L_x_310) ;  /* 0x0000076000007947 */ /* 0x000fea0003800000 */
.L_x_317:
        /* <DEDUP_REMOVED lines=12> */
.L_x_324:
        /* <DEDUP_REMOVED lines=21> */
.L_x_328:
[----:B------:R-:W-:Y:S05]  /*df90*/  BSYNC B1 ;  /* 0x0000000000017941 */ /* 0x000fea0003800000 */
.L_x_327:
[----:B------:R-:W-:Y:S01]  /*dfa0*/  LEA R3, R0, 0x3b800000, 0x17 ;  /* 0x3b80000000037811 */ /* 0x000fe200078eb8ff */
[----:B------:R-:W-:-:S05]  /*dfb0*/  IMAD.SHL.U32 R0, R2, 0x100000, RZ ;  /* 0x0010000002007824 */ /* 0x000fca00078e00ff */
[----:B------:R-:W-:Y:S02]  /*dfc0*/  LOP3.LUT R0, R3, R0, R4, 0xfe, !PT ;  /* 0x0000000003007212 */ /* 0x000fe400078efe04 */
.L_x_326:
[----:B------:R-:W-:Y:S05]  /*dfd0*/  BSYNC B0 ;  /* 0x0000000000007941 */ /* 0x000fea0003800000 */
.L_x_325:
[----:B------:R-:W-:-:S04]  /*dfe0*/  F2FP.BF16.PACK_AB R0, RZ, R0 ;  /* 0x00000000ff00723e */ /* 0x000fc800000010ff */
[----:B------:R-:W-:Y:S01]  /*dff0*/  PRMT R19, R0, 0x7610, R19 ;  /* 0x0000761000137816 */ /* 0x000fe20000000013 */
[----:B------:R-:W-:Y:S05]  /*e000*/  BRA `(.L_x_310) ;  /* 0x000004d000007947 */ /* 0x000fea0003800000 */
.L_x_323:
        /* <DEDUP_REMOVED lines=21> */
.L_x_332:
[----:B------:R-:W-:Y:S05]  /*e160*/  BSYNC B1 ;  /* 0x0000000000017941 */ /* 0x000fea0003800000 */
.L_x_331:
[----:B------:R-:W-:Y:S01]  /*e170*/  LEA R3, R0, 0x37800000, 0x17 ;  /* 0x3780000000037811 */ /* 0x000fe200078eb8ff */
[----:B------:R-:W-:-:S05]  /*e180*/  IMAD.SHL.U32 R0, R2, 0x200000, RZ ;  /* 0x0020000002007824 */ /* 0x000fca00078e00ff */
[----:B------:R-:W-:Y:S02]  /*e190*/  LOP3.LUT R0, R3, R0, R4, 0xfe, !PT ;  /* 0x0000000003007212 */ /* 0x000fe400078efe04 */
.L_x_330:
[----:B------:R-:W-:Y:S05]  /*e1a0*/  BSYNC B0 ;  /* 0x0000000000007941 */ /* 0x000fea0003800000 */
.L_x_329:
[----:B------:R-:W-:-:S04]  /*e1b0*/  F2FP.BF16.PACK_AB R0, RZ, R0 ;  /* 0x00000000ff00723e */ /* 0x000fc800000010ff */
[----:B------:R-:W-:Y:S01]  /*e1c0*/  PRMT R19, R0, 0x7610, R19 ;  /* 0x0000761000137816 */ /* 0x000fe20000000013 */
[----:B------:R-:W-:Y:S05]  /*e1d0*/  BRA `(.L_x_310) ;  /* 0x0000030000007947 */ /* 0x000fea0003800000 */
.L_x_322:
        /* <DEDUP_REMOVED lines=14> */
.L_x_336:
[----:B------:R-:W-:Y:S05]  /*e2c0*/  BSYNC B0 ;  /* 0x0000000000007941 */ /* 0x000fea0003800000 */
.L_x_335:
[----:B------:R-:W-:-:S04]  /*e2d0*/  F2FP.BF16.PACK_AB R0, RZ, R0 ;  /* 0x00000000ff00723e */ /* 0x000fc800000010ff */
[----:B------:R-:W-:Y:S01]  /*e2e0*/  PRMT R19, R0, 0x7610, R19 ;  /* 0x0000761000137816 */ /* 0x000fe20000000013 */
[----:B------:R-:W-:Y:S05]  /*e2f0*/  BRA `(.L_x_310) ;  /* 0x000001e000007947 */ /* 0x000fea0003800000 */
.L_x_309:
        /* <DEDUP_REMOVED lines=21> */
.L_x_334:
[----:B------:R-:W2:Y:S02]  /*e450*/  LDG.E.64 R2, [R2.64] ;  /* 0x0000002402027981 */ /* 0x000ea4000c1e1b00 */
[----:B--2---:R-:W0:Y:S02]  /*e460*/  I2F.U64 R0, R2 ;  /* 0x0000000200007312 */ /* 0x004e240000301000 */
[----:B0-----:R-:W-:-:S04]  /*e470*/  F2FP.BF16.PACK_AB R0, RZ, R0 ;  /* 0x00000000ff00723e */ /* 0x001fc800000010ff */
[----:B------:R-:W-:Y:S01]  /*e480*/  PRMT R19, R0, 0x7610, R19 ;  /* 0x0000761000137816 */ /* 0x000fe20000000013 */
[----:B------:R-:W-:Y:S05]  /*e490*/  BRA `(.L_x_310) ;  /* 0x0000004000007947 */ /* 0x000fea0003800000 */
.L_x_333:
[----:B------:R-:W2:Y:S02]  /*e4a0*/  LDG.E R2, [R2.64] ;  /* 0x0000002402027981 */ /* 0x000ea4000c1e1900 */
[----:B--2---:R-:W0:Y:S02]  /*e4b0*/  I2F.U32 R0, R2 ;  /* 0x0000000200007306 */ /* 0x004e240000201000 */
[----:B0-----:R-:W-:-:S04]  /*e4c0*/  F2FP.BF16.PACK_AB R0, RZ, R0 ;  /* 0x00000000ff00723e */ /* 0x001fc800000010ff */
[----:B------:R-:W-:Y:S02]  /*e4d0*/  PRMT R19, R0, 0x7610, R19 ;  /* 0x0000761000137816 */ /* 0x000fe40000000013 */
.L_x_310:
        /* <DEDUP_REMOVED lines=18> */
.L_x_340:
[----:B------:R-:W2:Y:S02]  /*e600*/  LDG.E.U8 R2, [R2.64] ;  /* 0x0000002402027981 */ /* 0x000ea4000c1e1100 */
[----:B--2---:R-:W0:Y:S02]  /*e610*/  I2F.U16 R0, R2 ;  /* 0x0000000200007306 */ /* 0x004e240000101000 */
[----:B0-----:R-:W-:Y:S01]  /*e620*/  F2FP.BF16.PACK_AB R0, RZ, R0 ;  /* 0x00000000ff00723e */ /* 0x001fe200000010ff */
[----:B------:R-:W-:Y:S05]  /*e630*/  BRA `(.L_x_342) ;  /* 0x00000e3000007947 */ /* 0x000fea0003800000 */
.L_x_339:
        /* <DEDUP_REMOVED lines=10> */
.L_x_344:
[----:B------:R-:W2:Y:S02]  /*e6e0*/  LDG.E R2, [R2.64] ;  /* 0x0000002402027981 */ /* 0x000ea4000c1e1900 */
[----:B--2---:R-:W0:Y:S02]  /*e6f0*/  I2F R0, R2 ;  /* 0x0000000200007306 */ /* 0x004e240000201400 */
[----:B0-----:R-:W-:Y:S01]  /*e700*/  F2FP.BF16.PACK_AB R0, RZ, R0 ;  /* 0x00000000ff00723e */ /* 0x001fe200000010ff */
[----:B------:R-:W-:Y:S05]  /*e710*/  BRA `(.L_x_342) ;  /* 0x00000d5000007947 */ /* 0x000fea0003800000 */
.L_x_343:
[----:B------:R-:W2:Y:S02]  /*e720*/  LDG.E.U16 R2, [R2.64] ;  /* 0x0000002402027981 */ /* 0x000ea4000c1e1500 */
[----:B--2---:R-:W0:Y:S02]  /*e730*/  I2F.S16 R0, R2 ;  /* 0x0000000200007306 */ /* 0x004e240000101400 */
[----:B0-----:R-:W-:Y:S01]  /*e740*/  F2FP.BF16.PACK_AB R0, RZ, R0 ;  /* 0x00000000ff00723e */ /* 0x001fe200000010ff */
[----:B------:R-:W-:Y:S05]  /*e750*/  BRA `(.L_x_342) ;  /* 0x00000d1000007947 */ /* 0x000fea0003800000 */
.L_x_338:
        /* <DEDUP_REMOVED lines=9> */
.L_x_346:
[----:B------:R-:W2:Y:S02]  /*e7f0*/  LDG.E.U16 R0, [R2.64] ;  /* 0x0000002402007981 */ /* 0x000ea4000c1e1500 */
[----:B--2---:R-:W-:-:S05]  /*e800*/  HADD2.F32 R0, -RZ, R0.H0_H0 ;  /* 0x20000000ff007230 */ /* 0x004fca0000004100 */
[----:B------:R-:W-:Y:S01]  /*e810*/  F2FP.BF16.PACK_AB R0, RZ, R0 ;  /* 0x00000000ff00723e */ /* 0x000fe200000010ff */
[----:B------:R-:W-:Y:S05]  /*e820*/  BRA `(.L_x_342) ;  /* 0x00000c4000007947 */ /* 0x000fea0003800000 */
.L_x_345:
        /* <DEDUP_REMOVED lines=9> */
.L_x_348:
[----:B------:R-:W2:Y:S02]  /*e8c0*/  LDG.E.U16 R2, [R2.64] ;  /* 0x0000002402027981 */ /* 0x000ea4000c1e1500 */
[----:B--2---:R-:W-:-:S05]  /*e8d0*/  HADD2.F32 R0, -RZ, R2.H0_H0 ;  /* 0x20000002ff007230 */ /* 0x004fca0000004100 */
[----:B------:R-:W-:Y:S01]  /*e8e0*/  F2FP.BF16.PACK_AB R0, RZ, R0 ;  /* 0x00000000ff00723e */ /* 0x000fe200000010ff */
[----:B------:R-:W-:Y:S05]  /*e8f0*/  BRA `(.L_x_342) ;  /* 0x00000b7000007947 */ /* 0x000fea0003800000 */
.L_x_347:
[----:B------:R-:W2:Y:S02]  /*e900*/  LDG.E.64 R2, [R2.64] ;  /* 0x0000002402027981 */ /* 0x000ea4000c1e1b00 */
[----:B--2---:R-:W0:Y:S01]  /*e910*/  F2F.F32.F64 R0, R2 ;  /* 0x0000000200007310 */ /* 0x004e220000301000 */
[----:B------:R-:W0:-:S14]  /*e920*/  DSETP.GEU.AND P0, PT, |R2|, c[0x2][0x0], PT ;  /* 0x008000000200762a */ /* 0x000e1c0003f0e200 */
[----:B0-----:R-:W-:-:S05]  /*e930*/  @!P0 FMUL R0, R0, 1.175494350822287508e-38 ;  /* 0x0080000000008820 */ /* 0x001fca0000400000 */
[----:B------:R-:W-:Y:S01]  /*e940*/  F2FP.BF16.PACK_AB R0, RZ, R0 ;  /* 0x00000000ff00723e */ /* 0x000fe200000010ff */
[----:B------:R-:W-:Y:S05]  /*e950*/  BRA `(.L_x_342) ;  /* 0x00000b1000007947 */ /* 0x000fea0003800000 */
.L_x_337:
        /* <DEDUP_REMOVED lines=13> */
.L_x_351:
[----:B------:R-:W2:Y:S02]  /*ea30*/  LDG.E.64 R2, [R2.64] ;  /* 0x0000002402027981 */ /* 0x000ea4000c1e1b00 */
[----:B--2---:R-:W0:Y:S01]  /*ea40*/  F2F.F32.F64 R0, R2 ;  /* 0x0000000200007310 */ /* 0x004e220000301000 */
[----:B------:R-:W0:-:S14]  /*ea50*/  DSETP.GEU.AND P0, PT, |R2|, c[0x2][0x0], PT ;  /* 0x008000000200762a */ /* 0x000e1c0003f0e200 */
[----:B0-----:R-:W-:-:S05]  /*ea60*/  @!P0 FMUL R0, R0, 1.175494350822287508e-38 ;  /* 0x0080000000008820 */ /* 0x001fca0000400000 */
[----:B------:R-:W-:Y:S01]  /*ea70*/  F2FP.BF16.PACK_AB R0, RZ, R0 ;  /* 0x00000000ff00723e */ /* 0x000fe200000010ff */
[----:B------:R-:W-:Y:S05]  /*ea80*/  BRA `(.L_x_342) ;  /* 0x000009e000007947 */ /* 0x000fea0003800000 */
.L_x_350:
        /* <DEDUP_REMOVED lines=28> */
.L_x_353:
        /* <DEDUP_REMOVED lines=15> */
.L_x_352:
[----:B------:R0:W5:Y:S01]  /*ed40*/  LDG.E.U16 R0, [R2.64] ;  /* 0x0000002402007981 */ /* 0x000162000c1e1500 */
[----:B------:R-:W-:Y:S05]  /*ed50*/  BRA `(.L_x_342) ;  /* 0x0000071000007947 */ /* 0x000fea0003800000 */
.L_x_349:
        /* <DEDUP_REMOVED lines=12> */
.L_x_356:
        /* <DEDUP_REMOVED lines=21> */
.L_x_360:
[----:B------:R-:W-:Y:S05]  /*ef70*/  BSYNC B1 ;  /* 0x0000000000017941 */ /* 0x000fea0003800000 */
.L_x_359:
[----:B------:R-:W-:Y:S01]  /*ef80*/  LEA R3, R0, 0x3b800000, 0x17 ;  /* 0x3b80000000037811 */ /* 0x000fe200078eb8ff */
[----:B------:R-:W-:-:S05]  /*ef90*/  IMAD.SHL.U32 R0, R2, 0x100000, RZ ;  /* 0x0010000002007824 */ /* 0x000fca00078e00ff */
[----:B------:R-:W-:Y:S02]  /*efa0*/  LOP3.LUT R0, R3, R0, R4, 0xfe, !PT ;  /* 0x0000000003007212 */ /* 0x000fe400078efe04 */
.L_x_358:
[----:B------:R-:W-:Y:S05]  /*efb0*/  BSYNC B0 ;  /* 0x0000000000007941 */ /* 0x000fea0003800000 */
.L_x_357:
[----:B------:R-:W-:Y:S01]  /*efc0*/  F2FP.BF16.PACK_AB R0, RZ, R0 ;  /* 0x00000000ff00723e */ /* 0x000fe200000010ff */
[----:B------:R-:W-:Y:S05]  /*efd0*/  BRA `(.L_x_342) ;  /* 0x0000049000007947 */ /* 0x000fea0003800000 */
.L_x_355:
        /* <DEDUP_REMOVED lines=21> */
.L_x_364:
[----:B------:R-:W-:Y:S05]  /*f130*/  BSYNC B1 ;  /* 0x0000000000017941 */ /* 0x000fea0003800000 */
.L_x_363:
[----:B------:R-:W-:Y:S01]  /*f140*/  LEA R3, R0, 0x37800000, 0x17 ;  /* 0x3780000000037811 */ /* 0x000fe200078eb8ff */
[----:B------:R-:W-:-:S05]  /*f150*/  IMAD.SHL.U32 R0, R2, 0x200000, RZ ;  /* 0x0020000002007824 */ /* 0x000fca00078e00ff */
[----:B------:R-:W-:Y:S02]  /*f160*/  LOP3.LUT R0, R3, R0, R4, 0xfe, !PT ;  /* 0x0000000003007212 */ /* 0x000fe400078efe04 */
.L_x_362:
[----:B------:R-:W-:Y:S05]  /*f170*/  BSYNC B0 ;  /* 0x0000000000007941 */ /* 0x000fea0003800000 */
.L_x_361:
[----:B------:R-:W-:Y:S01]  /*f180*/  F2FP.BF16.PACK_AB R0, RZ, R0 ;  /* 0x00000000ff00723e */ /* 0x000fe200000010ff */
[----:B------:R-:W-:Y:S05]  /*f190*/  BRA `(.L_x_342) ;  /* 0x000002d000007947 */ /* 0x000fea0003800000 */
.L_x_354:
        /* <DEDUP_REMOVED lines=14> */
.L_x_368:
[----:B------:R-:W-:Y:S05]  /*f280*/  BSYNC B0 ;  /* 0x0000000000007941 */ /* 0x000fea0003800000 */
.L_x_367:
[----:B------:R-:W-:Y:S01]  /*f290*/  F2FP.BF16.PACK_AB R0, RZ, R0 ;  /* 0x00000000ff00723e */ /* 0x000fe200000010ff */
[----:B------:R-:W-:Y:S05]  /*f2a0*/  BRA `(.L_x_342) ;  /* 0x000001c000007947 */ /* 0x000fea0003800000 */
.L_x_341:
        /* <DEDUP_REMOVED lines=21> */
.L_x_366:
[----:B------:R-:W2:Y:S02]  /*f400*/  LDG.E.64 R2, [R2.64] ;  /* 0x0000002402027981 */ /* 0x000ea4000c1e1b00 */
[----:B--2---:R-:W0:Y:S02]  /*f410*/  I2F.U64 R0, R2 ;  /* 0x0000000200007312 */ /* 0x004e240000301000 */
[----:B0-----:R-:W-:Y:S01]  /*f420*/  F2FP.BF16.PACK_AB R0, RZ, R0 ;  /* 0x00000000ff00723e */ /* 0x001fe200000010ff */
[----:B------:R-:W-:Y:S05]  /*f430*/  BRA `(.L_x_342) ;  /* 0x0000003000007947 */ /* 0x000fea0003800000 */
.L_x_365:
[----:B------:R-:W2:Y:S02]  /*f440*/  LDG.E R2, [R2.64] ;  /* 0x0000002402027981 */ /* 0x000ea4000c1e1900 */
[----:B--2---:R-:W0:Y:S02]  /*f450*/  I2F.U32 R0, R2 ;  /* 0x0000000200007306 */ /* 0x004e240000201000 */
[----:B0-----:R-:W-:-:S06]  /*f460*/  F2FP.BF16.PACK_AB R0, RZ, R0 ;  /* 0x00000000ff00723e */ /* 0x001fcc00000010ff */
.L_x_342:
        /* <DEDUP_REMOVED lines=13> */
.L_x_369:
        /* <DEDUP_REMOVED lines=9> */
.L_x_370:
        /* <DEDUP_REMOVED lines=14> */
[----:B0-----:R-:W-:Y:S01]  /*f6b0*/  STG.E.U8 [R16.64], R3 ;  /* 0x0000000310007986 */ /* 0x001fe2000c101124 */
[----:B------:R-:W-:Y:S05]  /*f6c0*/  EXIT ;  /* 0x000000000000794d */ /* 0x000fea0003800000 */
.L_x_374:
[----:B------:R-:W-:-:S06]  /*f6d0*/  PRMT R3, RZ, 0x5410, R2 ;  /* 0x00005410ff037816 */ /* 0x000fcc0000000002 */
[----:B------:R-:W0:Y:S02]  /*f6e0*/  F2I.S64.TRUNC R2, R3 ;  /* 0x0000000300027311 */ /* 0x000e24000020d900 */
[----:B0-----:R-:W-:Y:S01]  /*f6f0*/  STG.E.U8 [R16.64], R2 ;  /* 0x0000000210007986 */ /* 0x001fe2000c101124 */
[----:B------:R-:W-:Y:S05]  /*f700*/  EXIT ;  /* 0x000000000000794d */ /* 0x000fea0003800000 */
.L_x_373:
        /* <DEDUP_REMOVED lines=8> */
[----:B0-----:R-:W-:Y:S01]  /*f790*/  STG.E.64 [R16.64], R2 ;  /* 0x0000000210007986 */ /* 0x001fe2000c101b24 */
[----:B------:R-:W-:Y:S05]  /*f7a0*/  EXIT ;  /* 0x000000000000794d */ /* 0x000fea0003800000 */
.L_x_377:
[----:B------:R-:W-:-:S04]  /*f7b0*/  PRMT R2, RZ, 0x5410, R2 ;  /* 0x00005410ff027816 */ /* 0x000fc80000000002 */
[----:B------:R-:W0:Y:S02]  /*f7c0*/  F2I.FTZ.TRUNC.NTZ R3, R2 ;  /* 0x0000000200037305 */ /* 0x000e24000021f100 */
[----:B0-----:R-:W-:Y:S01]  /*f7d0*/  STG.E [R16.64], R3 ;  /* 0x0000000310007986 */ /* 0x001fe2000c101924 */
[----:B------:R-:W-:Y:S05]  /*f7e0*/  EXIT ;  /* 0x000000000000794d */ /* 0x000fea0003800000 */
.L_x_376:
[----:B------:R-:W-:-:S04]  /*f7f0*/  PRMT R2, RZ, 0x5410, R2 ;  /* 0x00005410ff027816 */ /* 0x000fc80000000002 */
[----:B------:R-:W0:Y:S02]  /*f800*/  F2I.FTZ.TRUNC.NTZ R3, R2 ;  /* 0x0000000200037305 */ /* 0x000e24000021f100 */
[----:B0-----:R-:W-:Y:S01]  /*f810*/  STG.E.U16 [R16.64], R3 ;  /* 0x0000000310007986 */ /* 0x001fe2000c101524 */
[----:B------:R-:W-:Y:S05]  /*f820*/  EXIT ;  /* 0x000000000000794d */ /* 0x000fea0003800000 */
.L_x_372:
[----:B------:R-:W-:-:S13]  /*f830*/  ISETP.GT.AND P0, PT, R0, 0x6, PT ;  /* 0x000000060000780c */ /* 0x000fda0003f04270 */
[----:B------:R-:W-:Y:S05]  /*f840*/  @P0 BRA `(.L_x_378) ;  /* 0x000000b000000947 */ /* 0x000fea0003800000 */
[----:B------:R-:W-:-:S13]  /*f850*/  ISETP.NE.AND P0, PT, R0, 0x5, PT ;  /* 0x000000050000780c */ /* 0x000fda0003f05270 */
[----:B------:R-:W-:Y:S05]  /*f860*/  @!P0 BRA `(.L_x_379) ;  /* 0x0000005000008947 */ /* 0x000fea0003800000 */
[----:B------:R-:W-:-:S13]  /*f870*/  ISETP.NE.AND P0, PT, R0, 0x6, PT ;  /* 0x000000060000780c */ /* 0x000fda0003f05270 */
[----:B------:R-:W-:Y:S05]  /*f880*/  @P0 BRA `(.L_x_375) ;  /* 0x00000b1000000947 */ /* 0x000fea0003800000 */
[----:B------:R-:W-:-:S05]  /*f890*/  PRMT R3, RZ, 0x5410, R2 ;  /* 0x00005410ff037816 */ /* 0x000fca0000000002 */
[----:B------:R-:W-:Y:S01]  /*f8a0*/  STG.E [R16.64], R3 ;  /* 0x0000000310007986 */ /* 0x000fe2000c101924 */
[----:B------:R-:W-:Y:S05]  /*f8b0*/  EXIT ;  /* 0x000000000000794d */ /* 0x000fea0003800000 */
.L_x_379:
[----:B------:R-:W-:-:S04]  /*f8c0*/  PRMT R0, RZ, 0x5410, R2 ;  /* 0x00005410ff007816 */ /* 0x000fc80000000002 */
[----:B------:R-:W-:-:S05]  /*f8d0*/  F2FP.PACK_AB R0, RZ, R0 ;  /* 0x00000000ff00723e */ /* 0x000fca00000000ff */
[----:B------:R-:W-:Y:S01]  /*f8e0*/  STG.E.U16 [R16.64], R0 ;  /* 0x0000000010007986 */ /* 0x000fe2000c101524 */
[----:B------:R-:W-:Y:S05]  /*f8f0*/  EXIT ;  /* 0x000000000000794d */ /* 0x000fea0003800000 */
.L_x_378:
        /* <DEDUP_REMOVED lines=8> */
[----:B------:R-:W-:Y:S01]  /*f980*/  STG.E.64 [R16.64], R2 ;  /* 0x0000000210007986 */ /* 0x000fe2000c101b24 */
[----:B------:R-:W-:Y:S05]  /*f990*/  EXIT ;  /* 0x000000000000794d */ /* 0x000fea0003800000 */
.L_x_381:
[----:B------:R-:W-:-:S04]  /*f9a0*/  PRMT R2, RZ, 0x5410, R2 ;  /* 0x00005410ff027816 */ /* 0x000fc80000000002 */
[----:B------:R-:W-:-:S04]  /*f9b0*/  F2FP.PACK_AB R3, RZ, R2 ;  /* 0x00000002ff03723e */ /* 0x000fc800000000ff */
[----:B------:R-:W-:-:S05]  /*f9c0*/  PRMT R3, R3, 0x5410, RZ ;  /* 0x0000541003037816 */ /* 0x000fca00000000ff */
[----:B------:R-:W-:Y:S01]  /*f9d0*/  STG.E [R16.64], R3 ;  /* 0x0000000310007986 */ /* 0x000fe2000c101924 */
[----:B------:R-:W-:Y:S05]  /*f9e0*/  EXIT ;  /* 0x000000000000794d */ /* 0x000fea0003800000 */
.L_x_380:
[----:B------:R-:W-:-:S05]  /*f9f0*/  PRMT R2, RZ, 0x5410, R2 ;  /* 0x00005410ff027816 */ /* 0x000fca0000000002 */
[----:B------:R-:W-:-:S06]  /*fa00*/  FMUL.FTZ R2, R2, 1 ;  /* 0x3f80000002027820 */ /* 0x000fcc0000410000 */
[----:B------:R-:W0:Y:S02]  /*fa10*/  F2F.F64.F32 R2, R2 ;  /* 0x0000000200027310 */ /* 0x000e240000201800 */
[----:B0-----:R-:W-:Y:S01]  /*fa20*/  STG.E.64 [R16.64], R2 ;  /* 0x0000000210007986 */ /* 0x001fe2000c101b24 */
[----:B------:R-:W-:Y:S05]  /*fa30*/  EXIT ;  /* 0x000000000000794d */ /* 0x000fea0003800000 */
.L_x_371:
        /* <DEDUP_REMOVED lines=11> */
[----:B------:R-:W-:Y:S01]  /*faf0*/  STG.E.U8 [R16.64], R3 ;  /* 0x0000000310007986 */ /* 0x000fe2000c101124 */
[----:B------:R-:W-:Y:S05]  /*fb00*/  EXIT ;  /* 0x000000000000794d */ /* 0x000fea0003800000 */
.L_x_384:
[----:B------:R-:W-:Y:S01]  /*fb10*/  PRMT R2, RZ, 0x5410, R2 ;  /* 0x00005410ff027816 */ /* 0x000fe20000000002 */
[----:B------:R-:W-:-:S04]  /*fb20*/  CS2R R6, SRZ ;  /* 0x0000000000067805 */ /* 0x000fc8000001ff00 */
[----:B------:R-:W-:-:S04]  /*fb30*/  FMUL.FTZ R2, R2, 1 ;  /* 0x3f80000002027820 */ /* 0x000fc80000410000 */
[----:B------:R-:W0:Y:S02]  /*fb40*/  F2F.F64.F32 R4, R2 ;  /* 0x0000000200047310 */ /* 0x000e240000201800 */
[----:B0-----:R-:W-:Y:S01]  /*fb50*/  STG.E.128 [R16.64], R4 ;  /* 0x0000000410007986 */ /* 0x001fe2000c101d24 */
[----:B------:R-:W-:Y:S05]  /*fb60*/  EXIT ;  /* 0x000000000000794d */ /* 0x000fea0003800000 */
.L_x_383:
        /* <DEDUP_REMOVED lines=21> */
.L_x_388:
[----:B------:R-:W-:Y:S05]  /*fcc0*/  BSYNC B0 ;  /* 0x0000000000007941 */ /* 0x000fea0003800000 */
.L_x_387:
[----:B------:R-:W-:-:S05]  /*fcd0*/  LOP3.LUT R3, R0, R3, RZ, 0xfc, !PT ;  /* 0x0000000300037212 */ /* 0x000fca00078efcff */
[----:B------:R-:W-:Y:S01]  /*fce0*/  STG.E.U8 [R16.64], R3 ;  /* 0x0000000310007986 */ /* 0x000fe2000c101124 */
[----:B------:R-:W-:Y:S05]  /*fcf0*/  EXIT ;  /* 0x000000000000794d */ /* 0x000fea0003800000 */
.L_x_386:
        /* <DEDUP_REMOVED lines=13> */
.L_x_390:
[----:B------:R-:W-:Y:S01]  /*fdd0*/  IMAD.MOV.U32 R0, RZ, RZ, 0x7f ;  /* 0x0000007fff007424 */ /* 0x000fe200078e00ff */
[----:B------:R-:W-:-:S04]  /*fde0*/  ISETP.GT.U32.AND P0, PT, R2, 0x7f800000, PT ;  /* 0x7f8000000200780c */ /* 0x000fc80003f04070 */
[----:B------:R-:W-:-:S04]  /*fdf0*/  SEL R0, R0, 0x7c, P0 ;  /* 0x0000007c00007807 */ /* 0x000fc80000000000 */
.L_x_391:
[----:B------:R-:W-:Y:S05]  /*fe00*/  BSYNC B0 ;  /* 0x0000000000007941 */ /* 0x000fea0003800000 */
.L_x_389:
[----:B------:R-:W-:-:S04]  /*fe10*/  LOP3.LUT R2, R3, 0x80000000, RZ, 0xc0, !PT ;  /* 0x8000000003027812 */ /* 0x000fc800078ec0ff */
[----:B------:R-:W-:-:S04]  /*fe20*/  SHF.R.U32.HI R3, RZ, 0x18, R2 ;  /* 0x00000018ff037819 */ /* 0x000fc80000011602 */
[----:B------:R-:W-:-:S05]  /*fe30*/  LOP3.LUT R3, R0, R3, RZ, 0xfc, !PT ;  /* 0x0000000300037212 */ /* 0x000fca00078efcff */
[----:B------:R-:W-:Y:S01]  /*fe40*/  STG.E.U8 [R16.64], R3 ;  /* 0x0000000310007986 */ /* 0x000fe2000c101124 */
[----:B------:R-:W-:Y:S05]  /*fe50*/  EXIT ;  /* 0x000000000000794d */ /* 0x000fea0003800000 */
.L_x_385:
[----:B------:R-:W-:Y:S01]  /*fe60*/  STG.E.U16 [R16.64], R2 ;  /* 0x0000000210007986 */ /* 0x000fe2000c101524 */
[----:B------:R-:W-:Y:S05]  /*fe70*/  EXIT ;  /* 0x000000000000794d */ /* 0x000fea0003800000 */
.L_x_382:
        /* <DEDUP_REMOVED lines=10> */
[----:B0-----:R-:W-:Y:S01]  /*ff20*/  STG.E.U16 [R16.64], R3 ;  /* 0x0000000310007986 */ /* 0x001fe2000c101524 */
[----:B------:R-:W-:Y:S05]  /*ff30*/  EXIT ;  /* 0x000000000000794d */ /* 0x000fea0003800000 */
.L_x_394:
        /* <DEDUP_REMOVED lines=17> */
.L_x_397:
[----:B------:R-:W-:-:S04]  /*10050*/  LOP3.LUT R2, R3, 0x80000000, RZ, 0xc0, !PT ;  /* 0x8000000003027812 */ /* 0x000fc800078ec0ff */
[----:B------:R-:W-:-:S04]  /*10060*/  SHF.R.U32.HI R3, RZ, 0x18, R2 ;  /* 0x00000018ff037819 */ /* 0x000fc80000011602 */
[----:B------:R-:W-:-:S04]  /*10070*/  LOP3.LUT R0, R0, R3, RZ, 0xfc, !PT ;  /* 0x0000000300007212 */ /* 0x000fc800078efcff */
[----:B------:R-:W-:Y:S02]  /*10080*/  PRMT R8, R0, 0x7610, R8 ;  /* 0x0000761000087816 */ /* 0x000fe40000000008 */
.L_x_396:
[----:B------:R-:W-:Y:S05]  /*10090*/  BSYNC B0 ;  /* 0x0000000000007941 */ /* 0x000fea0003800000 */
.L_x_395:
[----:B------:R-:W-:Y:S01]  /*100a0*/  STG.E.U8 [R16.64], R8 ;  /* 0x0000000810007986 */ /* 0x000fe2000c101124 */
[----:B------:R-:W-:Y:S05]  /*100b0*/  EXIT ;  /* 0x000000000000794d */ /* 0x000fea0003800000 */
.L_x_393:
        /* <DEDUP_REMOVED lines=17> */
.L_x_400:
[----:B------:R-:W-:-:S04]  /*101d0*/  LOP3.LUT R2, R3, 0x80000000, RZ, 0xc0, !PT ;  /* 0x8000000003027812 */ /* 0x000fc800078ec0ff */
[----:B------:R-:W-:-:S04]  /*101e0*/  SHF.R.U32.HI R3, RZ, 0x18, R2 ;  /* 0x00000018ff037819 */ /* 0x000fc80000011602 */
[----:B------:R-:W-:-:S04]  /*101f0*/  LOP3.LUT R0, R0, R3, RZ, 0xfc, !PT ;  /* 0x0000000300007212 */ /* 0x000fc800078efcff */
[----:B------:R-:W-:Y:S02]  /*10200*/  PRMT R8, R0, 0x7610, R8 ;  /* 0x0000761000087816 */ /* 0x000fe40000000008 */
.L_x_399:
[----:B------:R-:W-:Y:S05]  /*10210*/  BSYNC B0 ;  /* 0x0000000000007941 */ /* 0x000fea0003800000 */
.L_x_398:
[----:B------:R-:W-:Y:S01]  /*10220*/  STG.E.U8 [R16.64], R8 ;  /* 0x0000000810007986 */ /* 0x000fe2000c101124 */
[----:B------:R-:W-:Y:S05]  /*10230*/  EXIT ;  /* 0x000000000000794d */ /* 0x000fea0003800000 */
.L_x_392:
        /* <DEDUP_REMOVED lines=20> */
[----:B------:R-:W-:Y:S01]  /*10380*/  STG.E.U8 [R16.64], R3 ;  /* 0x0000000310007986 */ /* 0x000fe2000c101124 */
[----:B------:R-:W-:Y:S05]  /*10390*/  EXIT ;  /* 0x000000000000794d */ /* 0x000fea0003800000 */
.L_x_375:
        /* <DEDUP_REMOVED lines=19> */
[----:B------:R-:W-:Y:S05]  /*104d0*/  EXIT ;  /* 0x000000000000794d */ /* 0x000fea0003800000 */
.L_x_402:
[----:B------:R-:W-:-:S06]  /*104e0*/  PRMT R2, RZ, 0x5410, R2 ;  /* 0x00005410ff027816 */ /* 0x000fcc0000000002 */
[----:B------:R-:W0:Y:S02]  /*104f0*/  F2I.U64.TRUNC R2, R2 ;  /* 0x0000000200027311 */ /* 0x000e24000020d800 */
[----:B0-----:R-:W-:Y:S01]  /*10500*/  STG.E.64 [R16.64], R2 ;  /* 0x0000000210007986 */ /* 0x001fe2000c101b24 */
[----:B------:R-:W-:Y:S05]  /*10510*/  EXIT ;  /* 0x000000000000794d */ /* 0x000fea0003800000 */
.L_x_401:
[----:B------:R-:W-:-:S04]  /*10520*/  PRMT R2, RZ, 0x5410, R2 ;  /* 0x00005410ff027816 */ /* 0x000fc80000000002 */
[----:B------:R-:W0:Y:S02]  /*10530*/  F2I.FTZ.U32.TRUNC.NTZ R3, R2 ;  /* 0x0000000200037305 */ /* 0x000e24000021f000 */
[----:B0-----:R-:W-:Y:S01]  /*10540*/  STG.E [R16.64], R3 ;  /* 0x0000000310007986 */ /* 0x001fe2000c101924 */
[----:B------:R-:W-:Y:S05]  /*10550*/  EXIT ;  /* 0x000000000000794d */ /* 0x000fea0003800000 */
.L_x_403:
[----:B------:R-:W-:-:S00]  /*10560*/  BRA `(.L_x_403) ;  /* 0xfffffff000007947 */ /* 0x000fc0000383ffff */
[----:B------:R-:W-:-:S00]  /*10570*/  NOP ;  /* 0x0000000000007918 */ /* 0x000fc00000000000 */
        /* <DEDUP_REMOVED lines=8> */
.L_x_6694:


//--------------------- .text._ZN2at6native27unrolled_elementwise_kernelIZZZNS0_60_GLOBAL__N__171e0b9f_22_ActivationEluKernel_cu_9e10b42f_309619elu_backward_kernelERNS_18TensorIteratorBaseERKN3c106ScalarES8_S8_bENKUlvE_clEvENKUlvE2_clEvEUlNS5_8BFloat16ESB_E_St5arrayIPcLm3EELi4E23TrivialOffsetCalculatorILi2EjESG_ILi1EjENS0_6memory12LoadWithCastILi2EEENSJ_13StoreWithCastILi1EEEEEviT_T0_T2_T3_T4_T5_ --------------------------
	.section	.text._ZN2at6native27unrolled_elementwise_kernelIZZZNS0_60_GLOBAL__N__171e0b9f_22_ActivationEluKernel_cu_9e10b42f_309619elu_backward_kernelERNS_18TensorIteratorBaseERKN3c106ScalarES8_S8_bENKUlvE_clEvENKUlvE2_clEvEUlNS5_8BFloat16ESB_E_St5arrayIPcLm3EELi4E23TrivialOffsetCalculatorILi2EjESG_ILi1EjENS0_6memory12LoadWithCastILi2EEENSJ_13StoreWithCastILi1EEEEEviT_T0_T2_T3_T4_T5_,"ax",@progbits
	.sectioninfo	@"SHI_REGISTERS=32"
	.align	128
        .global         _ZN2at6native27unrolled_elementwise_kernelIZZZNS0_60_GLOBAL__N__171e0b9f_22_ActivationEluKernel_cu_9e10b42f_309619elu_backward_kernelERNS_18TensorIteratorBaseERKN3c106ScalarES8_S8_bENKUlvE_clEvENKUlvE2_clEvEUlNS5_8BFloat16ESB_E_St5arrayIPcLm3EELi4E23TrivialOffsetCalculatorILi2EjESG_ILi1EjENS0_6memory12LoadWithCastILi2EEENSJ_13StoreWithCastILi1EEEEEviT_T0_T2_T3_T4_T5_
        .type           _ZN2at6native27unrolled_elementwise_kernelIZZZNS0_60_GLOBAL__N__171e0b9f_22_ActivationEluKernel_cu_9e10b42f_309619elu_backward_kernelERNS_18TensorIteratorBaseERKN3c106ScalarES8_S8_bENKUlvE_clEvENKUlvE2_clEvEUlNS5_8BFloat16ESB_E_St5arrayIPcLm3EELi4E23TrivialOffsetCalculatorILi2EjESG_ILi1EjENS0_6memory12LoadWithCastILi2EEENSJ_13StoreWithCastILi1EEEEEviT_T0_T2_T3_T4_T5_,@function
        .size           _ZN2at6native27unrolled_elementwise_kernelIZZZNS0_60_GLOBAL__N__171e0b9f_22_ActivationEluKernel_cu_9e10b42f_309619elu_backward_kernelERNS_18TensorIteratorBaseERKN3c106ScalarES8_S8_bENKUlvE_clEvENKUlvE2_clEvEUlNS5_8BFloat16ESB_E_St5arrayIPcLm3EELi4E23TrivialOffsetCalculatorILi2EjESG_ILi1EjENS0_6memory12LoadWithCastILi2EEENSJ_13StoreWithCastILi1EEEEEviT_T0_T2_T3_T4_T5_,(.L_x_6695 - _ZN2at6native27unrolled_elementwise_kernelIZZZNS0_60_GLOBAL__N__171e0b9f_22_ActivationEluKernel_cu_9e10b42f_309619elu_backward_kernelERNS_18TensorIteratorBaseERKN3c106ScalarES8_S8_bENKUlvE_clEvENKUlvE2_clEvEUlNS5_8BFloat16ESB_E_St5arrayIPcLm3EELi4E23TrivialOffsetCalculatorILi2EjESG_ILi1EjENS0_6memory12LoadWithCastILi2EEENSJ_13StoreWithCastILi1EEEEEviT_T0_T2_T3_T4_T5_)
        .other          _ZN2at6native27unrolled_elementwise_kernelIZZZNS0_60_GLOBAL__N__171e0b9f_22_ActivationEluKernel_cu_9e10b42f_309619elu_backward_kernelERNS_18TensorIteratorBaseERKN3c106ScalarES8_S8_bENKUlvE_clEvENKUlvE2_clEvEUlNS5_8BFloat16ESB_E_St5arrayIPcLm3EELi4E23TrivialOffsetCalculatorILi2EjESG_ILi1EjENS0_6memory12LoadWithCastILi2EEENSJ_13StoreWithCastILi1EEEEEviT_T0_T2_T3_T4_T5_,@"STO_CUDA_ENTRY STV_DEFAULT"
_ZN2at6native27unrolled_elementwise_kernelIZZZNS0_60_GLOBAL__N__171e0b9f_22_ActivationEluKernel_cu_9e10b42f_309619elu_backward_kernelERNS_18TensorIteratorBaseERKN3c106ScalarES8_S8_bENKUlvE_clEvENKUlvE2_clEvEUlNS5_8BFloat16ESB_E_St5arrayIPcLm3EELi4E23TrivialOffsetCalculatorILi2EjESG_ILi1EjENS0_6memory12LoadWithCastILi2EEENSJ_13StoreWithCastILi1EEEEEviT_T0_T2_T3_T4_T5_:
.text._ZN2at6native27unrolled_elementwise_kernelIZZZNS0_60_GLOBAL__N__171e0b9f_22_ActivationEluKernel_cu_9e10b42f_309619elu_backward_kernelERNS_18TensorIteratorBaseERKN3c106ScalarES8_S8_bENKUlvE_clEvENKUlvE2_clEvEUlNS5_8BFloat16ESB_E_St5arrayIPcLm3EELi4E23TrivialOffsetCalculatorILi2EjESG_ILi1EjENS0_6memory12LoadWithCastILi2EEENSJ_13StoreWithCastILi1EEEEEviT_T0_T2_T3_T4_T5_:
[----:B------:R-:W-:Y:S02]  /*0000*/  IMAD.MOV.U32 R1, RZ, RZ, c[0x0][0x28] ;  /* 0x00000a00ff017624 */ /* 0x000fe400078e00ff */
[----:B------:R-:W0:Y:S01]  /*0010*/  S2R R16, SR_CTAID.X ;  /* 0x0000000000107919 */ /* 0x000e220000002500 */
[----:B------:R-:W-:Y:S01]  /*0020*/  IMAD.MOV.U32 R3, RZ, RZ, -0x200 ;  /* 0xfffffe00ff037424 */ /* 0x000fe200078e00ff */
[----:B------:R-:W1:Y:S01]  /*0030*/  LDC.U8 R2, c[0x0][0x19c] ;  /* 0x00006700ff027b82 */ /* 0x000e620000000000 */
[----:B------:R-:W-:Y:S01]  /*0040*/  ULDC.64 UR36, c[0x0][0x118] ;  /* 0x0000460000247ab9 */ /* 0x000fe20000000a00 */
[----:B------:R-:W2:Y:S01]  /*0050*/  S2R R28, SR_TID.X ;  /* 0x00000000001c7919 */ /* 0x000ea20000002100 */
[----:B------:R-:W-:Y:S01]  /*0060*/  BSSY B6, `(.L_x_404) ;  /* 0x000021a000067945 */ /* 0x000fe20003800000 */
[----:B------:R-:W-:Y:S02]  /*0070*/  PRMT R19, RZ, 0x7610, R19 ;  /* 0x00007610ff137816 */ /* 0x000fe40000000013 */
[----:B------:R-:W-:Y:S02]  /*0080*/  PRMT R22, RZ, 0x7610, R22 ;  /* 0x00007610ff167816 */ /* 0x000fe40000000016 */
[----:B------:R-:W3:Y:S01]  /*0090*/  LDC.U8 R17, c[0x0][0x19d] ;  /* 0x00006740ff117b82 */ /* 0x000ee20000000000 */
[----:B------:R-:W-:Y:S01]  /*00a0*/  PRMT R23, RZ, 0x7610, R23 ;  /* 0x00007610ff177816 */ /* 0x000fe20000000017 */
[----:B0-----:R-:W-:-:S05]  /*00b0*/  IMAD R18, R16, R3, c[0x0][0x160] ;  /* 0x0000580010127624 */ /* 0x001fca00078e0203 */
[----:B--2---:R-:W-:-:S13]  /*00c0*/  ISETP.GE.AND P0, PT, R28, R18, PT ;  /* 0x000000121c00720c */ /* 0x004fda0003f06270 */
[----:B------:R-:W-:Y:S05]  /*00d0*/  @P0 BRA `(.L_x_405) ;  /* 0x0000212000000947 */ /* 0x000fea0003800000 */
[----:B-1-3--:R-:W-:Y:S01]  /*00e0*/  PRMT R0, R2, 0x9910, RZ ;  /* 0x0000991002007816 */ /* 0x00afe200000000ff */
[----:B------:R-:W-:-:S03]  /*00f0*/  IMAD R23, R16, 0x200, R28 ;  /* 0x0000020010177824 */ /* 0x000fc600078e021c */
[----:B------:R-:W-:Y:S01]  /*0100*/  ISETP.GT.AND P0, PT, R0, 0x9, PT ;  /* 0x000000090000780c */ /* 0x000fe20003f04270 */
[----:B------:R-:W-:-:S05]  /*0110*/  IMAD R4, R23, c[0x0][0x1a0], RZ ;  /* 0x0000680017047a24 */ /* 0x000fca00078e02ff */
[----:B------:R-:W-:-:S05]  /*0120*/  IADD3 R4, P1, R4, c[0x0][0x188], RZ ;  /* 0x0000620004047a10 */ /* 0x000fca0007f3e0ff */
[----:B------:R-:W-:Y:S02]  /*0130*/  IMAD.X R5, RZ, RZ, c[0x0][0x18c], P1 ;  /* 0x00006300ff057624 */ /* 0x000fe400008e06ff */
        /* <DEDUP_REMOVED lines=14> */
.L_x_409:
[----:B------:R-:W2:Y:S02]  /*0220*/  LDG.E.U8 R4, [R4.64] ;  /* 0x0000002404047981 */ /* 0x000ea4000c1e1100 */
[----:B--2---:R-:W0:Y:S02]  /*0230*/  I2F.U16 R0, R4 ;  /* 0x0000000400007306 */ /* 0x004e240000101000 */
[----:B0-----:R-:W-:-:S04]  /*0240*/  F2FP.BF16.PACK_AB R0, RZ, R0 ;  /* 0x00000000ff00723e */ /* 0x001fc800000010ff */
[----:B------:R-:W-:Y:S01]  /*0250*/  PRMT R22, R0, 0x7610, R22 ;  /* 0x0000761000167816 */ /* 0x000fe20000000016 */
[----:B------:R-:W-:Y:S05]  /*0260*/  BRA `(.L_x_411) ;  /* 0x00000f0000007947 */ /* 0x000fea0003800000 */
.L_x_408:
        /* <DEDUP_REMOVED lines=11> */
.L_x_413:
[----:B------:R-:W2:Y:S02]  /*0320*/  LDG.E R4, [R4.64] ;  /* 0x0000002404047981 */ /* 0x000ea4000c1e1900 */
[----:B--2---:R-:W0:Y:S02]  /*0330*/  I2F R0, R4 ;  /* 0x0000000400007306 */ /* 0x004e240000201400 */
[----:B0-----:R-:W-:-:S04]  /*0340*/  F2FP.BF16.PACK_AB R0, RZ, R0 ;  /* 0x00000000ff00723e */ /* 0x001fc800000010ff */
[----:B------:R-:W-:Y:S01]  /*0350*/  PRMT R22, R0, 0x7610, R22 ;  /* 0x0000761000167816 */ /* 0x000fe20000000016 */
[----:B------:R-:W-:Y:S05]  /*0360*/  BRA `(.L_x_411) ;  /* 0x00000e0000007947 */ /* 0x000fea0003800000 */
.L_x_412:
[----:B------:R-:W2:Y:S02]  /*0370*/  LDG.E.U16 R4, [R4.64] ;  /* 0x0000002404047981 */ /* 0x000ea4000c1e1500 */
[----:B--2---:R-:W0:Y:S02]  /*0380*/  I2F.S16 R0, R4 ;  /* 0x0000000400007306 */ /* 0x004e240000101400 */
[----:B0-----:R-:W-:-:S04]  /*0390*/  F2FP.BF16.PACK_AB R0, RZ, R0 ;  /* 0x00000000ff00723e */ /* 0x001fc800000010ff */
[----:B------:R-:W-:Y:S01]  /*03a0*/  PRMT R22, R0, 0x7610, R22 ;  /* 0x0000761000167816 */ /* 0x000fe20000000016 */
[----:B------:R-:W-:Y:S05]  /*03b0*/  BRA `(.L_x_411) ;  /* 0x00000db000007947 */ /* 0x000fea0003800000 */
.L_x_407:
        /* <DEDUP_REMOVED lines=9> */
.L_x_415:
[----:B------:R-:W2:Y:S02]  /*0450*/  LDG.E.U16 R0, [R4.64] ;  /* 0x0000002404007981 */ /* 0x000ea4000c1e1500 */
[----:B--2---:R-:W-:-:S05]  /*0460*/  HADD2.F32 R0, -RZ, R0.H0_H0 ;  /* 0x20000000ff007230 */ /* 0x004fca0000004100 */
[----:B------:R-:W-:-:S04]  /*0470*/  F2FP.BF16.PACK_AB R0, RZ, R0 ;  /* 0x00000000ff00723e */ /* 0x000fc800000010ff */
[----:B------:R-:W-:Y:S01]  /*0480*/  PRMT R22, R0, 0x7610, R22 ;  /* 0x0000761000167816 */ /* 0x000fe20000000016 */
[----:B------:R-:W-:Y:S05]  /*0490*/  BRA `(.L_x_411) ;  /* 0x00000cd000007947 */ /* 0x000fea0003800000 */
.L_x_414:
        /* <DEDUP_REMOVED lines=9> */
.L_x_417:
[----:B------:R-:W2:Y:S02]  /*0530*/  LDG.E.U16 R4, [R4.64] ;  /* 0x0000002404047981 */ /* 0x000ea4000c1e1500 */
[----:B--2---:R-:W-:-:S05]  /*0540*/  HADD2.F32 R0, -RZ, R4.H0_H0 ;  /* 0x20000004ff007230 */ /* 0x004fca0000004100 */
[----:B------:R-:W-:-:S04]  /*0550*/  F2FP.BF16.PACK_AB R0, RZ, R0 ;  /* 0x00000000ff00723e */ /* 0x000fc800000010ff */
[----:B------:R-:W-:Y:S01]  /*0560*/  PRMT R22, R0, 0x7610, R22 ;  /* 0x0000761000167816 */ /* 0x000fe20000000016 */
[----:B------:R-:W-:Y:S05]  /*0570*/  BRA `(.L_x_411) ;  /* 0x00000bf000007947 */ /* 0x000fea0003800000 */
.L_x_416:
[----:B------:R-:W2:Y:S02]  /*0580*/  LDG.E.64 R4, [R4.64] ;  /* 0x0000002404047981 */ /* 0x000ea4000c1e1b00 */
[----:B--2---:R-:W0:Y:S01]  /*0590*/  F2F.F32.F64 R0, R4 ;  /* 0x0000000400007310 */ /* 0x004e220000301000 */
[----:B------:R-:W0:-:S14]  /*05a0*/  DSETP.GEU.AND P0, PT, |R4|, c[0x2][0x0], PT ;  /* 0x008000000400762a */ /* 0x000e1c0003f0e200 */
[----:B0-----:R-:W-:-:S05]  /*05b0*/  @!P0 FMUL R0, R0, 1.175494350822287508e-38 ;  /* 0x0080000000008820 */ /* 0x001fca0000400000 */
[----:B------:R-:W-:-:S04]  /*05c0*/  F2FP.BF16.PACK_AB R0, RZ, R0 ;  /* 0x00000000ff00723e */ /* 0x000fc800000010ff */
[----:B------:R-:W-:Y:S01]  /*05d0*/  PRMT R22, R0, 0x7610, R22 ;  /* 0x0000761000167816 */ /* 0x000fe20000000016 */
[----:B------:R-:W-:Y:S05]  /*05e0*/  BRA `(.L_x_411) ;  /* 0x00000b8000007947 */ /* 0x000fea0003800000 */
.L_x_406:
        /* <DEDUP_REMOVED lines=14> */
.L_x_420:
[----:B------:R-:W2:Y:S02]  /*06d0*/  LDG.E.64 R4, [R4.64] ;  /* 0x0000002404047981 */ /* 0x000ea4000c1e1b00 */
[----:B--2---:R-:W0:Y:S01]  /*06e0*/  F2F.F32.F64 R0, R4 ;  /* 0x0000000400007310 */ /* 0x004e220000301000 */
[----:B------:R-:W0:-:S14]  /*06f0*/  DSETP.GEU.AND P0, PT, |R4|, c[0x2][0x0], PT ;  /* 0x008000000400762a */ /* 0x000e1c0003f0e200 */
[----:B0-----:R-:W-:-:S05]  /*0700*/  @!P0 FMUL R0, R0, 1.175494350822287508e-38 ;  /* 0x0080000000008820 */ /* 0x001fca0000400000 */
[----:B------:R-:W-:-:S04]  /*0710*/  F2FP.BF16.PACK_AB R0, RZ, R0 ;  /* 0x00000000ff00723e */ /* 0x000fc800000010ff */
[----:B------:R-:W-:Y:S01]  /*0720*/  PRMT R22, R0, 0x7610, R22 ;  /* 0x0000761000167816 */ /* 0x000fe20000000016 */
[----:B------:R-:W-:Y:S05]  /*0730*/  BRA `(.L_x_411) ;  /* 0x00000a3000007947 */ /* 0x000fea0003800000 */
.L_x_419:
        /* <DEDUP_REMOVED lines=28> */
.L_x_422:
[----:B------:R-:W2:Y:S02]  /*0900*/  LDG.E.U8 R4, [R4.64] ;  /* 0x0000002404047981 */ /* 0x000ea4000c1e1100 */
[----:B--2---:R-:W-:-:S05]  /*0910*/  IMAD.SHL.U32 R0, R4, 0x2000000, RZ ;  /* 0x0200000004007824 */ /* 0x004fca00078e00ff */
[----:B------:R-:W-:-:S13]  /*0920*/  ISETP.GE.U32.AND P0, PT, R0, 0x8000000, PT ;  /* 0x080000000000780c */ /* 0x000fda0003f06070 */
[C---:B------:R-:W-:Y:S02]  /*0930*/  @!P0 IMAD.SHL.U32 R0, R4.reuse, 0x100, RZ ;  /* 0x0000010004008824 */ /* 0x040fe400078e00ff */
[----:B------:R-:W-:-:S03]  /*0940*/  @P0 IMAD.SHL.U32 R3, R4, 0x200000, RZ ;  /* 0x0020000004030824 */ /* 0x000fc600078e00ff */
[----:B------:R-:W-:Y:S02]  /*0950*/  @!P0 LOP3.LUT R0, R0, 0x7f00, RZ, 0xc0, !PT ;  /* 0x00007f0000008812 */ /* 0x000fe400078ec0ff */
[----:B------:R-:W-:Y:S02]  /*0960*/  @P0 LOP3.LUT R3, R3, 0x70000000, RZ, 0xfc, !PT ;  /* 0x7000000003030812 */ /* 0x000fe400078efcff */
[----:B------:R-:W-:-:S03]  /*0970*/  @!P0 LOP3.LUT R0, R0, 0x3f000000, RZ, 0xfc, !PT ;  /* 0x3f00000000008812 */ /* 0x000fc600078efcff */
[----:B------:R-:W-:Y:S02]  /*0980*/  @P0 FMUL.FTZ R3, R3, 1.9259299443872358531e-34 ;  /* 0x0780000003030820 */ /* 0x000fe40000410000 */
[----:B------:R-:W-:Y:S02]  /*0990*/  @!P0 FADD.FTZ R3, R0, -0.5 ;  /* 0xbf00000000038421 */ /* 0x000fe40000010000 */
[----:B------:R-:W-:-:S05]  /*09a0*/  IMAD.SHL.U32 R0, R4, 0x1000000, RZ ;  /* 0x0100000004007824 */ /* 0x000fca00078e00ff */
[----:B------:R-:W-:-:S04]  /*09b0*/  LOP3.LUT R0, R3, 0x80000000, R0, 0xf8, !PT ;  /* 0x8000000003007812 */ /* 0x000fc800078ef800 */
[----:B------:R-:W-:-:S04]  /*09c0*/  F2FP.BF16.PACK_AB R0, RZ, R0 ;  /* 0x00000000ff00723e */ /* 0x000fc800000010ff */
[----:B------:R-:W-:Y:S01]  /*09d0*/  PRMT R22, R0, 0x7610, R22 ;  /* 0x0000761000167816 */ /* 0x000fe20000000016 */
[----:B------:R-:W-:Y:S05]  /*09e0*/  BRA `(.L_x_411) ;  /* 0x0000078000007947 */ /* 0x000fea0003800000 */
.L_x_421:
[----:B------:R0:W5:Y:S01]  /*09f0*/  LDG.E.U16 R22, [R4.64] ;  /* 0x0000002404167981 */ /* 0x000162000c1e1500 */
[----:B------:R-:W-:Y:S05]  /*0a00*/  BRA `(.L_x_411) ;  /* 0x0000076000007947 */ /* 0x000fea0003800000 */
.L_x_418:
        /* <DEDUP_REMOVED lines=12> */
.L_x_425:
        /* <DEDUP_REMOVED lines=21> */
.L_x_429:
[----:B------:R-:W-:Y:S05]  /*0c20*/  BSYNC B1 ;  /* 0x0000000000017941 */ /* 0x000fea0003800000 */
.L_x_428:
[----:B------:R-:W-:Y:S01]  /*0c30*/  LEA R5, R0, 0x3b800000, 0x17 ;  /* 0x3b80000000057811 */ /* 0x000fe200078eb8ff */
[----:B------:R-:W-:-:S05]  /*0c40*/  IMAD.SHL.U32 R0, R3, 0x100000, RZ ;  /* 0x0010000003007824 */ /* 0x000fca00078e00ff */
[----:B------:R-:W-:Y:S02]  /*0c50*/  LOP3.LUT R0, R5, R0, R6, 0xfe, !PT ;  /* 0x0000000005007212 */ /* 0x000fe400078efe06 */
.L_x_427:
[----:B------:R-:W-:Y:S05]  /*0c60*/  BSYNC B0 ;  /* 0x0000000000007941 */ /* 0x000fea0003800000 */
.L_x_426:
[----:B------:R-:W-:-:S04]  /*0c70*/  F2FP.BF16.PACK_AB R0, RZ, R0 ;  /* 0x00000000ff00723e */ /* 0x000fc800000010ff */
[----:B------:R-:W-:Y:S01]  /*0c80*/  PRMT R22, R0, 0x7610, R22 ;  /* 0x0000761000167816 */ /* 0x000fe20000000016 */
[----:B------:R-:W-:Y:S05]  /*0c90*/  BRA `(.L_x_411) ;  /* 0x000004d000007947 */ /* 0x000fea0003800000 */
.L_x_424:
        /* <DEDUP_REMOVED lines=21> */
.L_x_433:
[----:B------:R-:W-:Y:S05]  /*0df0*/  BSYNC B1 ;  /* 0x0000000000017941 */ /* 0x000fea0003800000 */
.L_x_432:
[----:B------:R-:W-:Y:S01]  /*0e00*/  LEA R5, R0, 0x37800000, 0x17 ;  /* 0x3780000000057811 */ /* 0x000fe200078eb8ff */
[----:B------:R-:W-:-:S05]  /*0e10*/  IMAD.SHL.U32 R0, R3, 0x200000, RZ ;  /* 0x0020000003007824 */ /* 0x000fca00078e00ff */
[----:B------:R-:W-:Y:S02]  /*0e20*/  LOP3.LUT R0, R5, R0, R6, 0xfe, !PT ;  /* 0x0000000005007212 */ /* 0x000fe400078efe06 */
.L_x_431:
[----:B------:R-:W-:Y:S05]  /*0e30*/  BSYNC B0 ;  /* 0x0000000000007941 */ /* 0x000fea0003800000 */
.L_x_430:
[----:B------:R-:W-:-:S04]  /*0e40*/  F2FP.BF16.PACK_AB R0, RZ, R0 ;  /* 0x00000000ff00723e */ /* 0x000fc800000010ff */
[----:B------:R-:W-:Y:S01]  /*0e50*/  PRMT R22, R0, 0x7610, R22 ;  /* 0x0000761000167816 */ /* 0x000fe20000000016 */
[----:B------:R-:W-:Y:S05]  /*0e60*/  BRA `(.L_x_411) ;  /* 0x0000030000007947 */ /* 0x000fea0003800000 */
.L_x_423:
        /* <DEDUP_REMOVED lines=14> */
.L_x_437:
[----:B------:R-:W-:Y:S05]  /*0f50*/  BSYNC B0 ;  /* 0x0000000000007941 */ /* 0x000fea0003800000 */
.L_x_436:
[----:B------:R-:W-:-:S04]  /*0f60*/  F2FP.BF16.PACK_AB R0, RZ, R0 ;  /* 0x00000000ff00723e */ /* 0x000fc800000010ff */
[----:B------:R-:W-:Y:S01]  /*0f70*/  PRMT R22, R0, 0x7610, R22 ;  /* 0x0000761000167816 */ /* 0x000fe20000000016 */
[----:B------:R-:W-:Y:S05]  /*0f80*/  BRA `(.L_x_411) ;  /* 0x000001e000007947 */ /* 0x000fea0003800000 */
.L_x_410:
        /* <DEDUP_REMOVED lines=21> */
.L_x_435:
[----:B------:R-:W2:Y:S02]  /*10e0*/  LDG.E.64 R4, [R4.64] ;  /* 0x0000002404047981 */ /* 0x000ea4000c1e1b00 */
[----:B--2---:R-:W0:Y:S02]  /*10f0*/  I2F.U64 R0, R4 ;  /* 0x0000000400007312 */ /* 0x004e240000301000 */
[----:B0-----:R-:W-:-:S04]  /*1100*/  F2FP.BF16.PACK_AB R0, RZ, R0 ;  /* 0x00000000ff00723e */ /* 0x001fc800000010ff */
[----:B------:R-:W-:Y:S01]  /*1110*/  PRMT R22, R0, 0x7610, R22 ;  /* 0x0000761000167816 */ /* 0x000fe20000000016 */
[----:B------:R-:W-:Y:S05]  /*1120*/  BRA `(.L_x_411) ;  /* 0x0000004000007947 */ /* 0x000fea0003800000 */
.L_x_434:
[----:B------:R-:W2:Y:S02]  /*1130*/  LDG.E R4, [R4.64] ;  /* 0x0000002404047981 */ /* 0x000ea4000c1e1900 */
[----:B--2---:R-:W0:Y:S02]  /*1140*/  I2F.U32 R0, R4 ;  /* 0x0000000400007306 */ /* 0x004e240000201000 */
[----:B0-----:R-:W-:-:S04]  /*1150*/  F2FP.BF16.PACK_AB R0, RZ, R0 ;  /* 0x00000000ff00723e */ /* 0x001fc800000010ff */
[----:B------:R-:W-:Y:S02]  /*1160*/  PRMT R22, R0, 0x7610, R22 ;  /* 0x0000761000167816 */ /* 0x000fe40000000016 */
.L_x_411:
[----:B------:R-:W-:Y:S01]  /*1170*/  PRMT R0, R17, 0x9910, RZ ;  /* 0x0000991011007816 */ /* 0x000fe200000000ff */
[----:B0-----:R-:W-:-:S03]  /*1180*/  IMAD R4, R23, c[0x0][0x1a4], RZ ;  /* 0x0000690017047a24 */ /* 0x001fc600078e02ff */
[----:B------:R-:W-:Y:S02]  /*1190*/  ISETP.GT.AND P0, PT, R0, 0x9, PT ;  /* 0x000000090000780c */ /* 0x000fe40003f04270 */
[----:B------:R-:W-:-:S05]  /*11a0*/  IADD3 R4, P1, R4, c[0x0][0x190], RZ ;  /* 0x0000640004047a10 */ /* 0x000fca0007f3e0ff */
[----:B------:R-:W-:-:S06]  /*11b0*/  IMAD.X R5, RZ, RZ, c[0x0][0x194], P1 ;  /* 0x00006500ff057624 */ /* 0x000fcc00008e06ff */
        /* <DEDUP_REMOVED lines=14> */
.L_x_441:
[----:B------:R-:W2:Y:S02]  /*12a0*/  LDG.E.U8 R4, [R4.64] ;  /* 0x0000002404047981 */ /* 0x000ea4000c1e1100 */
[----:B--2---:R-:W0:Y:S02]  /*12b0*/  I2F.U16 R0, R4 ;  /* 0x0000000400007306 */ /* 0x004e240000101000 */
[----:B0-----:R-:W-:-:S04]  /*12c0*/  F2FP.BF16.PACK_AB R0, RZ, R0 ;  /* 0x00000000ff00723e */ /* 0x001fc800000010ff */
[----:B------:R-:W-:Y:S01]  /*12d0*/  PRMT R23, R0, 0x7610, R23 ;  /* 0x0000761000177816 */ /* 0x000fe20000000017 */
[----:B------:R-:W-:Y:S05]  /*12e0*/  BRA `(.L_x_443) ;  /* 0x00000f0000007947 */ /* 0x000fea0003800000 */
.L_x_440:
        /* <DEDUP_REMOVED lines=11> */
.L_x_445:
[----:B------:R-:W2:Y:S02]  /*13a0*/  LDG.E R4, [R4.64] ;  /* 0x0000002404047981 */ /* 0x000ea4000c1e1900 */
[----:B--2---:R-:W0:Y:S02]  /*13b0*/  I2F R0, R4 ;  /* 0x0000000400007306 */ /* 0x004e240000201400 */
[----:B0-----:R-:W-:-:S04]  /*13c0*/  F2FP.BF16.PACK_AB R0, RZ, R0 ;  /* 0x00000000ff00723e */ /* 0x001fc800000010ff */
[----:B------:R-:W-:Y:S01]  /*13d0*/  PRMT R23, R0, 0x7610, R23 ;  /* 0x0000761000177816 */ /* 0x000fe20000000017 */
[----:B------:R-:W-:Y:S05]  /*13e0*/  BRA `(.L_x_443) ;  /* 0x00000e0000007947 */ /* 0x000fea0003800000 */
.L_x_444:
[----:B------:R-:W2:Y:S02]  /*13f0*/  LDG.E.U16 R4, [R4.64] ;  /* 0x0000002404047981 */ /* 0x000ea4000c1e1500 */
[----:B--2---:R-:W0:Y:S02]  /*1400*/  I2F.S16 R0, R4 ;  /* 0x0000000400007306 */ /* 0x004e240000101400 */
[----:B0-----:R-:W-:-:S04]  /*1410*/  F2FP.BF16.PACK_AB R0, RZ, R0 ;  /* 0x00000000ff00723e */ /* 0x001fc800000010ff */
[----:B------:R-:W-:Y:S01]  /*1420*/  PRMT R23, R0, 0x7610, R23 ;  /* 0x0000761000177816 */ /* 0x000fe20000000017 */
[----:B------:R-:W-:Y:S05]  /*1430*/  BRA `(.L_x_443) ;  /* 0x00000db000007947 */ /* 0x000fea0003800000 */
.L_x_439:
        /* <DEDUP_REMOVED lines=9> */
.L_x_447:
[----:B------:R-:W2:Y:S02]  /*14d0*/  LDG.E.U16 R0, [R4.64] ;  /* 0x0000002404007981 */ /* 0x000ea4000c1e1500 */
[----:B--2---:R-:W-:-:S05]  /*14e0*/  HADD2.F32 R0, -RZ, R0.H0_H0 ;  /* 0x20000000ff007230 */ /* 0x004fca0000004100 */
[----:B------:R-:W-:-:S04]  /*14f0*/  F2FP.BF16.PACK_AB R0, RZ, R0 ;  /* 0x00000000ff00723e */ /* 0x000fc800000010ff */
[----:B------:R-:W-:Y:S01]  /*1500*/  PRMT R23, R0, 0x7610, R23 ;  /* 0x0000761000177816 */ /* 0x000fe20000000017 */
[----:B------:R-:W-:Y:S05]  /*1510*/  BRA `(.L_x_443) ;  /* 0x00000cd000007947 */ /* 0x000fea0003800000 */
.L_x_446:
        /* <DEDUP_REMOVED lines=9> */
.L_x_449:
[----:B------:R-:W2:Y:S02]  /*15b0*/  LDG.E.U16 R4, [R4.64] ;  /* 0x0000002404047981 */ /* 0x000ea4000c1e1500 */
[----:B--2---:R-:W-:-:S05]  /*15c0*/  HADD2.F32 R0, -RZ, R4.H0_H0 ;  /* 0x20000004ff007230 */ /* 0x004fca0000004100 */
[----:B------:R-:W-:-:S04]  /*15d0*/  F2FP.BF16.PACK_AB R0, RZ, R0 ;  /* 0x00000000ff00723e */ /* 0x000fc800000010ff */
[----:B------:R-:W-:Y:S01]  /*15e0*/  PRMT R23, R0, 0x7610, R23 ;  /* 0x0000761000177816 */ /* 0x000fe20000000017 */
[----:B------:R-:W-:Y:S05]  /*15f0*/  BRA `(.L_x_443) ;  /* 0x00000bf000007947 */ /* 0x000fea0003800000 */
.L_x_448:
[----:B------:R-:W2:Y:S02]  /*1600*/  LDG.E.64 R4, [R4.64] ;  /* 0x0000002404047981 */ /* 0x000ea4000c1e1b00 */
[----:B--2---:R-:W0:Y:S01]  /*1610*/  F2F.F32.F64 R0, R4 ;  /* 0x0000000400007310 */ /* 0x004e220000301000 */
[----:B------:R-:W0:-:S14]  /*1620*/  DSETP.GEU.AND P0, PT, |R4|, c[0x2][0x0], PT ;  /* 0x008000000400762a */ /* 0x000e1c0003f0e200 */
[----:B0-----:R-:W-:-:S05]  /*1630*/  @!P0 FMUL R0, R0, 1.175494350822287508e-38 ;  /* 0x0080000000008820 */ /* 0x001fca0000400000 */
[----:B------:R-:W-:-:S04]  /*1640*/  F2FP.BF16.PACK_AB R0, RZ, R0 ;  /* 0x00000000ff00723e */ /* 0x000fc800000010ff */
[----:B------:R-:W-:Y:S01]  /*1650*/  PRMT R23, R0, 0x7610, R23 ;  /* 0x0000761000177816 */ /* 0x000fe20000000017 */
[----:B------:R-:W-:Y:S05]  /*1660*/  BRA `(.L_x_443) ;  /* 0x00000b8000007947 */ /* 0x000fea0003800000 */
.L_x_438:
        /* <DEDUP_REMOVED lines=14> */
.L_x_452:
[----:B------:R-:W2:Y:S02]  /*1750*/  LDG.E.64 R4, [R4.64] ;  /* 0x0000002404047981 */ /* 0x000ea4000c1e1b00 */
[----:B--2---:R-:W0:Y:S01]  /*1760*/  F2F.F32.F64 R0, R4 ;  /* 0x0000000400007310 */ /* 0x004e220000301000 */
[----:B------:R-:W0:-:S14]  /*1770*/  DSETP.GEU.AND P0, PT, |R4|, c[0x2][0x0], PT ;  /* 0x008000000400762a */ /* 0x000e1c0003f0e200 */
[----:B0-----:R-:W-:-:S05]  /*1780*/  @!P0 FMUL R0, R0, 1.175494350822287508e-38 ;  /* 0x0080000000008820 */ /* 0x001fca0000400000 */
[----:B------:R-:W-:-:S04]  /*1790*/  F2FP.BF16.PACK_AB R0, RZ, R0 ;  /* 0x00000000ff00723e */ /* 0x000fc800000010ff */
[----:B------:R-:W-:Y:S01]  /*17a0*/  PRMT R23, R0, 0x7610, R23 ;  /* 0x0000761000177816 */ /* 0x000fe20000000017 */
[----:B------:R-:W-:Y:S05]  /*17b0*/  BRA `(.L_x_443) ;  /* 0x00000a3000007947 */ /* 0x000fea0003800000 */
.L_x_451:
        /* <DEDUP_REMOVED lines=28> */
.L_x_454:
        /* <DEDUP_REMOVED lines=15> */
.L_x_453:
[----:B------:R0:W5:Y:S01]  /*1a70*/  LDG.E.U16 R23, [R4.64] ;  /* 0x0000002404177981 */ /* 0x000162000c1e1500 */
[----:B------:R-:W-:Y:S05]  /*1a80*/  BRA `(.L_x_443) ;  /* 0x0000076000007947 */ /* 0x000fea0003800000 */
.L_x_450:
        /* <DEDUP_REMOVED lines=12> */
.L_x_457:
        /* <DEDUP_REMOVED lines=21> */
.L_x_461:
[----:B------:R-:W-:Y:S05]  /*1ca0*/  BSYNC B1 ;  /* 0x0000000000017941 */ /* 0x000fea0003800000 */
.L_x_460:
[----:B------:R-:W-:Y:S01]  /*1cb0*/  LEA R5, R0, 0x3b800000, 0x17 ;  /* 0x3b80000000057811 */ /* 0x000fe200078eb8ff */
[----:B------:R-:W-:-:S05]  /*1cc0*/  IMAD.SHL.U32 R0, R3, 0x100000, RZ ;  /* 0x0010000003007824 */ /* 0x000fca00078e00ff */
[----:B------:R-:W-:Y:S02]  /*1cd0*/  LOP3.LUT R0, R5, R0, R6, 0xfe, !PT ;  /* 0x0000000005007212 */ /* 0x000fe400078efe06 */
.L_x_459:
[----:B------:R-:W-:Y:S05]  /*1ce0*/  BSYNC B0 ;  /* 0x0000000000007941 */ /* 0x000fea0003800000 */
.L_x_458:
[----:B------:R-:W-:-:S04]  /*1cf0*/  F2FP.BF16.PACK_AB R0, RZ, R0 ;  /* 0x00000000ff00723e */ /* 0x000fc800000010ff */
[----:B------:R-:W-:Y:S01]  /*1d00*/  PRMT R23, R0, 0x7610, R23 ;  /* 0x0000761000177816 */ /* 0x000fe20000000017 */
[----:B------:R-:W-:Y:S05]  /*1d10*/  BRA `(.L_x_443) ;  /* 0x000004d000007947 */ /* 0x000fea0003800000 */
.L_x_456:
        /* <DEDUP_REMOVED lines=21> */
.L_x_465:
[----:B------:R-:W-:Y:S05]  /*1e70*/  BSYNC B1 ;  /* 0x0000000000017941 */ /* 0x000fea0003800000 */
.L_x_464:
[----:B------:R-:W-:Y:S01]  /*1e80*/  LEA R5, R0, 0x37800000, 0x17 ;  /* 0x3780000000057811 */ /* 0x000fe200078eb8ff */
[----:B------:R-:W-:-:S05]  /*1e90*/  IMAD.SHL.U32 R0, R3, 0x200000, RZ ;  /* 0x0020000003007824 */ /* 0x000fca00078e00ff */
[----:B------:R-:W-:Y:S02]  /*1ea0*/  LOP3.LUT R0, R5, R0, R6, 0xfe, !PT ;  /* 0x0000000005007212 */ /* 0x000fe400078efe06 */
.L_x_463:
[----:B------:R-:W-:Y:S05]  /*1eb0*/  BSYNC B0 ;  /* 0x0000000000007941 */ /* 0x000fea0003800000 */
.L_x_462:
[----:B------:R-:W-:-:S04]  /*1ec0*/  F2FP.BF16.PACK_AB R0, RZ, R0 ;  /* 0x00000000ff00723e */ /* 0x000fc800000010ff */
[----:B------:R-:W-:Y:S01]  /*1ed0*/  PRMT R23, R0, 0x7610, R23 ;  /* 0x0000761000177816 */ /* 0x000fe20000000017 */
[----:B------:R-:W-:Y:S05]  /*1ee0*/  BRA `(.L_x_443) ;  /* 0x0000030000007947 */ /* 0x000fea0003800000 */
.L_x_455:
        /* <DEDUP_REMOVED lines=14> */
.L_x_469:
[----:B------:R-:W-:Y:S05]  /*1fd0*/  BSYNC B0 ;  /* 0x0000000000007941 */ /* 0x000fea0003800000 */
.L_x_468:
[----:B------:R-:W-:-:S04]  /*1fe0*/  F2FP.BF16.PACK_AB R0, RZ, R0 ;  /* 0x00000000ff00723e */ /* 0x000fc800000010ff */
[----:B------:R-:W-:Y:S01]  /*1ff0*/  PRMT R23, R0, 0x7610, R23 ;  /* 0x0000761000177816 */ /* 0x000fe20000000017 */
[----:B------:R-:W-:Y:S05]  /*2000*/  BRA `(.L_x_443) ;  /* 0x000001e000007947 */ /* 0x000fea0003800000 */
.L_x_442:
        /* <DEDUP_REMOVED lines=18> */
[----:B0----5:R-:W-:Y:S05]  /*2130*/  CALL.ABS.NOINC R14 ;  /* 0x000000000e007343 */ /* 0x021fea0003c00000 */
[----:B------:R-:W-:Y:S01]  /*2140*/  PRMT R23, RZ, 0x7610, R23 ;  /* 0x00007610ff177816 */ /* 0x000fe20000000017 */
[----:B------:R-:W-:Y:S05]  /*2150*/  BRA `(.L_x_443) ;  /* 0x0000009000007947 */ /* 0x000fea0003800000 */
.L_x_467:
[----:B------:R-:W2:Y:S02]  /*2160*/  LDG.E.64 R4, [R4.64] ;  /* 0x0000002404047981 */ /* 0x000ea4000c1e1b00 */
[----:B--2---:R-:W0:Y:S02]  /*2170*/  I2F.U64 R0, R4 ;  /* 0x0000000400007312 */ /* 0x004e240000301000 */
[----:B0-----:R-:W-:-:S04]  /*2180*/  F2FP.BF16.PACK_AB R0, RZ, R0 ;  /* 0x00000000ff00723e */ /* 0x001fc800000010ff */
[----:B------:R-:W-:Y:S01]  /*2190*/  PRMT R23, R0, 0x7610, R23 ;  /* 0x0000761000177816 */ /* 0x000fe20000000017 */
[----:B------:R-:W-:Y:S05]  /*21a0*/  BRA `(.L_x_443) ;  /* 0x0000004000007947 */ /* 0x000fea0003800000 */
.L_x_466:
[----:B------:R-:W2:Y:S02]  /*21b0*/  LDG.E R4, [R4.64] ;  /* 0x0000002404047981 */ /* 0x000ea4000c1e1900 */
[----:B--2---:R-:W0:Y:S02]  /*21c0*/  I2F.U32 R0, R4 ;  /* 0x0000000400007306 */ /* 0x004e240000201000 */
[----:B0-----:R-:W-:-:S04]  /*21d0*/  F2FP.BF16.PACK_AB R0, RZ, R0 ;  /* 0x00000000ff00723e */ /* 0x001fc800000010ff */
[----:B------:R-:W-:Y:S02]  /*21e0*/  PRMT R23, R0, 0x7610, R23 ;  /* 0x0000761000177816 */ /* 0x000fe40000000017 */
.L_x_443:
[----:B------:R-:W-:-:S05]  /*21f0*/  IADD3 R28, R28, 0x80, RZ ;  /* 0x000000801c1c7810 */ /* 0x000fca0007ffe0ff */
.L_x_405:
[----:B-1-3--:R-:W-:Y:S05]  /*2200*/  BSYNC B6 ;  /* 0x0000000000067941 */ /* 0x00afea0003800000 */
.L_x_404:
[----:B------:R-:W-:Y:S01]  /*2210*/  ISETP.GE.AND P0, PT, R28, R18, PT ;  /* 0x000000121c00720c */ /* 0x000fe20003f06270 */
[----:B------:R-:W-:Y:S01]  /*2220*/  BSSY B6, `(.L_x_470) ;  /* 0x0000216000067945 */ /* 0x000fe20003800000 */
[----:B------:R-:W-:-:S11]  /*2230*/  PRMT R24, RZ, 0x7610, R24 ;  /* 0x00007610ff187816 */ /* 0x000fd60000000018 */
[----:B------:R-:W-:Y:S05]  /*2240*/  @P0 BRA `(.L_x_471) ;  /* 0x0000213000000947 */ /* 0x000fea0003800000 */
[----:B------:R-:W-:Y:S01]  /*2250*/  PRMT R0, R2, 0x9910, RZ ;  /* 0x0000991002007816 */ /* 0x000fe200000000ff */
[----:B------:R-:W-:-:S03]  /*2260*/  IMAD R24, R16, 0x200, R28 ;  /* 0x0000020010187824 */ /* 0x000fc600078e021c */
[----:B------:R-:W-:Y:S01]  /*2270*/  ISETP.GT.AND P1, PT, R0, 0x9, PT ;  /* 0x000000090000780c */ /* 0x000fe20003f24270 */
[----:B0-----:R-:W-:-:S05]  /*2280*/  IMAD R4, R24, c[0x0][0x1a0], RZ ;  /* 0x0000680018047a24 */ /* 0x001fca00078e02ff */
        /* <DEDUP_REMOVED lines=16> */
.L_x_475:
[----:B------:R-:W2:Y:S02]  /*2390*/  LDG.E.U8 R4, [R4.64] ;  /* 0x0000002404047981 */ /* 0x000ea4000c1e1100 */
[----:B--2---:R-:W0:Y:S02]  /*23a0*/  I2F.U16 R0, R4 ;  /* 0x0000000400007306 */ /* 0x004e240000101000 */
[----:B0-----:R-:W-:-:S04]  /*23b0*/  F2FP.BF16.PACK_AB R0, RZ, R0 ;  /* 0x00000000ff00723e */ /* 0x001fc800000010ff */
[----:B------:R-:W-:Y:S01]  /*23c0*/  PRMT R19, R0, 0x7610, R19 ;  /* 0x0000761000137816 */ /* 0x000fe20000000013 */
[----:B------:R-:W-:Y:S05]  /*23d0*/  BRA `(.L_x_477) ;  /* 0x00000f1000007947 */ /* 0x000fea0003800000 */
.L_x_474:
        /* <DEDUP_REMOVED lines=11> */
.L_x_479:
[----:B------:R-:W2:Y:S02]  /*2490*/  LDG.E R4, [R4.64] ;  /* 0x0000002404047981 */ /* 0x000ea4000c1e1900 */
[----:B--2---:R-:W0:Y:S02]  /*24a0*/  I2F R0, R4 ;  /* 0x0000000400007306 */ /* 0x004e240000201400 */
[----:B0-----:R-:W-:-:S04]  /*24b0*/  F2FP.BF16.PACK_AB R0, RZ, R0 ;  /* 0x00000000ff00723e */ /* 0x001fc800000010ff */
[----:B------:R-:W-:Y:S01]  /*24c0*/  PRMT R19, R0, 0x7610, R19 ;  /* 0x0000761000137816 */ /* 0x000fe20000000013 */
[----:B------:R-:W-:Y:S05]  /*24d0*/  BRA `(.L_x_477) ;  /* 0x00000e1000007947 */ /* 0x000fea0003800000 */
.L_x_478:
[----:B------:R-:W2:Y:S02]  /*24e0*/  LDG.E.U16 R4, [R4.64] ;  /* 0x0000002404047981 */ /* 0x000ea4000c1e1500 */
[----:B--2---:R-:W0:Y:S02]  /*24f0*/  I2F.S16 R0, R4 ;  /* 0x0000000400007306 */ /* 0x004e240000101400 */
[----:B0-----:R-:W-:-:S04]  /*2500*/  F2FP.BF16.PACK_AB R0, RZ, R0 ;  /* 0x00000000ff00723e */ /* 0x001fc800000010ff */
[----:B------:R-:W-:Y:S01]  /*2510*/  PRMT R19, R0, 0x7610, R19 ;  /* 0x0000761000137816 */ /* 0x000fe20000000013 */
[----:B------:R-:W-:Y:S05]  /*2520*/  BRA `(.L_x_477) ;  /* 0x00000dc000007947 */ /* 0x000fea0003800000 */
.L_x_473:
        /* <DEDUP_REMOVED lines=9> */
.L_x_481:
[----:B------:R-:W2:Y:S02]  /*25c0*/  LDG.E.U16 R0, [R4.64] ;  /* 0x0000002404007981 */ /* 0x000ea4000c1e1500 */
[----:B--2---:R-:W-:-:S05]  /*25d0*/  HADD2.F32 R0, -RZ, R0.H0_H0 ;  /* 0x20000000ff007230 */ /* 0x004fca0000004100 */
[----:B------:R-:W-:-:S04]  /*25e0*/  F2FP.BF16.PACK_AB R0, RZ, R0 ;  /* 0x00000000ff00723e */ /* 0x000fc800000010ff */
[----:B------:R-:W-:Y:S01]  /*25f0*/  PRMT R19, R0, 0x7610, R19 ;  /* 0x0000761000137816 */ /* 0x000fe20000000013 */
[----:B------:R-:W-:Y:S05]  /*2600*/  BRA `(.L_x_477) ;  /* 0x00000ce000007947 */ /* 0x000fea0003800000 */
.L_x_480:
        /* <DEDUP_REMOVED lines=9> */
.L_x_483:
[----:B------:R-:W2:Y:S02]  /*26a0*/  LDG.E.U16 R4, [R4.64] ;  /* 0x0000002404047981 */ /* 0x000ea4000c1e1500 */
[----:B--2---:R-:W-:-:S05]  /*26b0*/  HADD2.F32 R0, -RZ, R4.H0_H0 ;  /* 0x20000004ff007230 */ /* 0x004fca0000004100 */
[----:B------:R-:W-:-:S04]  /*26c0*/  F2FP.BF16.PACK_AB R0, RZ, R0 ;  /* 0x00000000ff00723e */ /* 0x000fc800000010ff */
[----:B------:R-:W-:Y:S01]  /*26d0*/  PRMT R19, R0, 0x7610, R19 ;  /* 0x0000761000137816 */ /* 0x000fe20000000013 */
[----:B------:R-:W-:Y:S05]  /*26e0*/  BRA `(.L_x_477) ;  /* 0x00000c0000007947 */ /* 0x000fea0003800000 */
.L_x_482:
[----:B------:R-:W2:Y:S02]  /*26f0*/  LDG.E.64 R4, [R4.64] ;  /* 0x0000002404047981 */ /* 0x000ea4000c1e1b00 */
[----:B--2---:R-:W0:Y:S01]  /*2700*/  F2F.F32.F64 R0, R4 ;  /* 0x0000000400007310 */ /* 0x004e220000301000 */
[----:B------:R-:W0:-:S14]  /*2710*/  DSETP.GEU.AND P0, PT, |R4|, c[0x2][0x0], PT ;  /* 0x008000000400762a */ /* 0x000e1c0003f0e200 */
[----:B0-----:R-:W-:-:S05]  /*2720*/  @!P0 FMUL R0, R0, 1.175494350822287508e-38 ;  /* 0x0080000000008820 */ /* 0x001fca0000400000 */
[----:B------:R-:W-:-:S04]  /*2730*/  F2FP.BF16.PACK_AB R0, RZ, R0 ;  /* 0x00000000ff00723e */ /* 0x000fc800000010ff */
[----:B------:R-:W-:Y:S01]  /*2740*/  PRMT R19, R0, 0x7610, R19 ;  /* 0x0000761000137816 */ /* 0x000fe20000000013 */
[----:B------:R-:W-:Y:S05]  /*2750*/  BRA `(.L_x_477) ;  /* 0x00000b9000007947 */ /* 0x000fea0003800000 */
.L_x_472:
        /* <DEDUP_REMOVED lines=14> */
.L_x_486:
[----:B------:R-:W2:Y:S02]  /*2840*/  LDG.E.64 R4, [R4.64] ;  /* 0x0000002404047981 */ /* 0x000ea4000c1e1b00 */
[----:B--2---:R-:W0:Y:S01]  /*2850*/  F2F.F32.F64 R0, R4 ;  /* 0x0000000400007310 */ /* 0x004e220000301000 */
[----:B------:R-:W0:-:S14]  /*2860*/  DSETP.GEU.AND P0, PT, |R4|, c[0x2][0x0], PT ;  /* 0x008000000400762a */ /* 0x000e1c0003f0e200 */
[----:B0-----:R-:W-:-:S05]  /*2870*/  @!P0 FMUL R0, R0, 1.175494350822287508e-38 ;  /* 0x0080000000008820 */ /* 0x001fca0000400000 */
[----:B------:R-:W-:-:S04]  /*2880*/  F2FP.BF16.PACK_AB R0, RZ, R0 ;  /* 0x00000000ff00723e */ /* 0x000fc800000010ff */
[----:B------:R-:W-:Y:S01]  /*2890*/  PRMT R19, R0, 0x7610, R19 ;  /* 0x0000761000137816 */ /* 0x000fe20000000013 */
[----:B------:R-:W-:Y:S05]  /*28a0*/  BRA `(.L_x_477) ;  /* 0x00000a4000007947 */ /* 0x000fea0003800000 */
.L_x_485:
        /* <DEDUP_REMOVED lines=28> */
.L_x_488:
[----:B------:R-:W2:Y:S02]  /*2a70*/  LDG.E.U8 R4, [R4.64] ;  /* 0x0000002404047981 */ /* 0x000ea4000c1e1100 */
[----:B--2---:R-:W-:-:S05]  /*2a80*/  IMAD.SHL.U32 R0, R4, 0x2000000, RZ ;  /* 0x0200000004007824 */ /* 0x004fca00078e00ff */
[----:B------:R-:W-:-:S13]  /*2a90*/  ISETP.GE.U32.AND P0, PT, R0, 0x8000000, PT ;  /* 0x080000000000780c */ /* 0x000fda0003f06070 */
[C---:B------:R-:W-:Y:S02]  /*2aa0*/  @P0 IMAD.SHL.U32 R3, R4.reuse, 0x200000, RZ ;  /* 0x0020000004030824 */ /* 0x040fe400078e00ff */
[----:B------:R-:W-:-:S03]  /*2ab0*/  @!P0 IMAD.SHL.U32 R0, R4, 0x100, RZ ;  /* 0x0000010004008824 */ /* 0x000fc600078e00ff */
[----:B------:R-:W-:Y:S02]  /*2ac0*/  @P0 LOP3.LUT R3, R3, 0xfe00000, RZ, 0xc0, !PT ;  /* 0x0fe0000003030812 */ /* 0x000fe400078ec0ff */
        /* <DEDUP_REMOVED lines=10> */
.L_x_487:
[----:B------:R0:W5:Y:S01]  /*2b70*/  LDG.E.U16 R19, [R4.64] ;  /* 0x0000002404137981 */ /* 0x000162000c1e1500 */
[----:B------:R-:W-:Y:S05]  /*2b80*/  BRA `(.L_x_477) ;  /* 0x0000076000007947 */ /* 0x000fea0003800000 */
.L_x_484:
        /* <DEDUP_REMOVED lines=12> */
.L_x_491:
        /* <DEDUP_REMOVED lines=21> */
.L_x_495:
[----:B------:R-:W-:Y:S05]  /*2da0*/  BSYNC B1 ;  /* 0x0000000000017941 */ /* 0x000fea0003800000 */
.L_x_494:
[----:B------:R-:W-:Y:S01]  /*2db0*/  LEA R5, R0, 0x3b800000, 0x17 ;  /* 0x3b80000000057811 */ /* 0x000fe200078eb8ff */
[----:B------:R-:W-:-:S05]  /*2dc0*/  IMAD.SHL.U32 R0, R3, 0x100000, RZ ;  /* 0x0010000003007824 */ /* 0x000fca00078e00ff */
[----:B------:R-:W-:Y:S02]  /*2dd0*/  LOP3.LUT R0, R5, R0, R6, 0xfe, !PT ;  /* 0x0000000005007212 */ /* 0x000fe400078efe06 */
.L_x_493:
[----:B------:R-:W-:Y:S05]  /*2de0*/  BSYNC B0 ;  /* 0x0000000000007941 */ /* 0x000fea0003800000 */
.L_x_492:
[----:B------:R-:W-:-:S04]  /*2df0*/  F2FP.BF16.PACK_AB R0, RZ, R0 ;  /* 0x00000000ff00723e */ /* 0x000fc800000010ff */
[----:B------:R-:W-:Y:S01]  /*2e00*/  PRMT R19, R0, 0x7610, R19 ;  /* 0x0000761000137816 */ /* 0x000fe20000000013 */
[----:B------:R-:W-:Y:S05]  /*2e10*/  BRA `(.L_x_477) ;  /* 0x000004d000007947 */ /* 0x000fea0003800000 */
.L_x_490:
        /* <DEDUP_REMOVED lines=21> */
.L_x_499:
[----:B------:R-:W-:Y:S05]  /*2f70*/  BSYNC B1 ;  /* 0x0000000000017941 */ /* 0x000fea0003800000 */
.L_x_498:
[----:B------:R-:W-:Y:S01]  /*2f80*/  LEA R5, R0, 0x37800000, 0x17 ;  /* 0x3780000000057811 */ /* 0x000fe200078eb8ff */
[----:B------:R-:W-:-:S05]  /*2f90*/  IMAD.SHL.U32 R0, R3, 0x200000, RZ ;  /* 0x0020000003007824 */ /* 0x000fca00078e00ff */
[----:B------:R-:W-:Y:S02]  /*2fa0*/  LOP3.LUT R0, R5, R0, R6, 0xfe, !PT ;  /* 0x0000000005007212 */ /* 0x000fe400078efe06 */
.L_x_497:
[----:B------:R-:W-:Y:S05]  /*2fb0*/  BSYNC B0 ;  /* 0x0000000000007941 */ /* 0x000fea0003800000 */
.L_x_496:
[----:B------:R-:W-:-:S04]  /*2fc0*/  F2FP.BF16.PACK_AB R0, RZ, R0 ;  /* 0x00000000ff00723e */ /* 0x000fc800000010ff */
[----:B------:R-:W-:Y:S01]  /*2fd0*/  PRMT R19, R0, 0x7610, R19 ;  /* 0x0000761000137816 */ /* 0x000fe20000000013 */
[----:B------:R-:W-:Y:S05]  /*2fe0*/  BRA `(.L_x_477) ;  /* 0x0000030000007947 */ /* 0x000fea0003800000 */
.L_x_489:
        /* <DEDUP_REMOVED lines=14> */
.L_x_503:
[----:B------:R-:W-:Y:S05]  /*30d0*/  BSYNC B0 ;  /* 0x0000000000007941 */ /* 0x000fea0003800000 */
.L_x_502:
[----:B------:R-:W-:-:S04]  /*30e0*/  F2FP.BF16.PACK_AB R0, RZ, R0 ;  /* 0x00000000ff00723e */ /* 0x000fc800000010ff */
[----:B------:R-:W-:Y:S01]  /*30f0*/  PRMT R19, R0, 0x7610, R19 ;  /* 0x0000761000137816 */ /* 0x000fe20000000013 */
[----:B------:R-:W-:Y:S05]  /*3100*/  BRA `(.L_x_477) ;  /* 0x000001e000007947 */ /* 0x000fea0003800000 */
.L_x_476:
        /* <DEDUP_REMOVED lines=21> */
.L_x_501:
[----:B------:R-:W2:Y:S02]  /*3260*/  LDG.E.64 R4, [R4.64] ;  /* 0x0000002404047981 */ /* 0x000ea4000c1e1b00 */
[----:B--2---:R-:W0:Y:S02]  /*3270*/  I2F.U64 R0, R4 ;  /* 0x0000000400007312 */ /* 0x004e240000301000 */
[----:B0-----:R-:W-:-:S04]  /*3280*/  F2FP.BF16.PACK_AB R0, RZ, R0 ;  /* 0x00000000ff00723e */ /* 0x001fc800000010ff */
[----:B------:R-:W-:Y:S01]  /*3290*/  PRMT R19, R0, 0x7610, R19 ;  /* 0x0000761000137816 */ /* 0x000fe20000000013 */
[----:B------:R-:W-:Y:S05]  /*32a0*/  BRA `(.L_x_477) ;  /* 0x0000004000007947 */ /* 0x000fea0003800000 */
.L_x_500:
[----:B------:R-:W2:Y:S02]  /*32b0*/  LDG.E R4, [R4.64] ;  /* 0x0000002404047981 */ /* 0x000ea4000c1e1900 */
[----:B--2---:R-:W0:Y:S02]  /*32c0*/  I2F.U32 R0, R4 ;  /* 0x0000000400007306 */ /* 0x004e240000201000 */
[----:B0-----:R-:W-:-:S04]  /*32d0*/  F2FP.BF16.PACK_AB R0, RZ, R0 ;  /* 0x00000000ff00723e */ /* 0x001fc800000010ff */
[----:B------:R-:W-:Y:S02]  /*32e0*/  PRMT R19, R0, 0x7610, R19 ;  /* 0x0000761000137816 */ /* 0x000fe40000000013 */
.L_x_477:
        /* <DEDUP_REMOVED lines=19> */
.L_x_507:
[----:B------:R-:W2:Y:S02]  /*3420*/  LDG.E.U8 R4, [R4.64] ;  /* 0x0000002404047981 */ /* 0x000ea4000c1e1100 */
[----:B--2---:R-:W0:Y:S02]  /*3430*/  I2F.U16 R0, R4 ;  /* 0x0000000400007306 */ /* 0x004e240000101000 */
[----:B0-----:R-:W-:-:S04]  /*3440*/  F2FP.BF16.PACK_AB R0, RZ, R0 ;  /* 0x00000000ff00723e */ /* 0x001fc800000010ff */
[----:B------:R-:W-:Y:S01]  /*3450*/  PRMT R24, R0, 0x7610, R24 ;  /* 0x0000761000187816 */ /* 0x000fe20000000018 */
[----:B------:R-:W-:Y:S05]  /*3460*/  BRA `(.L_x_509) ;  /* 0x00000f0000007947 */ /* 0x000fea0003800000 */
.L_x_506:
        /* <DEDUP_REMOVED lines=11> */
.L_x_511:
[----:B------:R-:W2:Y:S02]  /*3520*/  LDG.E R4, [R4.64] ;  /* 0x0000002404047981 */ /* 0x000ea4000c1e1900 */
[----:B--2---:R-:W0:Y:S02]  /*3530*/  I2F R0, R4 ;  /* 0x0000000400007306 */ /* 0x004e240000201400 */
[----:B0-----:R-:W-:-:S04]  /*3540*/  F2FP.BF16.PACK_AB R0, RZ, R0 ;  /* 0x00000000ff00723e */ /* 0x001fc800000010ff */
[----:B------:R-:W-:Y:S01]  /*3550*/  PRMT R24, R0, 0x7610, R24 ;  /* 0x0000761000187816 */ /* 0x000fe20000000018 */
[----:B------:R-:W-:Y:S05]  /*3560*/  BRA `(.L_x_509) ;  /* 0x00000e0000007947 */ /* 0x000fea0003800000 */
.L_x_510:
[----:B------:R-:W2:Y:S02]  /*3570*/  LDG.E.U16 R4, [R4.64] ;  /* 0x0000002404047981 */ /* 0x000ea4000c1e1500 */
[----:B--2---:R-:W0:Y:S02]  /*3580*/  I2F.S16 R0, R4 ;  /* 0x0000000400007306 */ /* 0x004e240000101400 */
[----:B0-----:R-:W-:-:S04]  /*3590*/  F2FP.BF16.PACK_AB R0, RZ, R0 ;  /* 0x00000000ff00723e */ /* 0x001fc800000010ff */
[----:B------:R-:W-:Y:S01]  /*35a0*/  PRMT R24, R0, 0x7610, R24 ;  /* 0x0000761000187816 */ /* 0x000fe20000000018 */
[----:B------:R-:W-:Y:S05]  /*35b0*/  BRA `(.L_x_509) ;  /* 0x00000db000007947 */ /* 0x000fea0003800000 */
.L_x_505:
        /* <DEDUP_REMOVED lines=9> */
.L_x_513:
[----:B------:R-:W2:Y:S02]  /*3650*/  LDG.E.U16 R0, [R4.64] ;  /* 0x0000002404007981 */ /* 0x000ea4000c1e1500 */
[----:B--2---:R-:W-:-:S05]  /*3660*/  HADD2.F32 R0, -RZ, R0.H0_H0 ;  /* 0x20000000ff007230 */ /* 0x004fca0000004100 */
[----:B------:R-:W-:-:S04]  /*3670*/  F2FP.BF16.PACK_AB R0, RZ, R0 ;  /* 0x00000000ff00723e */ /* 0x000fc800000010ff */
[----:B------:R-:W-:Y:S01]  /*3680*/  PRMT R24, R0, 0x7610, R24 ;  /* 0x0000761000187816 */ /* 0x000fe20000000018 */
[----:B------:R-:W-:Y:S05]  /*3690*/  BRA `(.L_x_509) ;  /* 0x00000cd000007947 */ /* 0x000fea0003800000 */
.L_x_512:
        /* <DEDUP_REMOVED lines=9> */
.L_x_515:
[----:B------:R-:W2:Y:S02]  /*3730*/  LDG.E.U16 R4, [R4.64] ;  /* 0x0000002404047981 */ /* 0x000ea4000c1e1500 */
[----:B--2---:R-:W-:-:S05]  /*3740*/  HADD2.F32 R0, -RZ, R4.H0_H0 ;  /* 0x20000004ff007230 */ /* 0x004fca0000004100 */
[----:B------:R-:W-:-:S04]  /*3750*/  F2FP.BF16.PACK_AB R0, RZ, R0 ;  /* 0x00000000ff00723e */ /* 0x000fc800000010ff */
[----:B------:R-:W-:Y:S01]  /*3760*/  PRMT R24, R0, 0x7610, R24 ;  /* 0x0000761000187816 */ /* 0x000fe20000000018 */
[----:B------:R-:W-:Y:S05]  /*3770*/  BRA `(.L_x_509) ;  /* 0x00000bf000007947 */ /* 0x000fea0003800000 */
.L_x_514:
[----:B------:R-:W2:Y:S02]  /*3780*/  LDG.E.64 R4, [R4.64] ;  /* 0x0000002404047981 */ /* 0x000ea4000c1e1b00 */
[----:B--2---:R-:W0:Y:S01]  /*3790*/  F2F.F32.F64 R0, R4 ;  /* 0x0000000400007310 */ /* 0x004e220000301000 */
[----:B------:R-:W0:-:S14]  /*37a0*/  DSETP.GEU.AND P0, PT, |R4|, c[0x2][0x0], PT ;  /* 0x008000000400762a */ /* 0x000e1c0003f0e200 */
[----:B0-----:R-:W-:-:S05]  /*37b0*/  @!P0 FMUL R0, R0, 1.175494350822287508e-38 ;  /* 0x0080000000008820 */ /* 0x001fca0000400000 */
[----:B------:R-:W-:-:S04]  /*37c0*/  F2FP.BF16.PACK_AB R0, RZ, R0 ;  /* 0x00000000ff00723e */ /* 0x000fc800000010ff */
[----:B------:R-:W-:Y:S01]  /*37d0*/  PRMT R24, R0, 0x7610, R24 ;  /* 0x0000761000187816 */ /* 0x000fe20000000018 */
[----:B------:R-:W-:Y:S05]  /*37e0*/  BRA `(.L_x_509) ;  /* 0x00000b8000007947 */ /* 0x000fea0003800000 */
.L_x_504:
        /* <DEDUP_REMOVED lines=14> */
.L_x_518:
[----:B------:R-:W2:Y:S02]  /*38d0*/  LDG.E.64 R4, [R4.64] ;  /* 0x0000002404047981 */ /* 0x000ea4000c1e1b00 */
[----:B--2---:R-:W0:Y:S01]  /*38e0*/  F2F.F32.F64 R0, R4 ;  /* 0x0000000400007310 */ /* 0x004e220000301000 */
[----:B------:R-:W0:-:S14]  /*38f0*/  DSETP.GEU.AND P0, PT, |R4|, c[0x2][0x0], PT ;  /* 0x008000000400762a */ /* 0x000e1c0003f0e200 */
[----:B0-----:R-:W-:-:S05]  /*3900*/  @!P0 FMUL R0, R0, 1.175494350822287508e-38 ;  /* 0x0080000000008820 */ /* 0x001fca0000400000 */
[----:B------:R-:W-:-:S04]  /*3910*/  F2FP.BF16.PACK_AB R0, RZ, R0 ;  /* 0x00000000ff00723e */ /* 0x000fc800000010ff */
[----:B------:R-:W-:Y:S01]  /*3920*/  PRMT R24, R0, 0x7610, R24 ;  /* 0x0000761000187816 */ /* 0x000fe20000000018 */
[----:B------:R-:W-:Y:S05]  /*3930*/  BRA `(.L_x_509) ;  /* 0x00000a3000007947 */ /* 0x000fea0003800000 */
.L_x_517:
        /* <DEDUP_REMOVED lines=28> */
.L_x_520:
        /* <DEDUP_REMOVED lines=15> */
.L_x_519:
[----:B------:R0:W5:Y:S01]  /*3bf0*/  LDG.E.U16 R24, [R4.64] ;  /* 0x0000002404187981 */ /* 0x000162000c1e1500 */
[----:B------:R-:W-:Y:S05]  /*3c00*/  BRA `(.L_x_509) ;  /* 0x0000076000007947 */ /* 0x000fea0003800000 */
.L_x_516:
        /* <DEDUP_REMOVED lines=12> */
.L_x_523:
        /* <DEDUP_REMOVED lines=21> */
.L_x_527:
[----:B------:R-:W-:Y:S05]  /*3e20*/  BSYNC B1 ;  /* 0x0000000000017941 */ /* 0x000fea0003800000 */
.L_x_526:
[----:B------:R-:W-:Y:S01]  /*3e30*/  LEA R5, R0, 0x3b800000, 0x17 ;  /* 0x3b80000000057811 */ /* 0x000fe200078eb8ff */
[----:B------:R-:W-:-:S05]  /*3e40*/  IMAD.SHL.U32 R0, R3, 0x100000, RZ ;  /* 0x0010000003007824 */ /* 0x000fca00078e00ff */
[----:B------:R-:W-:Y:S02]  /*3e50*/  LOP3.LUT R0, R5, R0, R6, 0xfe, !PT ;  /* 0x0000000005007212 */ /* 0x000fe400078efe06 */
.L_x_525:
[----:B------:R-:W-:Y:S05]  /*3e60*/  BSYNC B0 ;  /* 0x0000000000007941 */ /* 0x000fea0003800000 */
.L_x_524:
[----:B------:R-:W-:-:S04]  /*3e70*/  F2FP.BF16.PACK_AB R0, RZ, R0 ;  /* 0x00000000ff00723e */ /* 0x000fc800000010ff */
[----:B------:R-:W-:Y:S01]  /*3e80*/  PRMT R24, R0, 0x7610, R24 ;  /* 0x0000761000187816 */ /* 0x000fe20000000018 */
[----:B------:R-:W-:Y:S05]  /*3e90*/  BRA `(.L_x_509) ;  /* 0x000004d000007947 */ /* 0x000fea0003800000 */
.L_x_522:
        /* <DEDUP_REMOVED lines=21> */
.L_x_531:
[----:B------:R-:W-:Y:S05]  /*3ff0*/  BSYNC B1 ;  /* 0x0000000000017941 */ /* 0x000fea0003800000 */
.L_x_530:
[----:B------:R-:W-:Y:S01]  /*4000*/  LEA R5, R0, 0x37800000, 0x17 ;  /* 0x3780000000057811 */ /* 0x000fe200078eb8ff */
[----:B------:R-:W-:-:S05]  /*4010*/  IMAD.SHL.U32 R0, R3, 0x200000, RZ ;  /* 0x0020000003007824 */ /* 0x000fca00078e00ff */
[----:B------:R-:W-:Y:S02]  /*4020*/  LOP3.LUT R0, R5, R0, R6, 0xfe, !PT ;  /* 0x0000000005007212 */ /* 0x000fe400078efe06 */
.L_x_529:
[----:B------:R-:W-:Y:S05]  /*4030*/  BSYNC B0 ;  /* 0x0000000000007941 */ /* 0x000fea0003800000 */
.L_x_528:
[----:B------:R-:W-:-:S04]  /*4040*/  F2FP.BF16.PACK_AB R0, RZ, R0 ;  /* 0x00000000ff00723e */ /* 0x000fc800000010ff */
[----:B------:R-:W-:Y:S01]  /*4050*/  PRMT R24, R0, 0x7610, R24 ;  /* 0x0000761000187816 */ /* 0x000fe20000000018 */
[----:B------:R-:W-:Y:S05]  /*4060*/  BRA `(.L_x_509) ;  /* 0x0000030000007947 */ /* 0x000fea0003800000 */
.L_x_521:
        /* <DEDUP_REMOVED lines=14> */
.L_x_535:
[----:B------:R-:W-:Y:S05]  /*4150*/  BSYNC B0 ;  /* 0x0000000000007941 */ /* 0x000fea0003800000 */
.L_x_534:
[----:B------:R-:W-:-:S04]  /*4160*/  F2FP.BF16.PACK_AB R0, RZ, R0 ;  /* 0x00000000ff00723e */ /* 0x000fc800000010ff */
[----:B------:R-:W-:Y:S01]  /*4170*/  PRMT R24, R0, 0x7610, R24 ;  /* 0x0000761000187816 */ /* 0x000fe20000000018 */
[----:B------:R-:W-:Y:S05]  /*4180*/  BRA `(.L_x_509) ;  /* 0x000001e000007947 */ /* 0x000fea0003800000 */
.L_x_508:
        /* <DEDUP_REMOVED lines=21> */
.L_x_533:
[----:B------:R-:W2:Y:S02]  /*42e0*/  LDG.E.64 R4, [R4.64] ;  /* 0x0000002404047981 */ /* 0x000ea4000c1e1b00 */
[----:B--2---:R-:W0:Y:S02]  /*42f0*/  I2F.U64 R0, R4 ;  /* 0x0000000400007312 */ /* 0x004e240000301000 */
[----:B0-----:R-:W-:-:S04]  /*4300*/  F2FP.BF16.PACK_AB R0, RZ, R0 ;  /* 0x00000000ff00723e */ /* 0x001fc800000010ff */
[----:B------:R-:W-:Y:S01]  /*4310*/  PRMT R24, R0, 0x7610, R24 ;  /* 0x0000761000187816 */ /* 0x000fe20000000018 */
[----:B------:R-:W-:Y:S05]  /*4320*/  BRA `(.L_x_509) ;  /* 0x0000004000007947 */ /* 0x000fea0003800000 */
.L_x_532:
[----:B------:R-:W2:Y:S02]  /*4330*/  LDG.E R4, [R4.64] ;  /* 0x0000002404047981 */ /* 0x000ea4000c1e1900 */
[----:B--2---:R-:W0:Y:S02]  /*4340*/  I2F.U32 R0, R4 ;  /* 0x0000000400007306 */ /* 0x004e240000201000 */
[----:B0-----:R-:W-:-:S04]  /*4350*/  F2FP.BF16.PACK_AB R0, RZ, R0 ;  /* 0x00000000ff00723e */ /* 0x001fc800000010ff */
[----:B------:R-:W-:Y:S02]  /*4360*/  PRMT R24, R0, 0x7610, R24 ;  /* 0x0000761000187816 */ /* 0x000fe40000000018 */
.L_x_509:
[----:B------:R-:W-:-:S05]  /*4370*/  IADD3 R28, R28, 0x80, RZ ;  /* 0x000000801c1c7810 */ /* 0x000fca0007ffe0ff */
.L_x_471:
[----:B------:R-:W-:Y:S05]  /*4380*/  BSYNC B6 ;  /* 0x0000000000067941 */ /* 0x000fea0003800000 */
.L_x_470:
[----:B------:R-:W-:Y:S01]  /*4390*/  ISETP.GE.AND P0, PT, R28, R18, PT ;  /* 0x000000121c00720c */ /* 0x000fe20003f06270 */
[----:B------:R-:W-:Y:S01]  /*43a0*/  BSSY B6, `(.L_x_536) ;  /* 0x0000217000067945 */ /* 0x000fe20003800000 */
[----:B------:R-:W-:Y:S02]  /*43b0*/  PRMT R29, RZ, 0x7610, R29 ;  /* 0x00007610ff1d7816 */ /* 0x000fe4000000001d */
[----:B------:R-:W-:Y:S02]  /*43c0*/  PRMT R25, RZ, 0x7610, R25 ;  /* 0x00007610ff197816 */ /* 0x000fe40000000019 */
[----:B------:R-:W-:-:S07]  /*43d0*/  PRMT R26, RZ, 0x7610, R26 ;  /* 0x00007610ff1a7816 */ /* 0x000fce000000001a */
        /* <DEDUP_REMOVED lines=21> */
.L_x_541:
[----:B------:R-:W2:Y:S02]  /*4530*/  LDG.E.U8 R4, [R4.64] ;  /* 0x0000002404047981 */ /* 0x000ea4000c1e1100 */
[----:B--2---:R-:W0:Y:S02]  /*4540*/  I2F.U16 R0, R4 ;  /* 0x0000000400007306 */ /* 0x004e240000101000 */
[----:B0-----:R-:W-:-:S04]  /*4550*/  F2FP.BF16.PACK_AB R0, RZ, R0 ;  /* 0x00000000ff00723e */ /* 0x001fc800000010ff */
[----:B------:R-:W-:Y:S01]  /*4560*/  PRMT R25, R0, 0x7610, R25 ;  /* 0x0000761000197816 */ /* 0x000fe20000000019 */
[----:B------:R-:W-:Y:S05]  /*4570*/  BRA `(.L_x_543) ;  /* 0x00000f0000007947 */ /* 0x000fea0003800000 */
.L_x_540:
        /* <DEDUP_REMOVED lines=11> */
.L_x_545:
[----:B------:R-:W2:Y:S02]  /*4630*/  LDG.E R4, [R4.64] ;  /* 0x0000002404047981 */ /* 0x000ea4000c1e1900 */
[----:B--2---:R-:W0:Y:S02]  /*4640*/  I2F R0, R4 ;  /* 0x0000000400007306 */ /* 0x004e240000201400 */
[----:B0-----:R-:W-:-:S04]  /*4650*/  F2FP.BF16.PACK_AB R0, RZ, R0 ;  /* 0x00000000ff00723e */ /* 0x001fc800000010ff */
[----:B------:R-:W-:Y:S01]  /*4660*/  PRMT R25, R0, 0x7610, R25 ;  /* 0x0000761000197816 */ /* 0x000fe20000000019 */
[----:B------:R-:W-:Y:S05]  /*4670*/  BRA `(.L_x_543) ;  /* 0x00000e0000007947 */ /* 0x000fea0003800000 */
.L_x_544:
[----:B------:R-:W2:Y:S02]  /*4680*/  LDG.E.U16 R4, [R4.64] ;  /* 0x0000002404047981 */ /* 0x000ea4000c1e1500 */
[----:B--2---:R-:W0:Y:S02]  /*4690*/  I2F.S16 R0, R4 ;  /* 0x0000000400007306 */ /* 0x004e240000101400 */
[----:B0-----:R-:W-:-:S04]  /*46a0*/  F2FP.BF16.PACK_AB R0, RZ, R0 ;  /* 0x00000000ff00723e */ /* 0x001fc800000010ff */
[----:B------:R-:W-:Y:S01]  /*46b0*/  PRMT R25, R0, 0x7610, R25 ;  /* 0x0000761000197816 */ /* 0x000fe20000000019 */
[----:B------:R-:W-:Y:S05]  /*46c0*/  BRA `(.L_x_543) ;  /* 0x00000db000007947 */ /* 0x000fea0003800000 */
.L_x_539:
        /* <DEDUP_REMOVED lines=9> */
.L_x_547:
[----:B------:R-:W2:Y:S02]  /*4760*/  LDG.E.U16 R0, [R4.64] ;  /* 0x0000002404007981 */ /* 0x000ea4000c1e1500 */
[----:B--2---:R-:W-:-:S05]  /*4770*/  HADD2.F32 R0, -RZ, R0.H0_H0 ;  /* 0x20000000ff007230 */ /* 0x004fca0000004100 */
[----:B------:R-:W-:-:S04]  /*4780*/  F2FP.BF16.PACK_AB R0, RZ, R0 ;  /* 0x00000000ff00723e */ /* 0x000fc800000010ff */
[----:B------:R-:W-:Y:S01]  /*4790*/  PRMT R25, R0, 0x7610, R25 ;  /* 0x0000761000197816 */ /* 0x000fe20000000019 */
[----:B------:R-:W-:Y:S05]  /*47a0*/  BRA `(.L_x_543) ;  /* 0x00000cd000007947 */ /* 0x000fea0003800000 */
.L_x_546:
        /* <DEDUP_REMOVED lines=9> */
.L_x_549:
[----:B------:R-:W2:Y:S02]  /*4840*/  LDG.E.U16 R4, [R4.64] ;  /* 0x0000002404047981 */ /* 0x000ea4000c1e1500 */
[----:B--2---:R-:W-:-:S05]  /*4850*/  HADD2.F32 R0, -RZ, R4.H0_H0 ;  /* 0x20000004ff007230 */ /* 0x004fca0000004100 */
[----:B------:R-:W-:-:S04]  /*4860*/  F2FP.BF16.PACK_AB R0, RZ, R0 ;  /* 0x00000000ff00723e */ /* 0x000fc800000010ff */
[----:B------:R-:W-:Y:S01]  /*4870*/  PRMT R25, R0, 0x7610, R25 ;  /* 0x0000761000197816 */ /* 0x000fe20000000019 */
[----:B------:R-:W-:Y:S05]  /*4880*/  BRA `(.L_x_543) ;  /* 0x00000bf000007947 */ /* 0x000fea0003800000 */
.L_x_548:
[----:B------:R-:W2:Y:S02]  /*4890*/  LDG.E.64 R4, [R4.64] ;  /* 0x0000002404047981 */ /* 0x000ea4000c1e1b00 */
[----:B--2---:R-:W0:Y:S01]  /*48a0*/  F2F.F32.F64 R0, R4 ;  /* 0x0000000400007310 */ /* 0x004e220000301000 */
[----:B------:R-:W0:-:S14]  /*48b0*/  DSETP.GEU.AND P0, PT, |R4|, c[0x2][0x0], PT ;  /* 0x008000000400762a */ /* 0x000e1c0003f0e200 */
[----:B0-----:R-:W-:-:S05]  /*48c0*/  @!P0 FMUL R0, R0, 1.175494350822287508e-38 ;  /* 0x0080000000008820 */ /* 0x001fca0000400000 */
[----:B------:R-:W-:-:S04]  /*48d0*/  F2FP.BF16.PACK_AB R0, RZ, R0 ;  /* 0x00000000ff00723e */ /* 0x000fc800000010ff */
[----:B------:R-:W-:Y:S01]  /*48e0*/  PRMT R25, R0, 0x7610, R25 ;  /* 0x0000761000197816 */ /* 0x000fe20000000019 */
[----:B------:R-:W-:Y:S05]  /*48f0*/  BRA `(.L_x_543) ;  /* 0x00000b8000007947 */ /* 0x000fea0003800000 */
.L_x_538:
        /* <DEDUP_REMOVED lines=14> */
.L_x_552:
[----:B------:R-:W2:Y:S02]  /*49e0*/  LDG.E.64 R4, [R4.64] ;  /* 0x0000002404047981 */ /* 0x000ea4000c1e1b00 */
[----:B--2---:R-:W0:Y:S01]  /*49f0*/  F2F.F32.F64 R0, R4 ;  /* 0x0000000400007310 */ /* 0x004e220000301000 */
[----:B------:R-:W0:-:S14]  /*4a00*/  DSETP.GEU.AND P0, PT, |R4|, c[0x2][0x0], PT ;  /* 0x008000000400762a */ /* 0x000e1c0003f0e200 */
[----:B0-----:R-:W-:-:S05]  /*4a10*/  @!P0 FMUL R0, R0, 1.175494350822287508e-38 ;  /* 0x0080000000008820 */ /* 0x001fca0000400000 */
[----:B------:R-:W-:-:S04]  /*4a20*/  F2FP.BF16.PACK_AB R0, RZ, R0 ;  /* 0x00000000ff00723e */ /* 0x000fc800000010ff */
[----:B------:R-:W-:Y:S01]  /*4a30*/  PRMT R25, R0, 0x7610, R25 ;  /* 0x0000761000197816 */ /* 0x000fe20000000019 */
[----:B------:R-:W-:Y:S05]  /*4a40*/  BRA `(.L_x_543) ;  /* 0x00000a3000007947 */ /* 0x000fea0003800000 */
.L_x_551:
        /* <DEDUP_REMOVED lines=28> */
.L_x_554:
        /* <DEDUP_REMOVED lines=15> */
.L_x_553:
[----:B------:R0:W5:Y:S01]  /*4d00*/  LDG.E.U16 R25, [R4.64] ;  /* 0x0000002404197981 */ /* 0x000162000c1e1500 */
[----:B------:R-:W-:Y:S05]  /*4d10*/  BRA `(.L_x_543) ;  /* 0x0000076000007947 */ /* 0x000fea0003800000 */
.L_x_550:
        /* <DEDUP_REMOVED lines=12> */
.L_x_557:
        /* <DEDUP_REMOVED lines=21> */
.L_x_561:
[----:B------:R-:W-:Y:S05]  /*4f30*/  BSYNC B1 ;  /* 0x0000000000017941 */ /* 0x000fea0003800000 */
.L_x_560:
[----:B------:R-:W-:Y:S01]  /*4f40*/  LEA R5, R0, 0x3b800000, 0x17 ;  /* 0x3b80000000057811 */ /* 0x000fe200078eb8ff */
[----:B------:R-:W-:-:S05]  /*4f50*/  IMAD.SHL.U32 R0, R3, 0x100000, RZ ;  /* 0x0010000003007824 */ /* 0x000fca00078e00ff */
[----:B------:R-:W-:Y:S02]  /*4f60*/  LOP3.LUT R0, R5, R0, R6, 0xfe, !PT ;  /* 0x0000000005007212 */ /* 0x000fe400078efe06 */
.L_x_559:
[----:B------:R-:W-:Y:S05]  /*4f70*/  BSYNC B0 ;  /* 0x0000000000007941 */ /* 0x000fea0003800000 */
.L_x_558:
[----:B------:R-:W-:-:S04]  /*4f80*/  F2FP.BF16.PACK_AB R0, RZ, R0 ;  /* 0x00000000ff00723e */ /* 0x000fc800000010ff */
[----:B------:R-:W-:Y:S01]  /*4f90*/  PRMT R25, R0, 0x7610, R25 ;  /* 0x0000761000197816 */ /* 0x000fe20000000019 */
[----:B------:R-:W-:Y:S05]  /*4fa0*/  BRA `(.L_x_543) ;  /* 0x000004d000007947 */ /* 0x000fea0003800000 */
.L_x_556:
        /* <DEDUP_REMOVED lines=21> */
.L_x_565:
[----:B------:R-:W-:Y:S05]  /*5100*/  BSYNC B1 ;  /* 0x0000000000017941 */ /* 0x000fea0003800000 */
.L_x_564:
[----:B------:R-:W-:Y:S01]  /*5110*/  LEA R5, R0, 0x37800000, 0x17 ;  /* 0x3780000000057811 */ /* 0x000fe200078eb8ff */
[----:B------:R-:W-:-:S05]  /*5120*/  IMAD.SHL.U32 R0, R3, 0x200000, RZ ;  /* 0x0020000003007824 */ /* 0x000fca00078e00ff */
[----:B------:R-:W-:Y:S02]  /*5130*/  LOP3.LUT R0, R5, R0, R6, 0xfe, !PT ;  /* 0x0000000005007212 */ /* 0x000fe400078efe06 */
.L_x_563:
[----:B------:R-:W-:Y:S05]  /*5140*/  BSYNC B0 ;  /* 0x0000000000007941 */ /* 0x000fea0003800000 */
.L_x_562:
[----:B------:R-:W-:-:S04]  /*5150*/  F2FP.BF16.PACK_AB R0, RZ, R0 ;  /* 0x00000000ff00723e */ /* 0x000fc800000010ff */
[----:B------:R-:W-:Y:S01]  /*5160*/  PRMT R25, R0, 0x7610, R25 ;  /* 0x0000761000197816 */ /* 0x000fe20000000019 */
[----:B------:R-:W-:Y:S05]  /*5170*/  BRA `(.L_x_543) ;  /* 0x0000030000007947 */ /* 0x000fea0003800000 */
.L_x_555:
        /* <DEDUP_REMOVED lines=14> */
.L_x_569:
[----:B------:R-:W-:Y:S05]  /*5260*/  BSYNC B0 ;  /* 0x0000000000007941 */ /* 0x000fea0003800000 */
.L_x_568:
[----:B------:R-:W-:-:S04]  /*5270*/  F2FP.BF16.PACK_AB R0, RZ, R0 ;  /* 0x00000000ff00723e */ /* 0x000fc800000010ff */
[----:B------:R-:W-:Y:S01]  /*5280*/  PRMT R25, R0, 0x7610, R25 ;  /* 0x0000761000197816 */ /* 0x000fe20000000019 */
[----:B------:R-:W-:Y:S05]  /*5290*/  BRA `(.L_x_543) ;  /* 0x000001e000007947 */ /* 0x000fea0003800000 */
.L_x_542:
        /* <DEDUP_REMOVED lines=21> */
.L_x_567:
[----:B------:R-:W2:Y:S02]  /*53f0*/  LDG.E.64 R4, [R4.64] ;  /* 0x0000002404047981 */ /* 0x000ea4000c1e1b00 */
[----:B--2---:R-:W0:Y:S02]  /*5400*/  I2F.U64 R0, R4 ;  /* 0x0000000400007312 */ /* 0x004e240000301000 */
[----:B0-----:R-:W-:-:S04]  /*5410*/  F2FP.BF16.PACK_AB R0, RZ, R0 ;  /* 0x00000000ff00723e */ /* 0x001fc800000010ff */
[----:B------:R-:W-:Y:S01]  /*5420*/  PRMT R25, R0, 0x7610, R25 ;  /* 0x0000761000197816 */ /* 0x000fe20000000019 */
[----:B------:R-:W-:Y:S05]  /*5430*/  BRA `(.L_x_543) ;  /* 0x0000004000007947 */ /* 0x000fea0003800000 */
.L_x_566:
[----:B------:R-:W2:Y:S02]  /*5440*/  LDG.E R4, [R4.64] ;  /* 0x0000002404047981 */ /* 0x000ea4000c1e1900 */
[----:B--2---:R-:W0:Y:S02]  /*5450*/  I2F.U32 R0, R4 ;  /* 0x0000000400007306 */ /* 0x004e240000201000 */
[----:B0-----:R-:W-:-:S04]  /*5460*/  F2FP.BF16.PACK_AB R0, RZ, R0 ;  /* 0x00000000ff00723e */ /* 0x001fc800000010ff */
[----:B------:R-:W-:Y:S02]  /*5470*/  PRMT R25, R0, 0x7610, R25 ;  /* 0x0000761000197816 */ /* 0x000fe40000000019 */
.L_x_543:
        /* <DEDUP_REMOVED lines=19> */
.L_x_573:
[----:B------:R-:W2:Y:S02]  /*55b0*/  LDG.E.U8 R4, [R4.64] ;  /* 0x0000002404047981 */ /* 0x000ea4000c1e1100 */
[----:B--2---:R-:W0:Y:S02]  /*55c0*/  I2F.U16 R0, R4 ;  /* 0x0000000400007306 */ /* 0x004e240000101000 */
[----:B0-----:R-:W-:-:S04]  /*55d0*/  F2FP.BF16.PACK_AB R0, RZ, R0 ;  /* 0x00000000ff00723e */ /* 0x001fc800000010ff */
[----:B------:R-:W-:Y:S01]  /*55e0*/  PRMT R26, R0, 0x7610, R26 ;  /* 0x00007610001a7816 */ /* 0x000fe2000000001a */
[----:B------:R-:W-:Y:S05]  /*55f0*/  BRA `(.L_x_575) ;  /* 0x00000f0000007947 */ /* 0x000fea0003800000 */
.L_x_572:
        /* <DEDUP_REMOVED lines=11> */
.L_x_577:
[----:B------:R-:W2:Y:S02]  /*56b0*/  LDG.E R4, [R4.64] ;  /* 0x0000002404047981 */ /* 0x000ea4000c1e1900 */
[----:B--2---:R-:W0:Y:S02]  /*56c0*/  I2F R0, R4 ;  /* 0x0000000400007306 */ /* 0x004e240000201400 */
[----:B0-----:R-:W-:-:S04]  /*56d0*/  F2FP.BF16.PACK_AB R0, RZ, R0 ;  /* 0x00000000ff00723e */ /* 0x001fc800000010ff */
[----:B------:R-:W-:Y:S01]  /*56e0*/  PRMT R26, R0, 0x7610, R26 ;  /* 0x00007610001a7816 */ /* 0x000fe2000000001a */
[----:B------:R-:W-:Y:S05]  /*56f0*/  BRA `(.L_x_575) ;  /* 0x00000e0000007947 */ /* 0x000fea0003800000 */
.L_x_576:
[----:B------:R-:W2:Y:S02]  /*5700*/  LDG.E.U16 R4, [R4.64] ;  /* 0x0000002404047981 */ /* 0x000ea4000c1e1500 */
[----:B--2---:R-:W0:Y:S02]  /*5710*/  I2F.S16 R0, R4 ;  /* 0x0000000400007306 */ /* 0x004e240000101400 */
[----:B0-----:R-:W-:-:S04]  /*5720*/  F2FP.BF16.PACK_AB R0, RZ, R0 ;  /* 0x00000000ff00723e */ /* 0x001fc800000010ff */
[----:B------:R-:W-:Y:S01]  /*5730*/  PRMT R26, R0, 0x7610, R26 ;  /* 0x00007610001a7816 */ /* 0x000fe2000000001a */
[----:B------:R-:W-:Y:S05]  /*5740*/  BRA `(.L_x_575) ;  /* 0x00000db000007947 */ /* 0x000fea0003800000 */
.L_x_571:
        /* <DEDUP_REMOVED lines=9> */
.L_x_579:
[----:B------:R-:W2:Y:S02]  /*57e0*/  LDG.E.U16 R0, [R4.64] ;  /* 0x0000002404007981 */ /* 0x000ea4000c1e1500 */
[----:B--2---:R-:W-:-:S05]  /*57f0*/  HADD2.F32 R0, -RZ, R0.H0_H0 ;  /* 0x20000000ff007230 */ /* 0x004fca0000004100 */
[----:B------:R-:W-:-:S04]  /*5800*/  F2FP.BF16.PACK_AB R0, RZ, R0 ;  /* 0x00000000ff00723e */ /* 0x000fc800000010ff */
[----:B------:R-:W-:Y:S01]  /*5810*/  PRMT R26, R0, 0x7610, R26 ;  /* 0x00007610001a7816 */ /* 0x000fe2000000001a */
[----:B------:R-:W-:Y:S05]  /*5820*/  BRA `(.L_x_575) ;  /* 0x00000cd000007947 */ /* 0x000fea0003800000 */
.L_x_578:
        /* <DEDUP_REMOVED lines=9> */
.L_x_581:
[----:B------:R-:W2:Y:S02]  /*58c0*/  LDG.E.U16 R4, [R4.64] ;  /* 0x0000002404047981 */ /* 0x000ea4000c1e1500 */
[----:B--2---:R-:W-:-:S05]  /*58d0*/  HADD2.F32 R0, -RZ, R4.H0_H0 ;  /* 0x20000004ff007230 */ /* 0x004fca0000004100 */
[----:B------:R-:W-:-:S04]  /*58e0*/  F2FP.BF16.PACK_AB R0, RZ, R0 ;  /* 0x00000000ff00723e */ /* 0x000fc800000010ff */
[----:B------:R-:W-:Y:S01]  /*58f0*/  PRMT R26, R0, 0x7610, R26 ;  /* 0x00007610001a7816 */ /* 0x000fe2000000001a */
[----:B------:R-:W-:Y:S05]  /*5900*/  BRA `(.L_x_575) ;  /* 0x00000bf000007947 */ /* 0x000fea0003800000 */
.L_x_580:
[----:B------:R-:W2:Y:S02]  /*5910*/  LDG.E.64 R4, [R4.64] ;  /* 0x0000002404047981 */ /* 0x000ea4000c1e1b00 */
[----:B--2---:R-:W0:Y:S01]  /*5920*/  F2F.F32.F64 R0, R4 ;  /* 0x0000000400007310 */ /* 0x004e220000301000 */
[----:B------:R-:W0:-:S14]  /*5930*/  DSETP.GEU.AND P0, PT, |R4|, c[0x2][0x0], PT ;  /* 0x008000000400762a */ /* 0x000e1c0003f0e200 */
[----:B0-----:R-:W-:-:S05]  /*5940*/  @!P0 FMUL R0, R0, 1.175494350822287508e-38 ;  /* 0x0080000000008820 */ /* 0x001fca0000400000 */
[----:B------:R-:W-:-:S04]  /*5950*/  F2FP.BF16.PACK_AB R0, RZ, R0 ;  /* 0x00000000ff00723e */ /* 0x000fc800000010ff */
[----:B------:R-:W-:Y:S01]  /*5960*/  PRMT R26, R0, 0x7610, R26 ;  /* 0x00007610001a7816 */ /* 0x000fe2000000001a */
[----:B------:R-:W-:Y:S05]  /*5970*/  BRA `(.L_x_575) ;  /* 0x00000b8000007947 */ /* 0x000fea0003800000 */
.L_x_570:
        /* <DEDUP_REMOVED lines=14> */
.L_x_584:
[----:B------:R-:W2:Y:S02]  /*5a60*/  LDG.E.64 R4, [R4.64] ;  /* 0x0000002404047981 */ /* 0x000ea4000c1e1b00 */
[----:B--2---:R-:W0:Y:S01]  /*5a70*/  F2F.F32.F64 R0, R4 ;  /* 0x0000000400007310 */ /* 0x004e220000301000 */
[----:B------:R-:W0:-:S14]  /*5a80*/  DSETP.GEU.AND P0, PT, |R4|, c[0x2][0x0], PT ;  /* 0x008000000400762a */ /* 0x000e1c0003f0e200 */
[----:B0-----:R-:W-:-:S05]  /*5a90*/  @!P0 FMUL R0, R0, 1.175494350822287508e-38 ;  /* 0x0080000000008820 */ /* 0x001fca0000400000 */
[----:B------:R-:W-:-:S04]  /*5aa0*/  F2FP.BF16.PACK_AB R0, RZ, R0 ;  /* 0x00000000ff00723e */ /* 0x000fc800000010ff */
[----:B------:R-:W-:Y:S01]  /*5ab0*/  PRMT R26, R0, 0x7610, R26 ;  /* 0x00007610001a7816 */ /* 0x000fe2000000001a */
[----:B------:R-:W-:Y:S05]  /*5ac0*/  BRA `(.L_x_575) ;  /* 0x00000a3000007947 */ /* 0x000fea0003800000 */
.L_x_583:
        /* <DEDUP_REMOVED lines=28> */
.L_x_586:
        /* <DEDUP_REMOVED lines=15> */
.L_x_585:
[----:B------:R0:W5:Y:S01]  /*5d80*/  LDG.E.U16 R26, [R4.64] ;  /* 0x00000024041a7981 */ /* 0x000162000c1e1500 */
[----:B------:R-:W-:Y:S05]  /*5d90*/  BRA `(.L_x_575) ;  /* 0x0000076000007947 */ /* 0x000fea0003800000 */
.L_x_582:
        /* <DEDUP_REMOVED lines=12> */
.L_x_589:
        /* <DEDUP_REMOVED lines=21> */
.L_x_593:
[----:B------:R-:W-:Y:S05]  /*5fb0*/  BSYNC B1 ;  /* 0x0000000000017941 */ /* 0x000fea0003800000 */
.L_x_592:
[----:B------:R-:W-:Y:S01]  /*5fc0*/  LEA R5, R0, 0x3b800000, 0x17 ;  /* 0x3b80000000057811 */ /* 0x000fe200078eb8ff */
[----:B------:R-:W-:-:S05]  /*5fd0*/  IMAD.SHL.U32 R0, R3, 0x100000, RZ ;  /* 0x0010000003007824 */ /* 0x000fca00078e00ff */
[----:B------:R-:W-:Y:S02]  /*5fe0*/  LOP3.LUT R0, R5, R0, R6, 0xfe, !PT ;  /* 0x0000000005007212 */ /* 0x000fe400078efe06 */
.L_x_591:
[----:B------:R-:W-:Y:S05]  /*5ff0*/  BSYNC B0 ;  /* 0x0000000000007941 */ /* 0x000fea0003800000 */
.L_x_590:
[----:B------:R-:W-:-:S04]  /*6000*/  F2FP.BF16.PACK_AB R0, RZ, R0 ;  /* 0x00000000ff00723e */ /* 0x000fc800000010ff */
[----:B------:R-:W-:Y:S01]  /*6010*/  PRMT R26, R0, 0x7610, R26 ;  /* 0x00007610001a7816 */ /* 0x000fe2000000001a */
[----:B------:R-:W-:Y:S05]  /*6020*/  BRA `(.L_x_575) ;  /* 0x000004d000007947 */ /* 0x000fea0003800000 */
.L_x_588:
        /* <DEDUP_REMOVED lines=21> */
.L_x_597:
[----:B------:R-:W-:Y:S05]  /*6180*/  BSYNC B1 ;  /* 0x0000000000017941 */ /* 0x000fea0003800000 */
.L_x_596:
[----:B------:R-:W-:Y:S01]  /*6190*/  LEA R5, R0, 0x37800000, 0x17 ;  /* 0x3780000000057811 */ /* 0x000fe200078eb8ff */
[----:B------:R-:W-:-:S05]  /*61a0*/  IMAD.SHL.U32 R0, R3, 0x200000, RZ ;  /* 0x0020000003007824 */ /* 0x000fca00078e00ff */
[----:B------:R-:W-:Y:S02]  /*61b0*/  LOP3.LUT R0, R5, R0, R6, 0xfe, !PT ;  /* 0x0000000005007212 */ /* 0x000fe400078efe06 */
.L_x_595:
[----:B------:R-:W-:Y:S05]  /*61c0*/  BSYNC B0 ;  /* 0x0000000000007941 */ /* 0x000fea0003800000 */
.L_x_594:
[----:B------:R-:W-:-:S04]  /*61d0*/  F2FP.BF16.PACK_AB R0, RZ, R0 ;  /* 0x00000000ff00723e */ /* 0x000fc800000010ff */
[----:B------:R-:W-:Y:S01]  /*61e0*/  PRMT R26, R0, 0x7610, R26 ;  /* 0x00007610001a7816 */ /* 0x000fe2000000001a */
[----:B------:R-:W-:Y:S05]  /*61f0*/  BRA `(.L_x_575) ;  /* 0x0000030000007947 */ /* 0x000fea0003800000 */
.L_x_587:
        /* <DEDUP_REMOVED lines=14> */
.L_x_601:
[----:B------:R-:W-:Y:S05]  /*62e0*/  BSYNC B0 ;  /* 0x0000000000007941 */ /* 0x000fea0003800000 */
.L_x_600:
[----:B------:R-:W-:-:S04]  /*62f0*/  F2FP.BF16.PACK_AB R0, RZ, R0 ;  /* 0x00000000ff00723e */ /* 0x000fc800000010ff */
[----:B------:R-:W-:Y:S01]  /*6300*/  PRMT R26, R0, 0x7610, R26 ;  /* 0x00007610001a7816 */ /* 0x000fe2000000001a */
[----:B------:R-:W-:Y:S05]  /*6310*/  BRA `(.L_x_575) ;  /* 0x000001e000007947 */ /* 0x000fea0003800000 */
.L_x_574:
        /* <DEDUP_REMOVED lines=21> */
.L_x_599:
[----:B------:R-:W2:Y:S02]  /*6470*/  LDG.E.64 R4, [R4.64] ;  /* 0x0000002404047981 */ /* 0x000ea4000c1e1b00 */
[----:B--2---:R-:W0:Y:S02]  /*6480*/  I2F.U64 R0, R4 ;  /* 0x0000000400007312 */ /* 0x004e240000301000 */
[----:B0-----:R-:W-:-:S04]  /*6490*/  F2FP.BF16.PACK_AB R0, RZ, R0 ;  /* 0x00000000ff00723e */ /* 0x001fc800000010ff */
[----:B------:R-:W-:Y:S01]  /*64a0*/  PRMT R26, R0, 0x7610, R26 ;  /* 0x00007610001a7816 */ /* 0x000fe2000000001a */
[----:B------:R-:W-:Y:S05]  /*64b0*/  BRA `(.L_x_575) ;  /* 0x0000004000007947 */ /* 0x000fea0003800000 */
.L_x_598:
[----:B------:R-:W2:Y:S02]  /*64c0*/  LDG.E R4, [R4.64] ;  /* 0x0000002404047981 */ /* 0x000ea4000c1e1900 */
[----:B--2---:R-:W0:Y:S02]  /*64d0*/  I2F.U32 R0, R4 ;  /* 0x0000000400007306 */ /* 0x004e240000201000 */
[----:B0-----:R-:W-:-:S04]  /*64e0*/  F2FP.BF16.PACK_AB R0, RZ, R0 ;  /* 0x00000000ff00723e */ /* 0x001fc800000010ff */
[----:B------:R-:W-:Y:S02]  /*64f0*/  PRMT R26, R0, 0x7610, R26 ;  /* 0x00007610001a7816 */ /* 0x000fe4000000001a */
.L_x_575:
[----:B------:R-:W-:-:S05]  /*6500*/  IADD3 R28, R28, 0x80, RZ ;  /* 0x000000801c1c7810 */ /* 0x000fca0007ffe0ff */
.L_x_537:
[----:B------:R-:W-:Y:S05]  /*6510*/  BSYNC B6 ;  /* 0x0000000000067941 */ /* 0x000fea0003800000 */
.L_x_536:
[----:B------:R-:W1:Y:S01]  /*6520*/  LDC.U8 R27, c[0x0][0x174] ;  /* 0x00005d00ff1b7b82 */ /* 0x000e620000000000 */
        /* <DEDUP_REMOVED lines=24> */
.L_x_607:
[----:B------:R-:W2:Y:S02]  /*66b0*/  LDG.E.U8 R4, [R4.64] ;  /* 0x0000002404047981 */ /* 0x000ea4000c1e1100 */
[----:B--2---:R-:W0:Y:S02]  /*66c0*/  I2F.U16 R0, R4 ;  /* 0x0000000400007306 */ /* 0x004e240000101000 */
[----:B0-----:R-:W-:-:S04]  /*66d0*/  F2FP.BF16.PACK_AB R0, RZ, R0 ;  /* 0x00000000ff00723e */ /* 0x001fc800000010ff */
[----:B------:R-:W-:Y:S01]  /*66e0*/  PRMT R29, R0, 0x7610, R29 ;  /* 0x00007610001d7816 */ /* 0x000fe2000000001d */
[----:B------:R-:W-:Y:S05]  /*66f0*/  BRA `(.L_x_609) ;  /* 0x00000ee000007947 */ /* 0x000fea0003800000 */
.L_x_606:
        /* <DEDUP_REMOVED lines=10> */
.L_x_611:
[----:B------:R-:W2:Y:S02]  /*67a0*/  LDG.E R4, [R4.64] ;  /* 0x0000002404047981 */ /* 0x000ea4000c1e1900 */
[----:B--2---:R-:W0:Y:S02]  /*67b0*/  I2F R0, R4 ;  /* 0x0000000400007306 */ /* 0x004e240000201400 */
[----:B0-----:R-:W-:-:S04]  /*67c0*/  F2FP.BF16.PACK_AB R0, RZ, R0 ;  /* 0x00000000ff00723e */ /* 0x001fc800000010ff */
[----:B------:R-:W-:Y:S01]  /*67d0*/  PRMT R29, R0, 0x7610, R29 ;  /* 0x00007610001d7816 */ /* 0x000fe2000000001d */
[----:B------:R-:W-:Y:S05]  /*67e0*/  BRA `(.L_x_609) ;  /* 0x00000df000007947 */ /* 0x000fea0003800000 */
.L_x_610:
[----:B------:R-:W2:Y:S02]  /*67f0*/  LDG.E.U16 R4, [R4.64] ;  /* 0x0000002404047981 */ /* 0x000ea4000c1e1500 */
[----:B--2---:R-:W0:Y:S02]  /*6800*/  I2F.S16 R0, R4 ;  /* 0x0000000400007306 */ /* 0x004e240000101400 */
[----:B0-----:R-:W-:-:S04]  /*6810*/  F2FP.BF16.PACK_AB R0, RZ, R0 ;  /* 0x00000000ff00723e */ /* 0x001fc800000010ff */
[----:B------:R-:W-:Y:S01]  /*6820*/  PRMT R29, R0, 0x7610, R29 ;  /* 0x00007610001d7816 */ /* 0x000fe2000000001d */
[----:B------:R-:W-:Y:S05]  /*6830*/  BRA `(.L_x_609) ;  /* 0x00000da000007947 */ /* 0x000fea0003800000 */
.L_x_605:
        /* <DEDUP_REMOVED lines=9> */
.L_x_613:
[----:B------:R-:W2:Y:S02]  /*68d0*/  LDG.E.U16 R0, [R4.64] ;  /* 0x0000002404007981 */ /* 0x000ea4000c1e1500 */
[----:B--2---:R-:W-:-:S05]  /*68e0*/  HADD2.F32 R0, -RZ, R0.H0_H0 ;  /* 0x20000000ff007230 */ /* 0x004fca0000004100 */
[----:B------:R-:W-:-:S04]  /*68f0*/  F2FP.BF16.PACK_AB R0, RZ, R0 ;  /* 0x00000000ff00723e */ /* 0x000fc800000010ff */
[----:B------:R-:W-:Y:S01]  /*6900*/  PRMT R29, R0, 0x7610, R29 ;  /* 0x00007610001d7816 */ /* 0x000fe2000000001d */
[----:B------:R-:W-:Y:S05]  /*6910*/  BRA `(.L_x_609) ;  /* 0x00000cc000007947 */ /* 0x000fea0003800000 */
.L_x_612:
        /* <DEDUP_REMOVED lines=9> */
.L_x_615:
[----:B------:R-:W2:Y:S02]  /*69b0*/  LDG.E.U16 R4, [R4.64] ;  /* 0x0000002404047981 */ /* 0x000ea4000c1e1500 */
[----:B--2---:R-:W-:-:S05]  /*69c0*/  HADD2.F32 R0, -RZ, R4.H0_H0 ;  /* 0x20000004ff007230 */ /* 0x004fca0000004100 */
[----:B------:R-:W-:-:S04]  /*69d0*/  F2FP.BF16.PACK_AB R0, RZ, R0 ;  /* 0x00000000ff00723e */ /* 0x000fc800000010ff */
[----:B------:R-:W-:Y:S01]  /*69e0*/  PRMT R29, R0, 0x7610, R29 ;  /* 0x00007610001d7816 */ /* 0x000fe2000000001d */
[----:B------:R-:W-:Y:S05]  /*69f0*/  BRA `(.L_x_609) ;  /* 0x00000be000007947 */ /* 0x000fea0003800000 */
.L_x_614:
[----:B------:R-:W2:Y:S02]  /*6a00*/  LDG.E.64 R4, [R4.64] ;  /* 0x0000002404047981 */ /* 0x000ea4000c1e1b00 */
[----:B--2---:R-:W0:Y:S01]  /*6a10*/  F2F.F32.F64 R0, R4 ;  /* 0x0000000400007310 */ /* 0x004e220000301000 */
[----:B------:R-:W0:-:S14]  /*6a20*/  DSETP.GEU.AND P0, PT, |R4|, c[0x2][0x0], PT ;  /* 0x008000000400762a */ /* 0x000e1c0003f0e200 */
[----:B0-----:R-:W-:-:S05]  /*6a30*/  @!P0 FMUL R0, R0, 1.175494350822287508e-38 ;  /* 0x0080000000008820 */ /* 0x001fca0000400000 */
[----:B------:R-:W-:-:S04]  /*6a40*/  F2FP.BF16.PACK_AB R0, RZ, R0 ;  /* 0x00000000ff00723e */ /* 0x000fc800000010ff */
[----:B------:R-:W-:Y:S01]  /*6a50*/  PRMT R29, R0, 0x7610, R29 ;  /* 0x00007610001d7816 */ /* 0x000fe2000000001d */
[----:B------:R-:W-:Y:S05]  /*6a60*/  BRA `(.L_x_609) ;  /* 0x00000b7000007947 */ /* 0x000fea0003800000 */
.L_x_604:
        /* <DEDUP_REMOVED lines=14> */
.L_x_618:
[----:B------:R-:W2:Y:S02]  /*6b50*/  LDG.E.64 R4, [R4.64] ;  /* 0x0000002404047981 */ /* 0x000ea4000c1e1b00 */
[----:B--2---:R-:W0:Y:S01]  /*6b60*/  F2F.F32.F64 R0, R4 ;  /* 0x0000000400007310 */ /* 0x004e220000301000 */
[----:B------:R-:W0:-:S14]  /*6b70*/  DSETP.GEU.AND P0, PT, |R4|, c[0x2][0x0], PT ;  /* 0x008000000400762a */ /* 0x000e1c0003f0e200 */
[----:B0-----:R-:W-:-:S05]  /*6b80*/  @!P0 FMUL R0, R0, 1.175494350822287508e-38 ;  /* 0x0080000000008820 */ /* 0x001fca0000400000 */
[----:B------:R-:W-:-:S04]  /*6b90*/  F2FP.BF16.PACK_AB R0, RZ, R0 ;  /* 0x00000000ff00723e */ /* 0x000fc800000010ff */
[----:B------:R-:W-:Y:S01]  /*6ba0*/  PRMT R29, R0, 0x7610, R29 ;  /* 0x00007610001d7816 */ /* 0x000fe2000000001d */
[----:B------:R-:W-:Y:S05]  /*6bb0*/  BRA `(.L_x_609) ;  /* 0x00000a2000007947 */ /* 0x000fea0003800000 */
.L_x_617:
        /* <DEDUP_REMOVED lines=11> */
[----:B------:R-:W-:-:S04]  /*6c70*/  IADD3 R6, R2, 0x1000000, RZ ;  /* 0x0100000002067810 */ /* 0x000fc80007ffe0ff */
[----:B------:R-:W-:Y:S02]  /*6c80*/  SHF.R.S32.HI R6, RZ, 0x8, R6 ;  /* 0x00000008ff067819 */ /* 0x000fe40000011406 */
[----:B0-----:R-:W-:-:S04]  /*6c90*/  IADD3 R3, -R3, 0x1f, RZ ;  /* 0x0000001f03037810 */ /* 0x001fc80007ffe1ff */
[C---:B------:R-:W-:Y:S02]  /*6ca0*/  ISETP.GT.U32.AND P0, PT, R3.reuse, 0x4, PT ;  /* 0x000000040300780c */ /* 0x040fe40003f04070 */
[----:B------:R-:W-:-:S04]  /*6cb0*/  IADD3 R3, R3, -0x4, RZ ;  /* 0xfffffffc03037810 */ /* 0x000fc80007ffe0ff */
[----:B------:R-:W-:-:S04]  /*6cc0*/  SEL R3, R3, RZ, P0 ;  /* 0x000000ff03037207 */ /* 0x000fc80000000000 */
[C---:B------:R-:W-:Y:S01]  /*6cd0*/  SHF.L.U32 R4, R2.reuse, R3, RZ ;  /* 0x0000000302047219 */ /* 0x040fe200000006ff */
[----:B------:R-:W-:Y:S01]  /*6ce0*/  IMAD R7, R3, R8, 0x3c000000 ;  /* 0x3c00000003077424 */ /* 0x000fe200078e0208 */
[----:B------:R-:W-:-:S04]  /*6cf0*/  IADD3 R3, R2, -0x1, RZ ;  /* 0xffffffff02037810 */ /* 0x000fc80007ffe0ff */
[----:B------:R-:W-:Y:S02]  /*6d00*/  LEA.HI R7, R4, R7, RZ, 0x1c ;  /* 0x0000000704077211 */ /* 0x000fe400078fe0ff */
[----:B------:R-:W-:Y:S02]  /*6d10*/  SHF.R.S32.HI R3, RZ, 0x1f, R3 ;  /* 0x0000001fff037819 */ /* 0x000fe40000011403 */
[----:B------:R-:W-:-:S04]  /*6d20*/  LOP3.LUT R6, R7, 0x7f800000, R6, 0xf8, !PT ;  /* 0x7f80000007067812 */ /* 0x000fc800078ef806 */
[----:B------:R-:W-:-:S04]  /*6d30*/  LOP3.LUT R3, R6, R3, RZ, 0x30, !PT ;  /* 0x0000000306037212 */ /* 0x000fc800078e30ff */
[----:B------:R-:W-:-:S04]  /*6d40*/  LOP3.LUT R3, R3, 0x80000000, R0, 0xf8, !PT ;  /* 0x8000000003037812 */ /* 0x000fc800078ef800 */
[----:B------:R-:W-:-:S04]  /*6d50*/  F2FP.BF16.PACK_AB R3, RZ, R3 ;  /* 0x00000003ff03723e */ /* 0x000fc800000010ff */
[----:B------:R-:W-:Y:S01]  /*6d60*/  PRMT R29, R3, 0x7610, R29 ;  /* 0x00007610031d7816 */ /* 0x000fe2000000001d */
[----:B------:R-:W-:Y:S05]  /*6d70*/  BRA `(.L_x_609) ;  /* 0x0000086000007947 */ /* 0x000fea0003800000 */
.L_x_620:
[----:B------:R-:W2:Y:S02]  /*6d80*/  LDG.E.U8 R3, [R4.64] ;  /* 0x0000002404037981 */ /* 0x000ea4000c1e1100 */
[----:B--2---:R-:W-:-:S05]  /*6d90*/  IMAD.SHL.U32 R0, R3, 0x2000000, RZ ;  /* 0x0200000003007824 */ /* 0x004fca00078e00ff */
[----:B------:R-:W-:-:S13]  /*6da0*/  ISETP.GE.U32.AND P0, PT, R0, 0x8000000, PT ;  /* 0x080000000000780c */ /* 0x000fda0003f06070 */
[C---:B------:R-:W-:Y:S02]  /*6db0*/  @!P0 IMAD.SHL.U32 R0, R3.reuse, 0x100, RZ ;  /* 0x0000010003008824 */ /* 0x040fe400078e00ff */
[C---:B------:R-:W-:Y:S02]  /*6dc0*/  @P0 IMAD.SHL.U32 R2, R3.reuse, 0x200000, RZ ;  /* 0x0020000003020824 */ /* 0x040fe400078e00ff */
[----:B------:R-:W-:Y:S01]  /*6dd0*/  IMAD.SHL.U32 R3, R3, 0x1000000, RZ ;  /* 0x0100000003037824 */ /* 0x000fe200078e00ff */
        /* <DEDUP_REMOVED lines=9> */
.L_x_619:
[----:B------:R0:W5:Y:S01]  /*6e70*/  LDG.E.U16 R29, [R4.64] ;  /* 0x00000024041d7981 */ /* 0x000162000c1e1500 */
[----:B------:R-:W-:Y:S05]  /*6e80*/  BRA `(.L_x_609) ;  /* 0x0000075000007947 */ /* 0x000fea0003800000 */
.L_x_616:
        /* <DEDUP_REMOVED lines=12> */
.L_x_623:
        /* <DEDUP_REMOVED lines=21> */
.L_x_627:
[----:B------:R-:W-:Y:S05]  /*70a0*/  BSYNC B1 ;  /* 0x0000000000017941 */ /* 0x000fea0003800000 */
.L_x_626:
[----:B------:R-:W-:Y:S01]  /*70b0*/  LEA R3, R0, 0x3b800000, 0x17 ;  /* 0x3b80000000037811 */ /* 0x000fe200078eb8ff */
[----:B------:R-:W-:-:S05]  /*70c0*/  IMAD.SHL.U32 R0, R2, 0x100000, RZ ;  /* 0x0010000002007824 */ /* 0x000fca00078e00ff */
[----:B------:R-:W-:Y:S02]  /*70d0*/  LOP3.LUT R0, R3, R0, R4, 0xfe, !PT ;  /* 0x0000000003007212 */ /* 0x000fe400078efe04 */
.L_x_625:
[----:B------:R-:W-:Y:S05]  /*70e0*/  BSYNC B0 ;  /* 0x0000000000007941 */ /* 0x000fea0003800000 */
.L_x_624:
[----:B------:R-:W-:-:S04]  /*70f0*/  F2FP.BF16.PACK_AB R0, RZ, R0 ;  /* 0x00000000ff00723e */ /* 0x000fc800000010ff */
[----:B------:R-:W-:Y:S01]  /*7100*/  PRMT R29, R0, 0x7610, R29 ;  /* 0x00007610001d7816 */ /* 0x000fe2000000001d */
[----:B------:R-:W-:Y:S05]  /*7110*/  BRA `(.L_x_609) ;  /* 0x000004c000007947 */ /* 0x000fea0003800000 */
.L_x_622:
        /* <DEDUP_REMOVED lines=21> */
.L_x_631:
[----:B------:R-:W-:Y:S05]  /*7270*/  BSYNC B1 ;  /* 0x0000000000017941 */ /* 0x000fea0003800000 */
.L_x_630:
[----:B------:R-:W-:Y:S01]  /*7280*/  LEA R3, R0, 0x37800000, 0x17 ;  /* 0x3780000000037811 */ /* 0x000fe200078eb8ff */
[----:B------:R-:W-:-:S05]  /*7290*/  IMAD.SHL.U32 R0, R2, 0x200000, RZ ;  /* 0x0020000002007824 */ /* 0x000fca00078e00ff */
[----:B------:R-:W-:Y:S02]  /*72a0*/  LOP3.LUT R0, R3, R0, R4, 0xfe, !PT ;  /* 0x0000000003007212 */ /* 0x000fe400078efe04 */
.L_x_629:
[----:B------:R-:W-:Y:S05]  /*72b0*/  BSYNC B0 ;  /* 0x0000000000007941 */ /* 0x000fea0003800000 */
.L_x_628:
[----:B------:R-:W-:-:S04]  /*72c0*/  F2FP.BF16.PACK_AB R0, RZ, R0 ;  /* 0x00000000ff00723e */ /* 0x000fc800000010ff */
[----:B------:R-:W-:Y:S01]  /*72d0*/  PRMT R29, R0, 0x7610, R29 ;  /* 0x00007610001d7816 */ /* 0x000fe2000000001d */
[----:B------:R-:W-:Y:S05]  /*72e0*/  BRA `(.L_x_609) ;  /* 0x000002f000007947 */ /* 0x000fea0003800000 */
.L_x_621:
        /* <DEDUP_REMOVED lines=14> */
.L_x_635:
[----:B------:R-:W-:Y:S05]  /*73d0*/  BSYNC B0 ;  /* 0x0000000000007941 */ /* 0x000fea0003800000 */
.L_x_634:
[----:B------:R-:W-:-:S04]  /*73e0*/  F2FP.BF16.PACK_AB R0, RZ, R0 ;  /* 0x00000000ff00723e */ /* 0x000fc800000010ff */
[----:B------:R-:W-:Y:S01]  /*73f0*/  PRMT R29, R0, 0x7610, R29 ;  /* 0x00007610001d7816 */ /* 0x000fe2000000001d */
[----:B------:R-:W-:Y:S05]  /*7400*/  BRA `(.L_x_609) ;  /* 0x000001d000007947 */ /* 0x000fea0003800000 */
.L_x_608:
        /* <DEDUP_REMOVED lines=18> */
[----:B01---5:R-:W-:Y:S05]  /*7530*/  CALL.ABS.NOINC R2 ;  /* 0x0000000002007343 */ /* 0x023fea0003c00000 */
[----:B------:R-:W-:Y:S01]  /*7540*/  PRMT R29, RZ, 0x7610, R29 ;  /* 0x00007610ff1d7816 */ /* 0x000fe2000000001d */
[----:B------:R-:W-:Y:S05]  /*7550*/  BRA `(.L_x_609) ;  /* 0x0000008000007947 */ /* 0x000fea0003800000 */
.L_x_633:
[----:B------:R-:W2:Y:S02]  /*7560*/  LDG.E.64 R2, [R4.64] ;  /* 0x0000002404027981 */ /* 0x000ea4000c1e1b00 */
[----:B--2---:R-:W0:Y:S02]  /*7570*/  I2F.U64 R2, R2 ;  /* 0x0000000200027312 */ /* 0x004e240000301000 */
[----:B0-----:R-:W-:Y:S01]  /*7580*/  F2FP.BF16.PACK_AB R29, RZ, R2 ;  /* 0x00000002ff1d723e */ /* 0x001fe200000010ff */
[----:B------:R-:W-:Y:S05]  /*7590*/  BRA `(.L_x_609) ;  /* 0x0000004000007947 */ /* 0x000fea0003800000 */
.L_x_632:
[----:B------:R-:W2:Y:S02]  /*75a0*/  LDG.E R4, [R4.64] ;  /* 0x0000002404047981 */ /* 0x000ea4000c1e1900 */
[----:B--2---:R-:W0:Y:S02]  /*75b0*/  I2F.U32 R0, R4 ;  /* 0x0000000400007306 */ /* 0x004e240000201000 */
[----:B0-----:R-:W-:-:S04]  /*75c0*/  F2FP.BF16.PACK_AB R0, RZ, R0 ;  /* 0x00000000ff00723e */ /* 0x001fc800000010ff */
[----:B------:R-:W-:Y:S02]  /*75d0*/  PRMT R29, R0, 0x7610, R29 ;  /* 0x00007610001d7816 */ /* 0x000fe4000000001d */
.L_x_609:
[----:B------:R-:W-:Y:S01]  /*75e0*/  PRMT R0, R17, 0x9910, RZ ;  /* 0x0000991011007816 */ /* 0x000fe200000000ff */
[----:B------:R-:W-:-:S03]  /*75f0*/  IMAD R2, R28, c[0x0][0x1a4], RZ ;  /* 0x000069001c027a24 */ /* 0x000fc600078e02ff */
        /* <DEDUP_REMOVED lines=13> */
[----:B--2---:R-:W2:Y:S02]  /*76d0*/  I2F.S16 R0, R2 ;  /* 0x0000000200007306 */ /* 0x004ea40000101400 */
[----:B--2---:R-:W-:Y:S01]  /*76e0*/  F2FP.BF16.PACK_AB R0, RZ, R0 ;  /* 0x00000000ff00723e */ /* 0x004fe200000010ff */
[----:B------:R-:W-:Y:S05]  /*76f0*/  BRA `(.L_x_603) ;  /* 0x00000e7000007947 */ /* 0x000fea0003800000 */
.L_x_639:
[----:B------:R-:W2:Y:S02]  /*7700*/  LDG.E.U8 R2, [R2.64] ;  /* 0x0000002402027981 */ /* 0x000ea4000c1e1100 */
[----:B--2---:R-:W2:Y:S02]  /*7710*/  I2F.U16 R0, R2 ;  /* 0x0000000200007306 */ /* 0x004ea40000101000 */
[----:B--2---:R-:W-:Y:S01]  /*7720*/  F2FP.BF16.PACK_AB R0, RZ, R0 ;  /* 0x00000000ff00723e */ /* 0x004fe200000010ff */
[----:B------:R-:W-:Y:S05]  /*7730*/  BRA `(.L_x_603) ;  /* 0x00000e3000007947 */ /* 0x000fea0003800000 */
.L_x_638:
[----:B------:R-:W-:-:S13]  /*7740*/  ISETP.NE.AND P0, PT, R0, 0x2, PT ;  /* 0x000000020000780c */ /* 0x000fda0003f05270 */
[----:B------:R-:W-:Y:S05]  /*7750*/  @!P0 BRA `(.L_x_641) ;  /* 0x000000c000008947 */ /* 0x000fea0003800000 */
[----:B------:R-:W-:-:S13]  /*7760*/  ISETP.NE.AND P0, PT, R0, 0x3, PT ;  /* 0x000000030000780c */ /* 0x000fda0003f05270 */
[----:B------:R-:W-:Y:S05]  /*7770*/  @!P0 BRA `(.L_x_642) ;  /* 0x0000006000008947 */ /* 0x000fea0003800000 */
[----:B------:R-:W-:-:S13]  /*7780*/  ISETP.NE.AND P0, PT, R0, 0x4, PT ;  /* 0x000000040000780c */ /* 0x000fda0003f05270 */
[----:B------:R-:W-:Y:S05]  /*7790*/  @P0 BRA `(.L_x_640) ;  /* 0x00000c1000000947 */ /* 0x000fea0003800000 */
[----:B------:R-:W2:Y:S02]  /*77a0*/  LDG.E.64 R2, [R2.64] ;  /* 0x0000002402027981 */ /* 0x000ea4000c1e1b00 */
[----:B--2---:R-:W2:Y:S02]  /*77b0*/  I2F.S64 R0, R2 ;  /* 0x0000000200007312 */ /* 0x004ea40000301400 */
[----:B--2---:R-:W-:Y:S01]  /*77c0*/  F2FP.BF16.PACK_AB R0, RZ, R0 ;  /* 0x00000000ff00723e */ /* 0x004fe200000010ff */
[----:B------:R-:W-:Y:S05]  /*77d0*/  BRA `(.L_x_603) ;  /* 0x00000d9000007947 */ /* 0x000fea0003800000 */
.L_x_642:
[----:B------:R-:W2:Y:S02]  /*77e0*/  LDG.E R2, [R2.64] ;  /* 0x0000002402027981 */ /* 0x000ea4000c1e1900 */
[----:B--2---:R-:W2:Y:S02]  /*77f0*/  I2F R0, R2 ;  /* 0x0000000200007306 */ /* 0x004ea40000201400 */
[----:B--2---:R-:W-:Y:S01]  /*7800*/  F2FP.BF16.PACK_AB R0, RZ, R0 ;  /* 0x00000000ff00723e */ /* 0x004fe200000010ff */
[----:B------:R-:W-:Y:S05]  /*7810*/  BRA `(.L_x_603) ;  /* 0x00000d5000007947 */ /* 0x000fea0003800000 */
.L_x_641:
[----:B------:R-:W2:Y:S02]  /*7820*/  LDG.E.U16 R2, [R2.64] ;  /* 0x0000002402027981 */ /* 0x000ea4000c1e1500 */
[----:B--2---:R-:W2:Y:S02]  /*7830*/  I2F.S16 R0, R2 ;  /* 0x0000000200007306 */ /* 0x004ea40000101400 */
[----:B--2---:R-:W-:Y:S01]  /*7840*/  F2FP.BF16.PACK_AB R0, RZ, R0 ;  /* 0x00000000ff00723e */ /* 0x004fe200000010ff */
[----:B------:R-:W-:Y:S05]  /*7850*/  BRA `(.L_x_603) ;  /* 0x00000d1000007947 */ /* 0x000fea0003800000 */
.L_x_637:
        /* <DEDUP_REMOVED lines=9> */
.L_x_644:
[----:B------:R-:W2:Y:S02]  /*78f0*/  LDG.E.U16 R0, [R2.64] ;  /* 0x0000002402007981 */ /* 0x000ea4000c1e1500 */
[----:B--2---:R-:W-:-:S05]  /*7900*/  HADD2.F32 R0, -RZ, R0.H0_H0 ;  /* 0x20000000ff007230 */ /* 0x004fca0000004100 */
[----:B------:R-:W-:Y:S01]  /*7910*/  F2FP.BF16.PACK_AB R0, RZ, R0 ;  /* 0x00000000ff00723e */ /* 0x000fe200000010ff */
[----:B------:R-:W-:Y:S05]  /*7920*/  BRA `(.L_x_603) ;  /* 0x00000c4000007947 */ /* 0x000fea0003800000 */
.L_x_643:
        /* <DEDUP_REMOVED lines=9> */
.L_x_646:
[----:B------:R-:W2:Y:S02]  /*79c0*/  LDG.E.U16 R2, [R2.64] ;  /* 0x0000002402027981 */ /* 0x000ea4000c1e1500 */
[----:B--2---:R-:W-:-:S05]  /*79d0*/  HADD2.F32 R0, -RZ, R2.H0_H0 ;  /* 0x20000002ff007230 */ /* 0x004fca0000004100 */
[----:B------:R-:W-:Y:S01]  /*79e0*/  F2FP.BF16.PACK_AB R0, RZ, R0 ;  /* 0x00000000ff00723e */ /* 0x000fe200000010ff */
[----:B------:R-:W-:Y:S05]  /*79f0*/  BRA `(.L_x_603) ;  /* 0x00000b7000007947 */ /* 0x000fea0003800000 */
.L_x_645:
[----:B------:R-:W2:Y:S02]  /*7a00*/  LDG.E.64 R2, [R2.64] ;  /* 0x0000002402027981 */ /* 0x000ea4000c1e1b00 */
[----:B--2---:R-:W2:Y:S01]  /*7a10*/  F2F.F32.F64 R0, R2 ;  /* 0x0000000200007310 */ /* 0x004ea20000301000 */
[----:B------:R-:W2:-:S14]  /*7a20*/  DSETP.GEU.AND P0, PT, |R2|, c[0x2][0x0], PT ;  /* 0x008000000200762a */ /* 0x000e9c0003f0e200 */
[----:B--2---:R-:W-:-:S05]  /*7a30*/  @!P0 FMUL R0, R0, 1.175494350822287508e-38 ;  /* 0x0080000000008820 */ /* 0x004fca0000400000 */
[----:B------:R-:W-:Y:S01]  /*7a40*/  F2FP.BF16.PACK_AB R0, RZ, R0 ;  /* 0x00000000ff00723e */ /* 0x000fe200000010ff */
[----:B------:R-:W-:Y:S05]  /*7a50*/  BRA `(.L_x_603) ;  /* 0x00000b1000007947 */ /* 0x000fea0003800000 */
.L_x_636:
        /* <DEDUP_REMOVED lines=13> */
.L_x_649:
[----:B------:R-:W2:Y:S02]  /*7b30*/  LDG.E.64 R2, [R2.64] ;  /* 0x0000002402027981 */ /* 0x000ea4000c1e1b00 */
[----:B--2---:R-:W2:Y:S01]  /*7b40*/  F2F.F32.F64 R0, R2 ;  /* 0x0000000200007310 */ /* 0x004ea20000301000 */
[----:B------:R-:W2:-:S14]  /*7b50*/  DSETP.GEU.AND P0, PT, |R2|, c[0x2][0x0], PT ;  /* 0x008000000200762a */ /* 0x000e9c0003f0e200 */
[----:B--2---:R-:W-:-:S05]  /*7b60*/  @!P0 FMUL R0, R0, 1.175494350822287508e-38 ;  /* 0x0080000000008820 */ /* 0x004fca0000400000 */
[----:B------:R-:W-:Y:S01]  /*7b70*/  F2FP.BF16.PACK_AB R0, RZ, R0 ;  /* 0x00000000ff00723e */ /* 0x000fe200000010ff */
[----:B------:R-:W-:Y:S05]  /*7b80*/  BRA `(.L_x_603) ;  /* 0x000009e000007947 */ /* 0x000fea0003800000 */
.L_x_648:
        /* <DEDUP_REMOVED lines=9> */
[----:B0-----:R-:W-:-:S04]  /*7c20*/  LOP3.LUT R4, R0, 0x7f000000, RZ, 0xc0, !PT ;  /* 0x7f00000000047812 */ /* 0x001fc800078ec0ff */
        /* <DEDUP_REMOVED lines=18> */
.L_x_651:
[----:B------:R-:W2:Y:S02]  /*7d50*/  LDG.E.U8 R2, [R2.64] ;  /* 0x0000002402027981 */ /* 0x000ea4000c1e1100 */
[C---:B--2---:R-:W-:Y:S02]  /*7d60*/  IMAD.SHL.U32 R0, R2.reuse, 0x2000000, RZ ;  /* 0x0200000002007824 */ /* 0x044fe400078e00ff */
[----:B0-----:R-:W-:-:S03]  /*7d70*/  IMAD.SHL.U32 R5, R2, 0x1000000, RZ ;  /* 0x0100000002057824 */ /* 0x001fc600078e00ff */
        /* <DEDUP_REMOVED lines=12> */
.L_x_650:
[----:B------:R2:W5:Y:S01]  /*7e40*/  LDG.E.U16 R0, [R2.64] ;  /* 0x0000002402007981 */ /* 0x000562000c1e1500 */
[----:B------:R-:W-:Y:S05]  /*7e50*/  BRA `(.L_x_603) ;  /* 0x0000071000007947 */ /* 0x000fea0003800000 */
.L_x_647:
        /* <DEDUP_REMOVED lines=9> */
[----:B--2---:R-:W2:Y:S02]  /*7ef0*/  I2F.U16 R0, R2 ;  /* 0x0000000200007306 */ /* 0x004ea40000101000 */
[----:B--2---:R-:W-:Y:S01]  /*7f00*/  F2FP.BF16.PACK_AB R0, RZ, R0 ;  /* 0x00000000ff00723e */ /* 0x004fe200000010ff */
[----:B------:R-:W-:Y:S05]  /*7f10*/  BRA `(.L_x_603) ;  /* 0x0000065000007947 */ /* 0x000fea0003800000 */
.L_x_654:
        /* <DEDUP_REMOVED lines=13> */
[----:B0-----:R-:W-:-:S06]  /*7ff0*/  IMAD.U32 R4, R3, -0x80000000, RZ ;  /* 0x8000000003047824 */ /* 0x001fcc00078e00ff */
[----:B------:R-:W-:Y:S05]  /*8000*/  @P0 BRA `(.L_x_658) ;  /* 0x0000006000000947 */ /* 0x000fea0003800000 */
[----:B------:R-:W0:Y:S02]  /*8010*/  FLO.U32 R3, R2 ;  /* 0x0000000200037300 */ /* 0x000e2400000e0000 */
[----:B0-----:R-:W-:-:S04]  /*8020*/  IADD3 R3, -R3, 0x1f, RZ ;  /* 0x0000001f03037810 */ /* 0x001fc80007ffe1ff */
[----:B------:R-:W-:Y:S02]  /*8030*/  IADD3 R5, R3, -0x1c, RZ ;  /* 0xffffffe403057810 */ /* 0x000fe40007ffe0ff */
[----:B------:R-:W-:Y:S02]  /*8040*/  IADD3 R0, R0, 0x1d, -R3 ;  /* 0x0000001d00007810 */ /* 0x000fe40007ffe803 */
[----:B------:R-:W-:-:S04]  /*8050*/  SHF.L.U32 R5, R2, R5, RZ ;  /* 0x0000000502057219 */ /* 0x000fc800000006ff */
[----:B------:R-:W-:Y:S02]  /*8060*/  LOP3.LUT R2, R5, 0x7, RZ, 0xc0, !PT ;  /* 0x0000000705027812 */ /* 0x000fe400078ec0ff */
.L_x_658:
[----:B------:R-:W-:Y:S05]  /*8070*/  BSYNC B1 ;  /* 0x0000000000017941 */ /* 0x000fea0003800000 */
.L_x_657:
[----:B------:R-:W-:Y:S01]  /*8080*/  LEA R3, R0, 0x3b800000, 0x17 ;  /* 0x3b80000000037811 */ /* 0x000fe200078eb8ff */
[----:B------:R-:W-:-:S05]  /*8090*/  IMAD.SHL.U32 R0, R2, 0x100000, RZ ;  /* 0x0010000002007824 */ /* 0x000fca00078e00ff */
[----:B------:R-:W-:Y:S02]  /*80a0*/  LOP3.LUT R0, R3, R0, R4, 0xfe, !PT ;  /* 0x0000000003007212 */ /* 0x000fe400078efe04 */
.L_x_656:
[----:B------:R-:W-:Y:S05]  /*80b0*/  BSYNC B0 ;  /* 0x0000000000007941 */ /* 0x000fea0003800000 */
.L_x_655:
[----:B------:R-:W-:Y:S01]  /*80c0*/  F2FP.BF16.PACK_AB R0, RZ, R0 ;  /* 0x00000000ff00723e */ /* 0x000fe200000010ff */
[----:B------:R-:W-:Y:S05]  /*80d0*/  BRA `(.L_x_603) ;  /* 0x0000049000007947 */ /* 0x000fea0003800000 */
.L_x_653:
        /* <DEDUP_REMOVED lines=21> */
.L_x_662:
[----:B------:R-:W-:Y:S05]  /*8230*/  BSYNC B1 ;  /* 0x0000000000017941 */ /* 0x000fea0003800000 */
.L_x_661:
[----:B------:R-:W-:Y:S01]  /*8240*/  LEA R3, R0, 0x37800000, 0x17 ;  /* 0x3780000000037811 */ /* 0x000fe200078eb8ff */
[----:B------:R-:W-:-:S05]  /*8250*/  IMAD.SHL.U32 R0, R2, 0x200000, RZ ;  /* 0x0020000002007824 */ /* 0x000fca00078e00ff */
[----:B------:R-:W-:Y:S02]  /*8260*/  LOP3.LUT R0, R3, R0, R4, 0xfe, !PT ;  /* 0x0000000003007212 */ /* 0x000fe400078efe04 */
.L_x_660:
[----:B------:R-:W-:Y:S05]  /*8270*/  BSYNC B0 ;  /* 0x0000000000007941 */ /* 0x000fea0003800000 */
.L_x_659:
[----:B------:R-:W-:Y:S01]  /*8280*/  F2FP.BF16.PACK_AB R0, RZ, R0 ;  /* 0x00000000ff00723e */ /* 0x000fe200000010ff */
[----:B------:R-:W-:Y:S05]  /*8290*/  BRA `(.L_x_603) ;  /* 0x000002d000007947 */ /* 0x000fea0003800000 */
.L_x_652:
        /* <DEDUP_REMOVED lines=14> */
.L_x_666:
[----:B------:R-:W-:Y:S05]  /*8380*/  BSYNC B0 ;  /* 0x0000000000007941 */ /* 0x000fea0003800000 */
.L_x_665:
[----:B------:R-:W-:Y:S01]  /*8390*/  F2FP.BF16.PACK_AB R0, RZ, R0 ;  /* 0x00000000ff00723e */ /* 0x000fe200000010ff */
[----:B------:R-:W-:Y:S05]  /*83a0*/  BRA `(.L_x_603) ;  /* 0x000001c000007947 */ /* 0x000fea0003800000 */
.L_x_640:
[----:B------:R-:W-:Y:S01]  /*83b0*/  MOV R2, 0x0 ;  /* 0x0000000000027802 */ /* 0x000fe20000000f00 */
[----:B0-----:R-:W-:Y:S02]  /*83c0*/  IMAD.MOV.U32 R4, RZ, RZ, c[0x4][0x128] ;  /* 0x01004a00ff047624 */ /* 0x001fe400078e00ff */
        /* <DEDUP_REMOVED lines=16> */
[----:B01---5:R-:W-:Y:S05]  /*84d0*/  CALL.ABS.NOINC R2 ;  /* 0x0000000002007343 */ /* 0x023fea0003c00000 */
[----:B------:R-:W-:Y:S01]  /*84e0*/  PRMT R0, RZ, 0x7610, R0 ;  /* 0x00007610ff007816 */ /* 0x000fe20000000000 */
[----:B------:R-:W-:Y:S05]  /*84f0*/  BRA `(.L_x_603) ;  /* 0x0000007000007947 */ /* 0x000fea0003800000 */
.L_x_664:
[----:B------:R-:W2:Y:S02]  /*8500*/  LDG.E.64 R2, [R2.64] ;  /* 0x0000002402027981 */ /* 0x000ea4000c1e1b00 */
[----:B--2---:R-:W2:Y:S02]  /*8510*/  I2F.U64 R0, R2 ;  /* 0x0000000200007312 */ /* 0x004ea40000301000 */
[----:B--2---:R-:W-:Y:S01]  /*8520*/  F2FP.BF16.PACK_AB R0, RZ, R0 ;  /* 0x00000000ff00723e */ /* 0x004fe200000010ff */
[----:B------:R-:W-:Y:S05]  /*8530*/  BRA `(.L_x_603) ;  /* 0x0000003000007947 */ /* 0x000fea0003800000 */
.L_x_663:
[----:B------:R-:W2:Y:S02]  /*8540*/  LDG.E R2, [R2.64] ;  /* 0x0000002402027981 */ /* 0x000ea4000c1e1900 */
[----:B--2---:R-:W2:Y:S02]  /*8550*/  I2F.U32 R0, R2 ;  /* 0x0000000200007306 */ /* 0x004ea40000201000 */
[----:B--2---:R-:W-:-:S06]  /*8560*/  F2FP.BF16.PACK_AB R0, RZ, R0 ;  /* 0x00000000ff00723e */ /* 0x004fcc00000010ff */
.L_x_603:
[----:B------:R-:W-:Y:S05]  /*8570*/  BSYNC B6 ;  /* 0x0000000000067941 */ /* 0x000fea0003800000 */
.L_x_602:
[----:B-1----:R-:W-:Y:S01]  /*8580*/  ISETP.NE.AND P0, PT, R27, RZ, PT ;  /* 0x000000ff1b00720c */ /* 0x002fe20003f05270 */
[----:B------:R-:W-:-:S12]  /*8590*/  BSSY B0, `(.L_x_667) ;  /* 0x0000073000007945 */ /* 0x000fd80003800000 */
[----:B------:R-:W-:Y:S05]  /*85a0*/  @!P0 BRA `(.L_x_668) ;  /* 0x0000033000008947 */ /* 0x000fea0003800000 */
[----:B------:R-:W1:Y:S01]  /*85b0*/  S2R R17, SR_TID.X ;  /* 0x0000000000117919 */ /* 0x000e620000002100 */
[----:B------:R-:W-:Y:S01]  /*85c0*/  BSSY B1, `(.L_x_669) ;  /* 0x0000011000017945 */ /* 0x000fe20003800000 */
[CC--:B-1----:R-:W-:Y:S02]  /*85d0*/  ISETP.GE.AND P0, PT, R17.reuse, R18.reuse, PT ;  /* 0x000000121100720c */ /* 0x0c2fe40003f06270 */
[C---:B--2---:R-:W-:Y:S02]  /*85e0*/  IADD3 R3, R17.reuse, 0x80, RZ ;  /* 0x0000008011037810 */ /* 0x044fe40007ffe0ff */
[C---:B0-----:R-:W-:Y:S02]  /*85f0*/  IADD3 R5, R17.reuse, 0x100, RZ ;  /* 0x0000010011057810 */ /* 0x041fe40007ffe0ff */
[----:B------:R-:W-:Y:S02]  /*8600*/  IADD3 R7, R17, 0x180, RZ ;  /* 0x0000018011077810 */ /* 0x000fe40007ffe0ff */
[----:B------:R-:W-:-:S02]  /*8610*/  ISETP.GE.AND P4, PT, R3, R18, PT ;  /* 0x000000120300720c */ /* 0x000fc40003f86270 */
[-C--:B------:R-:W-:Y:S02]  /*8620*/  ISETP.GE.AND P1, PT, R5, R18.reuse, PT ;  /* 0x000000120500720c */ /* 0x080fe40003f26270 */
[----:B------:R-:W-:Y:S01]  /*8630*/  ISETP.GE.AND P2, PT, R7, R18, PT ;  /* 0x000000120700720c */ /* 0x000fe20003f46270 */
[----:B------:R-:W-:Y:S07]  /*8640*/  @P0 BRA `(.L_x_670) ;  /* 0x0000008000000947 */ /* 0x000fee0003800000 */
[----:B-----5:R-:W-:Y:S02]  /*8650*/  PRMT R23, RZ, 0x5410, R23 ;  /* 0x00005410ff177816 */ /* 0x020fe40000000017 */
[----:B------:R-:W-:Y:S02]  /*8660*/  PRMT R22, RZ, 0x5410, R22 ;  /* 0x00005410ff167816 */ /* 0x000fe40000000016 */
[C---:B------:R-:W-:Y:S01]  /*8670*/  FSETP.GTU.FTZ.AND P3, PT, R23.reuse, RZ, PT ;  /* 0x000000ff1700720b */ /* 0x040fe20003f7c000 */
[----:B------:R-:W-:Y:S02]  /*8680*/  FADD.FTZ R23, R23, c[0x0][0x168] ;  /* 0x00005a0017177621 */ /* 0x000fe40000010000 */
[----:B------:R-:W-:-:S04]  /*8690*/  FMUL.FTZ R2, R22, c[0x0][0x170] ;  /* 0x00005c0016027a20 */ /* 0x000fc80000410000 */
[----:B------:R-:W-:-:S06]  /*86a0*/  FMUL.FTZ R4, R2, R23 ;  /* 0x0000001702047220 */ /* 0x000fcc0000410000 */
[----:B------:R-:W-:-:S05]  /*86b0*/  @P3 FMUL.FTZ R4, R22, c[0x0][0x16c] ;  /* 0x00005b0016043a20 */ /* 0x000fca0000410000 */
[----:B------:R-:W-:Y:S02]  /*86c0*/  F2FP.BF16.PACK_AB R4, RZ, R4 ;  /* 0x00000004ff04723e */ /* 0x000fe400000010ff */
.L_x_670:
[----:B------:R-:W-:Y:S05]  /*86d0*/  BSYNC B1 ;  /* 0x0000000000017941 */ /* 0x000fea0003800000 */
.L_x_669:
[----:B------:R-:W-:Y:S01]  /*86e0*/  BSSY B1, `(.L_x_671) ;  /* 0x000000a000017945 */ /* 0x000fe20003800000 */
[----:B------:R-:W-:Y:S05]  /*86f0*/  @P4 BRA `(.L_x_672) ;  /* 0x0000008000004947 */ /* 0x000fea0003800000 */
        /* <DEDUP_REMOVED lines=8> */
.L_x_672:
[----:B------:R-:W-:Y:S05]  /*8780*/  BSYNC B1 ;  /* 0x0000000000017941 */ /* 0x000fea0003800000 */
.L_x_671:
        /* <DEDUP_REMOVED lines=10> */
.L_x_674:
[----:B------:R-:W-:Y:S05]  /*8830*/  BSYNC B1 ;  /* 0x0000000000017941 */ /* 0x000fea0003800000 */
.L_x_673:
        /* <DEDUP_REMOVED lines=8> */
[----:B------:R-:W-:Y:S01]  /*88c0*/  F2FP.BF16.PACK_AB R24, RZ, R24 ;  /* 0x00000018ff18723e */ /* 0x000fe200000010ff */
[----:B------:R-:W-:Y:S05]  /*88d0*/  BRA `(.L_x_675) ;  /* 0x000003e000007947 */ /* 0x000fea0003800000 */
.L_x_668:
        /* <DEDUP_REMOVED lines=12> */
[----:B------:R-:W-:-:S13]  /*89a0*/  FSETP.GTU.FTZ.AND P3, PT, R2, RZ, PT ;  /* 0x000000ff0200720b */ /* 0x000fda0003f7c000 */
[----:B------:R-:W-:-:S04]  /*89b0*/  @!P3 FMUL.FTZ R2, R2, c[0x0][0x170] ;  /* 0x00005c000202ba20 */ /* 0x000fc80000410000 */
[----:B------:R-:W-:Y:S02]  /*89c0*/  @!P3 FMUL.FTZ R3, R2, 1.4426950216293334961 ;  /* 0x3fb8aa3b0203b820 */ /* 0x000fe40000410000 */
[----:B------:R-:W-:-:S04]  /*89d0*/  @!P3 FMUL.FTZ R2, R22, c[0x0][0x170] ;  /* 0x00005c001602ba20 */ /* 0x000fc80000410000 */
[----:B------:R-:W0:Y:S01]  /*89e0*/  @!P3 MUFU.EX2 R3, R3 ;  /* 0x000000030003b308 */ /* 0x000e220000000800 */
[----:B------:R-:W-:-:S04]  /*89f0*/  @!P3 FMUL.FTZ R2, R2, c[0x0][0x168] ;  /* 0x00005a000202ba20 */ /* 0x000fc80000410000 */
[----:B0-----:R-:W-:Y:S02]  /*8a00*/  @!P3 FMUL.FTZ R4, R2, R3 ;  /* 0x000000030204b220 */ /* 0x001fe40000410000 */
[----:B------:R-:W-:-:S05]  /*8a10*/  @P3 FMUL.FTZ R4, R22, c[0x0][0x16c] ;  /* 0x00005b0016043a20 */ /* 0x000fca0000410000 */
[----:B------:R-:W-:Y:S02]  /*8a20*/  F2FP.BF16.PACK_AB R4, RZ, R4 ;  /* 0x00000004ff04723e */ /* 0x000fe400000010ff */
.L_x_677:
[----:B------:R-:W-:Y:S05]  /*8a30*/  BSYNC B1 ;  /* 0x0000000000017941 */ /* 0x000fea0003800000 */
.L_x_676:
[----:B------:R-:W-:Y:S01]  /*8a40*/  BSSY B1, `(.L_x_678) ;  /* 0x000000d000017945 */ /* 0x000fe20003800000 */
[----:B------:R-:W-:Y:S05]  /*8a50*/  @P4 BRA `(.L_x_679) ;  /* 0x000000b000004947 */ /* 0x000fea0003800000 */
        /* <DEDUP_REMOVED lines=11> */
.L_x_679:
[----:B------:R-:W-:Y:S05]  /*8b10*/  BSYNC B1 ;  /* 0x0000000000017941 */ /* 0x000fea0003800000 */
.L_x_678:
        /* <DEDUP_REMOVED lines=13> */
.L_x_681:
[----:B------:R-:W-:Y:S05]  /*8bf0*/  BSYNC B1 ;  /* 0x0000000000017941 */ /* 0x000fea0003800000 */
.L_x_680:
[----:B------:R-:W-:Y:S05]  /*8c00*/  @P1 BRA `(.L_x_675) ;  /* 0x000000b000001947 */ /* 0x000fea0003800000 */
[----:B-----5:R-:W-:Y:S02]  /*8c10*/  PRMT R0, RZ, 0x5410, R0 ;  /* 0x00005410ff007816 */ /* 0x020fe40000000000 */
[----:B------:R-:W-:Y:S02]  /*8c20*/  PRMT R29, RZ, 0x5410, R29 ;  /* 0x00005410ff1d7816 */ /* 0x000fe4000000001d */
[----:B------:R-:W-:-:S13]  /*8c30*/  FSETP.GTU.FTZ.AND P1, PT, R0, RZ, PT ;  /* 0x000000ff0000720b */ /* 0x000fda0003f3c000 */
[----:B------:R-:W-:-:S04]  /*8c40*/  @!P1 FMUL.FTZ R0, R0, c[0x0][0x170] ;  /* 0x00005c0000009a20 */ /* 0x000fc80000410000 */
[----:B------:R-:W-:Y:S02]  /*8c50*/  @!P1 FMUL.FTZ R2, R0, 1.4426950216293334961 ;  /* 0x3fb8aa3b00029820 */ /* 0x000fe40000410000 */
[----:B------:R-:W-:Y:S02]  /*8c60*/  @!P1 FMUL.FTZ R0, R29, c[0x0][0x170] ;  /* 0x00005c001d009a20 */ /* 0x000fe40000410000 */
[----:B------:R-:W0:Y:S02]  /*8c70*/  @!P1 MUFU.EX2 R3, R2 ;  /* 0x0000000200039308 */ /* 0x000e240000000800 */
[----:B------:R-:W-:-:S04]  /*8c80*/  @!P1 FMUL.FTZ R0, R0, c[0x0][0x168] ;  /* 0x00005a0000009a20 */ /* 0x000fc80000410000 */
[----:B0-----:R-:W-:Y:S02]  /*8c90*/  @!P1 FMUL.FTZ R24, R0, R3 ;  /* 0x0000000300189220 */ /* 0x001fe40000410000 */
[----:B------:R-:W-:-:S05]  /*8ca0*/  @P1 FMUL.FTZ R24, R29, c[0x0][0x16c] ;  /* 0x00005b001d181a20 */ /* 0x000fca0000410000 */
[----:B------:R-:W-:Y:S02]  /*8cb0*/  F2FP.BF16.PACK_AB R24, RZ, R24 ;  /* 0x00000018ff18723e */ /* 0x000fe400000010ff */
.L_x_675:
[----:B------:R-:W-:Y:S05]  /*8cc0*/  BSYNC B0 ;  /* 0x0000000000007941 */ /* 0x000fea0003800000 */
.L_x_667:
[----:B-----5:R-:W0:Y:S01]  /*8cd0*/  LDC.U8 R19, c[0x0][0x1a8] ;  /* 0x00006a00ff137b82 */ /* 0x020e220000000000 */
[----:B------:R-:W-:Y:S01]  /*8ce0*/  BSSY B6, `(.L_x_682) ;  /* 0x00000ff000067945 */ /* 0x000fe20003800000 */
[----:B------:R-:W-:Y:S05]  /*8cf0*/  @P0 BRA `(.L_x_683) ;  /* 0x00000fd000000947 */ /* 0x000fea0003800000 */
[----:B------:R-:W-:Y:S01]  /*8d00*/  IMAD R0, R16, 0x200, R17 ;  /* 0x0000020010007824 */ /* 0x000fe200078e0211 */
[----:B0-----:R-:W-:-:S03]  /*8d10*/  PRMT R3, R19, 0x9910, RZ ;  /* 0x0000991013037816 */ /* 0x001fc600000000ff */
[----:B------:R-:W-:Y:S02]  /*8d20*/  IMAD R2, R0, c[0x0][0x1ac], RZ ;  /* 0x00006b0000027a24 */ /* 0x000fe400078e02ff */
[----:B------:R-:W-:-:S03]  /*8d30*/  IMAD.MOV.U32 R0, RZ, RZ, R3 ;  /* 0x000000ffff007224 */ /* 0x000fc600078e0003 */
[----:B------:R-:W-:Y:S02]  /*8d40*/  IADD3 R2, P1, R2, c[0x0][0x180], RZ ;  /* 0x0000600002027a10 */ /* 0x000fe40007f3e0ff */
[----:B------:R-:W-:-:S03]  /*8d50*/  ISETP.GT.AND P0, PT, R0, 0x9, PT ;  /* 0x000000090000780c */ /* 0x000fc60003f04270 */
[----:B------:R-:W-:-:S10]  /*8d60*/  IMAD.X R3, RZ, RZ, c[0x0][0x184], P1 ;  /* 0x00006100ff037624 */ /* 0x000fd400008e06ff */
        /* <DEDUP_REMOVED lines=13> */
.L_x_687:
[----:B------:R-:W-:-:S06]  /*8e40*/  PRMT R5, RZ, 0x5410, R4 ;  /* 0x00005410ff057816 */ /* 0x000fcc0000000004 */
[----:B------:R-:W0:Y:S02]  /*8e50*/  F2I.S64.TRUNC R4, R5 ;  /* 0x0000000500047311 */ /* 0x000e24000020d900 */
[----:B0-----:R0:W-:Y:S01]  /*8e60*/  STG.E.U8 [R2.64], R4 ;  /* 0x0000000402007986 */ /* 0x0011e2000c101124 */
[----:B------:R-:W-:Y:S05]  /*8e70*/  BRA `(.L_x_689) ;  /* 0x00000e4000007947 */ /* 0x000fea0003800000 */
.L_x_686:
        /* <DEDUP_REMOVED lines=10> */
.L_x_691:
[----:B------:R-:W-:-:S04]  /*8f20*/  PRMT R4, RZ, 0x5410, R4 ;  /* 0x00005410ff047816 */ /* 0x000fc80000000004 */
[----:B------:R-:W0:Y:S02]  /*8f30*/  F2I.FTZ.TRUNC.NTZ R5, R4 ;  /* 0x0000000400057305 */ /* 0x000e24000021f100 */
[----:B0-----:R0:W-:Y:S01]  /*8f40*/  STG.E [R2.64], R5 ;  /* 0x0000000502007986 */ /* 0x0011e2000c101924 */
[----:B------:R-:W-:Y:S05]  /*8f50*/  BRA `(.L_x_689) ;  /* 0x00000d6000007947 */ /* 0x000fea0003800000 */
.L_x_690:
[----:B------:R-:W-:-:S04]  /*8f60*/  PRMT R4, RZ, 0x5410, R4 ;  /* 0x00005410ff047816 */ /* 0x000fc80000000004 */
[----:B------:R-:W0:Y:S02]  /*8f70*/  F2I.FTZ.TRUNC.NTZ R5, R4 ;  /* 0x0000000400057305 */ /* 0x000e24000021f100 */
[----:B0-----:R0:W-:Y:S01]  /*8f80*/  STG.E.U16 [R2.64], R5 ;  /* 0x0000000502007986 */ /* 0x0011e2000c101524 */
[----:B------:R-:W-:Y:S05]  /*8f90*/  BRA `(.L_x_689) ;  /* 0x00000d2000007947 */ /* 0x000fea0003800000 */
.L_x_685:
        /* <DEDUP_REMOVED lines=9> */
.L_x_693:
[----:B------:R-:W-:-:S04]  /*9030*/  PRMT R0, RZ, 0x5410, R4 ;  /* 0x00005410ff007816 */ /* 0x000fc80000000004 */
[----:B------:R-:W-:-:S05]  /*9040*/  F2FP.PACK_AB R0, RZ, R0 ;  /* 0x00000000ff00723e */ /* 0x000fca00000000ff */
[----:B------:R0:W-:Y:S01]  /*9050*/  STG.E.U16 [R2.64], R0 ;  /* 0x0000000002007986 */ /* 0x0001e2000c101524 */
[----:B------:R-:W-:Y:S05]  /*9060*/  BRA `(.L_x_689) ;  /* 0x00000c5000007947 */ /* 0x000fea0003800000 */
.L_x_692:
        /* <DEDUP_REMOVED lines=10> */
.L_x_695:
[----:B------:R-:W-:-:S04]  /*9110*/  PRMT R4, RZ, 0x5410, R4 ;  /* 0x00005410ff047816 */ /* 0x000fc80000000004 */
[----:B------:R-:W-:-:S04]  /*9120*/  F2FP.PACK_AB R5, RZ, R4 ;  /* 0x00000004ff05723e */ /* 0x000fc800000000ff */
[----:B------:R-:W-:-:S05]  /*9130*/  PRMT R5, R5, 0x5410, RZ ;  /* 0x0000541005057816 */ /* 0x000fca00000000ff */
[----:B------:R0:W-:Y:S01]  /*9140*/  STG.E [R2.64], R5 ;  /* 0x0000000502007986 */ /* 0x0001e2000c101924 */
[----:B------:R-:W-:Y:S05]  /*9150*/  BRA `(.L_x_689) ;  /* 0x00000b6000007947 */ /* 0x000fea0003800000 */
.L_x_694:
[----:B------:R-:W-:-:S05]  /*9160*/  PRMT R4, RZ, 0x5410, R4 ;  /* 0x00005410ff047816 */ /* 0x000fca0000000004 */
[----:B------:R-:W-:-:S06]  /*9170*/  FMUL.FTZ R4, R4, 1 ;  /* 0x3f80000004047820 */ /* 0x000fcc0000410000 */
[----:B------:R-:W0:Y:S02]  /*9180*/  F2F.F64.F32 R4, R4 ;  /* 0x0000000400047310 */ /* 0x000e240000201800 */
[----:B0-----:R0:W-:Y:S01]  /*9190*/  STG.E.64 [R2.64], R4 ;  /* 0x0000000402007986 */ /* 0x0011e2000c101b24 */
[----:B------:R-:W-:Y:S05]  /*91a0*/  BRA `(.L_x_689) ;  /* 0x00000b1000007947 */ /* 0x000fea0003800000 */
.L_x_684:
        /* <DEDUP_REMOVED lines=13> */
.L_x_698:
[----:B------:R-:W-:Y:S01]  /*9280*/  PRMT R4, RZ, 0x5410, R4 ;  /* 0x00005410ff047816 */ /* 0x000fe20000000004 */
[----:B------:R-:W-:-:S04]  /*9290*/  CS2R R6, SRZ ;  /* 0x0000000000067805 */ /* 0x000fc8000001ff00 */
[----:B------:R-:W-:-:S06]  /*92a0*/  FMUL.FTZ R4, R4, 1 ;  /* 0x3f80000004047820 */ /* 0x000fcc0000410000 */
[----:B------:R-:W0:Y:S02]  /*92b0*/  F2F.F64.F32 R4, R4 ;  /* 0x0000000400047310 */ /* 0x000e240000201800 */
[----:B0-----:R0:W-:Y:S01]  /*92c0*/  STG.E.128 [R2.64], R4 ;  /* 0x0000000402007986 */ /* 0x0011e2000c101d24 */
[----:B------:R-:W-:Y:S05]  /*92d0*/  BRA `(.L_x_689) ;  /* 0x000009e000007947 */ /* 0x000fea0003800000 */
.L_x_697:
        /* <DEDUP_REMOVED lines=21> */
.L_x_702:
[----:B------:R-:W-:Y:S05]  /*9430*/  BSYNC B0 ;  /* 0x0000000000007941 */ /* 0x000fea0003800000 */
.L_x_701:
[----:B------:R-:W-:-:S05]  /*9440*/  LOP3.LUT R5, R0, R5, RZ, 0xfc, !PT ;  /* 0x0000000500057212 */ /* 0x000fca00078efcff */
[----:B------:R0:W-:Y:S01]  /*9450*/  STG.E.U8 [R2.64], R5 ;  /* 0x0000000502007986 */ /* 0x0001e2000c101124 */
[----:B------:R-:W-:Y:S05]  /*9460*/  BRA `(.L_x_689) ;  /* 0x0000085000007947 */ /* 0x000fea0003800000 */
.L_x_700:
        /* <DEDUP_REMOVED lines=13> */
.L_x_704:
[----:B------:R-:W-:Y:S01]  /*9540*/  IMAD.MOV.U32 R0, RZ, RZ, 0x7f ;  /* 0x0000007fff007424 */ /* 0x000fe200078e00ff */
[----:B------:R-:W-:-:S04]  /*9550*/  ISETP.GT.U32.AND P0, PT, R4, 0x7f800000, PT ;  /* 0x7f8000000400780c */ /* 0x000fc80003f04070 */
[----:B------:R-:W-:-:S04]  /*9560*/  SEL R0, R0, 0x7c, P0 ;  /* 0x0000007c00007807 */ /* 0x000fc80000000000 */
.L_x_705:
[----:B------:R-:W-:Y:S05]  /*9570*/  BSYNC B0 ;  /* 0x0000000000007941 */ /* 0x000fea0003800000 */
.L_x_703:
[----:B------:R-:W-:-:S04]  /*9580*/  LOP3.LUT R4, R5, 0x80000000, RZ, 0xc0, !PT ;  /* 0x8000000005047812 */ /* 0x000fc800078ec0ff */
[----:B------:R-:W-:-:S04]  /*9590*/  SHF.R.U32.HI R5, RZ, 0x18, R4 ;  /* 0x00000018ff057819 */ /* 0x000fc80000011604 */
[----:B------:R-:W-:-:S05]  /*95a0*/  LOP3.LUT R5, R0, R5, RZ, 0xfc, !PT ;  /* 0x0000000500057212 */ /* 0x000fca00078efcff */
[----:B------:R0:W-:Y:S01]  /*95b0*/  STG.E.U8 [R2.64], R5 ;  /* 0x0000000502007986 */ /* 0x0001e2000c101124 */
[----:B------:R-:W-:Y:S05]  /*95c0*/  BRA `(.L_x_689) ;  /* 0x000006f000007947 */ /* 0x000fea0003800000 */
.L_x_699:
[----:B------:R0:W-:Y:S01]  /*95d0*/  STG.E.U16 [R2.64], R4 ;  /* 0x0000000402007986 */ /* 0x0001e2000c101524 */
[----:B------:R-:W-:Y:S05]  /*95e0*/  BRA `(.L_x_689) ;  /* 0x000006d000007947 */ /* 0x000fea0003800000 */
.L_x_696:
        /* <DEDUP_REMOVED lines=12> */
.L_x_708:
        /* <DEDUP_REMOVED lines=13> */
[----:B------:R-:W-:-:S05]  /*9780*/  FADD.FTZ R0, R5, 8192 ;  /* 0x4600000005007421 */ /* 0x000fca0000010000 */
[----:B------:R-:W-:Y:S02]  /*9790*/  LOP3.LUT P0, R4, R0, 0xff, RZ, 0xc0, !PT ;  /* 0x000000ff00047812 */ /* 0x000fe4000780c0ff */
[----:B------:R-:W-:-:S11]  /*97a0*/  PRMT R0, RZ, 0x7610, R0 ;  /* 0x00007610ff007816 */ /* 0x000fd60000000000 */
[----:B------:R-:W-:Y:S05]  /*97b0*/  @!P0 BRA `(.L_x_710) ;  /* 0x0000004000008947 */ /* 0x000fea0003800000 */
.L_x_711:
[----:B------:R-:W-:-:S04]  /*97c0*/  LOP3.LUT R0, R7, 0x80000000, RZ, 0xc0, !PT ;  /* 0x8000000007007812 */ /* 0x000fc800078ec0ff */
[----:B------:R-:W-:-:S04]  /*97d0*/  SHF.R.U32.HI R5, RZ, 0x18, R0 ;  /* 0x00000018ff057819 */ /* 0x000fc80000011600 */
[----:B------:R-:W-:-:S04]  /*97e0*/  LOP3.LUT R4, R4, R5, RZ, 0xfc, !PT ;  /* 0x0000000504047212 */ /* 0x000fc800078efcff */
[----:B------:R-:W-:Y:S02]  /*97f0*/  PRMT R0, R4, 0x7610, R0 ;  /* 0x0000761004007816 */ /* 0x000fe40000000000 */
.L_x_710:
[----:B------:R-:W-:Y:S05]  /*9800*/  BSYNC B0 ;  /* 0x0000000000007941 */ /* 0x000fea0003800000 */
.L_x_709:
[----:B------:R0:W-:Y:S01]  /*9810*/  STG.E.U8 [R2.64], R0 ;  /* 0x0000000002007986 */ /* 0x0001e2000c101124 */
[----:B------:R-:W-:Y:S05]  /*9820*/  BRA `(.L_x_689) ;  /* 0x0000049000007947 */ /* 0x000fea0003800000 */
.L_x_707:
        /* <DEDUP_REMOVED lines=17> */
.L_x_714:
[----:B------:R-:W-:-:S04]  /*9940*/  LOP3.LUT R0, R7, 0x80000000, RZ, 0xc0, !PT ;  /* 0x8000000007007812 */ /* 0x000fc800078ec0ff */
[----:B------:R-:W-:-:S04]  /*9950*/  SHF.R.U32.HI R5, RZ, 0x18, R0 ;  /* 0x00000018ff057819 */ /* 0x000fc80000011600 */
[----:B------:R-:W-:-:S04]  /*9960*/  LOP3.LUT R4, R4, R5, RZ, 0xfc, !PT ;  /* 0x0000000504047212 */ /* 0x000fc800078efcff */
[----:B------:R-:W-:Y:S02]  /*9970*/  PRMT R0, R4, 0x7610, R0 ;  /* 0x0000761004007816 */ /* 0x000fe40000000000 */
.L_x_713:
[----:B------:R-:W-:Y:S05]  /*9980*/  BSYNC B0 ;  /* 0x0000000000007941 */ /* 0x000fea0003800000 */
.L_x_712:
[----:B------:R0:W-:Y:S01]  /*9990*/  STG.E.U8 [R2.64], R0 ;  /* 0x0000000002007986 */ /* 0x0001e2000c101124 */
[----:B------:R-:W-:Y:S05]  /*99a0*/  BRA `(.L_x_689) ;  /* 0x0000031000007947 */ /* 0x000fea0003800000 */
.L_x_706:
        /* <DEDUP_REMOVED lines=22> */
.L_x_688:
        /* <DEDUP_REMOVED lines=20> */
.L_x_716:
[----:B------:R-:W-:-:S06]  /*9c50*/  PRMT R4, RZ, 0x5410, R4 ;  /* 0x00005410ff047816 */ /* 0x000fcc0000000004 */
[----:B------:R-:W0:Y:S02]  /*9c60*/  F2I.U64.TRUNC R4, R4 ;  /* 0x0000000400047311 */ /* 0x000e24000020d800 */
[----:B0-----:R0:W-:Y:S01]  /*9c70*/  STG.E.64 [R2.64], R4 ;  /* 0x0000000402007986 */ /* 0x0011e2000c101b24 */
[----:B------:R-:W-:Y:S05]  /*9c80*/  BRA `(.L_x_689) ;  /* 0x0000003000007947 */ /* 0x000fea0003800000 */
.L_x_715:
[----:B------:R-:W-:-:S04]  /*9c90*/  PRMT R4, RZ, 0x5410, R4 ;  /* 0x00005410ff047816 */ /* 0x000fc80000000004 */
[----:B------:R-:W0:Y:S02]  /*9ca0*/  F2I.FTZ.U32.TRUNC.NTZ R5, R4 ;  /* 0x0000000400057305 */ /* 0x000e24000021f000 */
[----:B0-----:R0:W-:Y:S02]  /*9cb0*/  STG.E [R2.64], R5 ;  /* 0x0000000502007986 */ /* 0x0011e4000c101924 */
.L_x_689:
[----:B------:R-:W-:Y:S02]  /*9cc0*/  IADD3 R17, R17, 0x80, RZ ;  /* 0x0000008011117810 */ /* 0x000fe40007ffe0ff */
.L_x_683:
[----:B------:R-:W-:Y:S05]  /*9cd0*/  BSYNC B6 ;  /* 0x0000000000067941 */ /* 0x000fea0003800000 */
.L_x_682:
[----:B------:R-:W-:Y:S01]  /*9ce0*/  ISETP.GE.AND P0, PT, R17, R18, PT ;  /* 0x000000121100720c */ /* 0x000fe20003f06270 */
[----:B------:R-:W-:-:S12]  /*9cf0*/  BSSY B6, `(.L_x_717) ;  /* 0x00001fe000067945 */ /* 0x000fd80003800000 */
[----:B------:R-:W-:Y:S05]  /*9d00*/  @P0 BRA `(.L_x_718) ;  /* 0x00001fc000000947 */ /* 0x000fea0003800000 */
[----:B0-----:R-:W-:Y:S01]  /*9d10*/  IMAD R0, R16, 0x200, R17 ;  /* 0x0000020010007824 */ /* 0x001fe200078e0211 */
[----:B------:R-:W-:-:S03]  /*9d20*/  PRMT R3, R19, 0x9910, RZ ;  /* 0x0000991013037816 */ /* 0x000fc600000000ff */
        /* <DEDUP_REMOVED lines=14> */
[----:B------:R-:W-:-:S06]  /*9e10*/  PRMT R23, RZ, 0x5410, R23 ;  /* 0x00005410ff177816 */ /* 0x000fcc0000000017 */
[----:B------:R-:W0:Y:S02]  /*9e20*/  F2I.FTZ.TRUNC.NTZ R23, R23 ;  /* 0x0000001700177305 */ /* 0x000e24000021f100 */
[----:B0-----:R0:W-:Y:S01]  /*9e30*/  STG.E.U8 [R2.64], R23 ;  /* 0x0000001702007986 */ /* 0x0011e2000c101124 */
[----:B------:R-:W-:Y:S05]  /*9e40*/  BRA `(.L_x_724) ;  /* 0x00000e8000007947 */ /* 0x000fea0003800000 */
.L_x_722:
[----:B------:R-:W-:-:S06]  /*9e50*/  PRMT R5, RZ, 0x5410, R23 ;  /* 0x00005410ff057816 */ /* 0x000fcc0000000017 */
[----:B------:R-:W0:Y:S02]  /*9e60*/  F2I.S64.TRUNC R4, R5 ;  /* 0x0000000500047311 */ /* 0x000e24000020d900 */
[----:B0-----:R0:W-:Y:S01]  /*9e70*/  STG.E.U8 [R2.64], R4 ;  /* 0x0000000402007986 */ /* 0x0011e2000c101124 */
[----:B------:R-:W-:Y:S05]  /*9e80*/  BRA `(.L_x_724) ;  /* 0x00000e4000007947 */ /* 0x000fea0003800000 */
.L_x_721:
        /* <DEDUP_REMOVED lines=10> */
.L_x_726:
[----:B------:R-:W-:-:S06]  /*9f30*/  PRMT R23, RZ, 0x5410, R23 ;  /* 0x00005410ff177816 */ /* 0x000fcc0000000017 */
[----:B------:R-:W0:Y:S02]  /*9f40*/  F2I.FTZ.TRUNC.NTZ R23, R23 ;  /* 0x0000001700177305 */ /* 0x000e24000021f100 */
[----:B0-----:R0:W-:Y:S01]  /*9f50*/  STG.E [R2.64], R23 ;  /* 0x0000001702007986 */ /* 0x0011e2000c101924 */
[----:B------:R-:W-:Y:S05]  /*9f60*/  BRA `(.L_x_724) ;  /* 0x00000d6000007947 */ /* 0x000fea0003800000 */
.L_x_725:
[----:B------:R-:W-:-:S06]  /*9f70*/  PRMT R23, RZ, 0x5410, R23 ;  /* 0x00005410ff177816 */ /* 0x000fcc0000000017 */
[----:B------:R-:W0:Y:S02]  /*9f80*/  F2I.FTZ.TRUNC.NTZ R23, R23 ;  /* 0x0000001700177305 */ /* 0x000e24000021f100 */
[----:B0-----:R0:W-:Y:S01]  /*9f90*/  STG.E.U16 [R2.64], R23 ;  /* 0x0000001702007986 */ /* 0x0011e2000c101524 */
[----:B------:R-:W-:Y:S05]  /*9fa0*/  BRA `(.L_x_724) ;  /* 0x00000d2000007947 */ /* 0x000fea0003800000 */
.L_x_720:
        /* <DEDUP_REMOVED lines=9> */
.L_x_728:
[----:B------:R-:W-:-:S04]  /*a040*/  PRMT R0, RZ, 0x5410, R23 ;  /* 0x00005410ff007816 */ /* 0x000fc80000000017 */
[----:B------:R-:W-:-:S05]  /*a050*/  F2FP.PACK_AB R0, RZ, R0 ;  /* 0x00000000ff00723e */ /* 0x000fca00000000ff */
[----:B------:R0:W-:Y:S01]  /*a060*/  STG.E.U16 [R2.64], R0 ;  /* 0x0000000002007986 */ /* 0x0001e2000c101524 */
[----:B------:R-:W-:Y:S05]  /*a070*/  BRA `(.L_x_724) ;  /* 0x00000c5000007947 */ /* 0x000fea0003800000 */
.L_x_727:
        /* <DEDUP_REMOVED lines=10> */
.L_x_730:
[----:B------:R-:W-:-:S04]  /*a120*/  PRMT R23, RZ, 0x5410, R23 ;  /* 0x00005410ff177816 */ /* 0x000fc80000000017 */
[----:B------:R-:W-:-:S04]  /*a130*/  F2FP.PACK_AB R5, RZ, R23 ;  /* 0x00000017ff05723e */ /* 0x000fc800000000ff */
[----:B------:R-:W-:-:S05]  /*a140*/  PRMT R5, R5, 0x5410, RZ ;  /* 0x0000541005057816 */ /* 0x000fca00000000ff */
[----:B------:R0:W-:Y:S01]  /*a150*/  STG.E [R2.64], R5 ;  /* 0x0000000502007986 */ /* 0x0001e2000c101924 */
[----:B------:R-:W-:Y:S05]  /*a160*/  BRA `(.L_x_724) ;  /* 0x00000b6000007947 */ /* 0x000fea0003800000 */
.L_x_729:
[----:B------:R-:W-:-:S05]  /*a170*/  PRMT R4, RZ, 0x5410, R23 ;  /* 0x00005410ff047816 */ /* 0x000fca0000000017 */
[----:B------:R-:W-:-:S06]  /*a180*/  FMUL.FTZ R4, R4, 1 ;  /* 0x3f80000004047820 */ /* 0x000fcc0000410000 */
[----:B------:R-:W0:Y:S02]  /*a190*/  F2F.F64.F32 R4, R4 ;  /* 0x0000000400047310 */ /* 0x000e240000201800 */
[----:B0-----:R0:W-:Y:S01]  /*a1a0*/  STG.E.64 [R2.64], R4 ;  /* 0x0000000402007986 */ /* 0x0011e2000c101b24 */
[----:B------:R-:W-:Y:S05]  /*a1b0*/  BRA `(.L_x_724) ;  /* 0x00000b1000007947 */ /* 0x000fea0003800000 */
.L_x_719:
        /* <DEDUP_REMOVED lines=13> */
.L_x_733:
[----:B------:R-:W-:Y:S01]  /*a290*/  PRMT R23, RZ, 0x5410, R23 ;  /* 0x00005410ff177816 */ /* 0x000fe20000000017 */
[----:B------:R-:W-:-:S04]  /*a2a0*/  CS2R R6, SRZ ;  /* 0x0000000000067805 */ /* 0x000fc8000001ff00 */
[----:B------:R-:W-:-:S06]  /*a2b0*/  FMUL.FTZ R4, R23, 1 ;  /* 0x3f80000017047820 */ /* 0x000fcc0000410000 */
[----:B------:R-:W0:Y:S02]  /*a2c0*/  F2F.F64.F32 R4, R4 ;  /* 0x0000000400047310 */ /* 0x000e240000201800 */
[----:B0-----:R0:W-:Y:S01]  /*a2d0*/  STG.E.128 [R2.64], R4 ;  /* 0x0000000402007986 */ /* 0x0011e2000c101d24 */
[----:B------:R-:W-:Y:S05]  /*a2e0*/  BRA `(.L_x_724) ;  /* 0x000009e000007947 */ /* 0x000fea0003800000 */
.L_x_732:
        /* <DEDUP_REMOVED lines=21> */
.L_x_737:
[----:B------:R-:W-:Y:S05]  /*a440*/  BSYNC B0 ;  /* 0x0000000000007941 */ /* 0x000fea0003800000 */
.L_x_736:
[----:B------:R-:W-:-:S05]  /*a450*/  LOP3.LUT R5, R0, R5, RZ, 0xfc, !PT ;  /* 0x0000000500057212 */ /* 0x000fca00078efcff */
[----:B------:R0:W-:Y:S01]  /*a460*/  STG.E.U8 [R2.64], R5 ;  /* 0x0000000502007986 */ /* 0x0001e2000c101124 */
[----:B------:R-:W-:Y:S05]  /*a470*/  BRA `(.L_x_724) ;  /* 0x0000085000007947 */ /* 0x000fea0003800000 */
.L_x_735:
        /* <DEDUP_REMOVED lines=13> */
.L_x_739:
[----:B------:R-:W-:Y:S01]  /*a550*/  IMAD.MOV.U32 R0, RZ, RZ, 0x7f ;  /* 0x0000007fff007424 */ /* 0x000fe200078e00ff */
[----:B------:R-:W-:-:S04]  /*a560*/  ISETP.GT.U32.AND P0, PT, R4, 0x7f800000, PT ;  /* 0x7f8000000400780c */ /* 0x000fc80003f04070 */
[----:B------:R-:W-:-:S04]  /*a570*/  SEL R0, R0, 0x7c, P0 ;  /* 0x0000007c00007807 */ /* 0x000fc80000000000 */
.L_x_740:
[----:B------:R-:W-:Y:S05]  /*a580*/  BSYNC B0 ;  /* 0x0000000000007941 */ /* 0x000fea0003800000 */
.L_x_738:
[----:B------:R-:W-:-:S04]  /*a590*/  LOP3.LUT R4, R23, 0x80000000, RZ, 0xc0, !PT ;  /* 0x8000000017047812 */ /* 0x000fc800078ec0ff */
[----:B------:R-:W-:-:S04]  /*a5a0*/  SHF.R.U32.HI R5, RZ, 0x18, R4 ;  /* 0x00000018ff057819 */ /* 0x000fc80000011604 */
[----:B------:R-:W-:-:S05]  /*a5b0*/  LOP3.LUT R5, R0, R5, RZ, 0xfc, !PT ;  /* 0x0000000500057212 */ /* 0x000fca00078efcff */
[----:B------:R0:W-:Y:S01]  /*a5c0*/  STG.E.U8 [R2.64], R5 ;  /* 0x0000000502007986 */ /* 0x0001e2000c101124 */
[----:B------:R-:W-:Y:S05]  /*a5d0*/  BRA `(.L_x_724) ;  /* 0x000006f000007947 */ /* 0x000fea0003800000 */
.L_x_734:
[----:B------:R0:W-:Y:S01]  /*a5e0*/  STG.E.U16 [R2.64], R23 ;  /* 0x0000001702007986 */ /* 0x0001e2000c101524 */
[----:B------:R-:W-:Y:S05]  /*a5f0*/  BRA `(.L_x_724) ;  /* 0x000006d000007947 */ /* 0x000fea0003800000 */
.L_x_731:
        /* <DEDUP_REMOVED lines=12> */
.L_x_743:
        /* <DEDUP_REMOVED lines=17> */
.L_x_746:
[----:B------:R-:W-:-:S04]  /*a7d0*/  LOP3.LUT R0, R23, 0x80000000, RZ, 0xc0, !PT ;  /* 0x8000000017007812 */ /* 0x000fc800078ec0ff */
[----:B------:R-:W-:-:S04]  /*a7e0*/  SHF.R.U32.HI R5, RZ, 0x18, R0 ;  /* 0x00000018ff057819 */ /* 0x000fc80000011600 */
[----:B------:R-:W-:-:S04]  /*a7f0*/  LOP3.LUT R4, R4, R5, RZ, 0xfc, !PT ;  /* 0x0000000504047212 */ /* 0x000fc800078efcff */
[----:B------:R-:W-:Y:S02]  /*a800*/  PRMT R0, R4, 0x7610, R0 ;  /* 0x0000761004007816 */ /* 0x000fe40000000000 */
.L_x_745:
[----:B------:R-:W-:Y:S05]  /*a810*/  BSYNC B0 ;  /* 0x0000000000007941 */ /* 0x000fea0003800000 */
.L_x_744:
[----:B------:R0:W-:Y:S01]  /*a820*/  STG.E.U8 [R2.64], R0 ;  /* 0x0000000002007986 */ /* 0x0001e2000c101124 */
[----:B------:R-:W-:Y:S05]  /*a830*/  BRA `(.L_x_724) ;  /* 0x0000049000007947 */ /* 0x000fea0003800000 */
.L_x_742:
        /* <DEDUP_REMOVED lines=17> */
.L_x_749:
[----:B------:R-:W-:-:S04]  /*a950*/  LOP3.LUT R0, R23, 0x80000000, RZ, 0xc0, !PT ;  /* 0x8000000017007812 */ /* 0x000fc800078ec0ff */
[----:B------:R-:W-:-:S04]  /*a960*/  SHF.R.U32.HI R5, RZ, 0x18, R0 ;  /* 0x00000018ff057819 */ /* 0x000fc80000011600 */
[----:B------:R-:W-:-:S04]  /*a970*/  LOP3.LUT R4, R4, R5, RZ, 0xfc, !PT ;  /* 0x0000000504047212 */ /* 0x000fc800078efcff */
[----:B------:R-:W-:Y:S02]  /*a980*/  PRMT R0, R4, 0x7610, R0 ;  /* 0x0000761004007816 */ /* 0x000fe40000000000 */
.L_x_748:
[----:B------:R-:W-:Y:S05]  /*a990*/  BSYNC B0 ;  /* 0x0000000000007941 */ /* 0x000fea0003800000 */
.L_x_747:
[----:B------:R0:W-:Y:S01]  /*a9a0*/  STG.E.U8 [R2.64], R0 ;  /* 0x0000000002007986 */ /* 0x0001e2000c101124 */
[----:B------:R-:W-:Y:S05]  /*a9b0*/  BRA `(.L_x_724) ;  /* 0x0000031000007947 */ /* 0x000fea0003800000 */
.L_x_741:
[----:B------:R-:W-:-:S13]  /*a9c0*/  ISETP.NE.AND P0, PT, R0, 0x1c, PT ;  /* 0x0000001c0000780c */ /* 0x000fda0003f05270 */
[----:B------:R-:W-:Y:S05]  /*a9d0*/  @!P0 BRA `(.L_x_750) ;  /* 0x000002c000008947 */ /* 0x000fea0003800000 */
[----:B------:R-:W-:-:S13]  /*a9e0*/  ISETP.NE.AND P0, PT, R0, 0x1d, PT ;  /* 0x0000001d0000780c */ /* 0x000fda0003f05270 */
[----:B------:R-:W-:Y:S05]  /*a9f0*/  @!P0 BRA `(.L_x_751) ;  /* 0x0000026000008947 */ /* 0x000fea0003800000 */
[----:B------:R-:W-:-:S13]  /*aa00*/  ISETP.NE.AND P0, PT, R0, 0x2c, PT ;  /* 0x0000002c0000780c */ /* 0x000fda0003f05270 */
[----:B------:R-:W-:Y:S05]  /*aa10*/  @P0 BRA `(.L_x_723) ;  /* 0x0000010000000947 */ /* 0x000fea0003800000 */
[----:B------:R-:W-:Y:S01]  /*aa20*/  PRMT R23, RZ, 0x5410, R23 ;  /* 0x00005410ff177816 */ /* 0x000fe20000000017 */
[----:B------:R-:W-:Y:S01]  /*aa30*/  IMAD.MOV.U32 R5, RZ, RZ, 0xff ;  /* 0x000000ffff057424 */ /* 0x000fe200078e00ff */
[----:B------:R-:W-:Y:S02]  /*aa40*/  PLOP3.LUT P0, PT, PT, PT, PT, 0x80, 0x0 ;  /* 0x000000000000781c */ /* 0x000fe40003f0f070 */
[----:B------:R-:W-:-:S04]  /*aa50*/  SHF.R.U32.HI R6, RZ, 0x17, R23 ;  /* 0x00000017ff067819 */ /* 0x000fc80000011617 */
[----:B------:R-:W-:-:S04]  /*aa60*/  LOP3.LUT R4, R6, 0xff, RZ, 0xc0, !PT ;  /* 0x000000ff06047812 */ /* 0x000fc800078ec0ff */
[----:B------:R-:W-:-:S13]  /*aa70*/  ISETP.NE.AND P2, PT, R4, 0xff, PT ;  /* 0x000000ff0400780c */ /* 0x000fda0003f45270 */
[--C-:B------:R-:W-:Y:S02]  /*aa80*/  @P2 SHF.R.U32.HI R0, RZ, 0x16, R23.reuse ;  /* 0x00000016ff002819 */ /* 0x100fe40000011617 */
[----:B------:R-:W-:Y:S02]  /*aa90*/  @P2 LOP3.LUT P1, RZ, R4, 0x3fffff, R23, 0xf8, !PT ;  /* 0x003fffff04ff2812 */ /* 0x000fe4000782f817 */
        /* <DEDUP_REMOVED lines=8> */
.L_x_723:
        /* <DEDUP_REMOVED lines=20> */
.L_x_751:
[----:B------:R-:W-:-:S06]  /*ac60*/  PRMT R4, RZ, 0x5410, R23 ;  /* 0x00005410ff047816 */ /* 0x000fcc0000000017 */
[----:B------:R-:W0:Y:S02]  /*ac70*/  F2I.U64.TRUNC R4, R4 ;  /* 0x0000000400047311 */ /* 0x000e24000020d800 */
[----:B0-----:R0:W-:Y:S01]  /*ac80*/  STG.E.64 [R2.64], R4 ;  /* 0x0000000402007986 */ /* 0x0011e2000c101b24 */
[----:B------:R-:W-:Y:S05]  /*ac90*/  BRA `(.L_x_724) ;  /* 0x0000003000007947 */ /* 0x000fea0003800000 */
.L_x_750:
[----:B------:R-:W-:-:S06]  /*aca0*/  PRMT R23, RZ, 0x5410, R23 ;  /* 0x00005410ff177816 */ /* 0x000fcc0000000017 */
[----:B------:R-:W0:Y:S02]  /*acb0*/  F2I.FTZ.U32.TRUNC.NTZ R23, R23 ;  /* 0x0000001700177305 */ /* 0x000e24000021f000 */
[----:B0-----:R0:W-:Y:S02]  /*acc0*/  STG.E [R2.64], R23 ;  /* 0x0000001702007986 */ /* 0x0011e4000c101924 */
.L_x_724:
[----:B------:R-:W-:-:S04]  /*acd0*/  IADD3 R17, R17, 0x80, RZ ;  /* 0x0000008011117810 */ /* 0x000fc80007ffe0ff */
[----:B------:R-:W-:-:S13]  /*ace0*/  ISETP.GE.AND P0, PT, R17, R18, PT ;  /* 0x000000121100720c */ /* 0x000fda0003f06270 */
        /* <DEDUP_REMOVED lines=21> */
.L_x_755:
[----:B------:R-:W-:-:S06]  /*ae40*/  PRMT R5, RZ, 0x5410, R22 ;  /* 0x00005410ff057816 */ /* 0x000fcc0000000016 */
[----:B------:R-:W0:Y:S02]  /*ae50*/  F2I.S64.TRUNC R4, R5 ;  /* 0x0000000500047311 */ /* 0x000e24000020d900 */
[----:B0-----:R0:W-:Y:S01]  /*ae60*/  STG.E.U8 [R2.64], R4 ;  /* 0x0000000402007986 */ /* 0x0011e2000c101124 */
[----:B------:R-:W-:Y:S05]  /*ae70*/  BRA `(.L_x_757) ;  /* 0x00000e4000007947 */ /* 0x000fea0003800000 */
.L_x_754:
        /* <DEDUP_REMOVED lines=10> */
.L_x_759:
[----:B------:R-:W-:-:S04]  /*af20*/  PRMT R22, RZ, 0x5410, R22 ;  /* 0x00005410ff167816 */ /* 0x000fc80000000016 */
[----:B------:R-:W0:Y:S02]  /*af30*/  F2I.FTZ.TRUNC.NTZ R5, R22 ;  /* 0x0000001600057305 */ /* 0x000e24000021f100 */
[----:B0-----:R0:W-:Y:S01]  /*af40*/  STG.E [R2.64], R5 ;  /* 0x0000000502007986 */ /* 0x0011e2000c101924 */
[----:B------:R-:W-:Y:S05]  /*af50*/  BRA `(.L_x_757) ;  /* 0x00000d6000007947 */ /* 0x000fea0003800000 */
.L_x_758:
[----:B------:R-:W-:-:S04]  /*af60*/  PRMT R22, RZ, 0x5410, R22 ;  /* 0x00005410ff167816 */ /* 0x000fc80000000016 */
[----:B------:R-:W0:Y:S02]  /*af70*/  F2I.FTZ.TRUNC.NTZ R5, R22 ;  /* 0x0000001600057305 */ /* 0x000e24000021f100 */
[----:B0-----:R0:W-:Y:S01]  /*af80*/  STG.E.U16 [R2.64], R5 ;  /* 0x0000000502007986 */ /* 0x0011e2000c101524 */
[----:B------:R-:W-:Y:S05]  /*af90*/  BRA `(.L_x_757) ;  /* 0x00000d2000007947 */ /* 0x000fea0003800000 */
.L_x_753:
        /* <DEDUP_REMOVED lines=9> */
.L_x_761:
[----:B------:R-:W-:-:S04]  /*b030*/  PRMT R0, RZ, 0x5410, R22 ;  /* 0x00005410ff007816 */ /* 0x000fc80000000016 */
[----:B------:R-:W-:-:S05]  /*b040*/  F2FP.PACK_AB R0, RZ, R0 ;  /* 0x00000000ff00723e */ /* 0x000fca00000000ff */
[----:B------:R0:W-:Y:S01]  /*b050*/  STG.E.U16 [R2.64], R0 ;  /* 0x0000000002007986 */ /* 0x0001e2000c101524 */
[----:B------:R-:W-:Y:S05]  /*b060*/  BRA `(.L_x_757) ;  /* 0x00000c5000007947 */ /* 0x000fea0003800000 */
.L_x_760:
        /* <DEDUP_REMOVED lines=10> */
.L_x_763:
[----:B------:R-:W-:-:S04]  /*b110*/  PRMT R22, RZ, 0x5410, R22 ;  /* 0x00005410ff167816 */ /* 0x000fc80000000016 */
[----:B------:R-:W-:-:S04]  /*b120*/  F2FP.PACK_AB R5, RZ, R22 ;  /* 0x00000016ff05723e */ /* 0x000fc800000000ff */
[----:B------:R-:W-:-:S05]  /*b130*/  PRMT R5, R5, 0x5410, RZ ;  /* 0x0000541005057816 */ /* 0x000fca00000000ff */
[----:B------:R0:W-:Y:S01]  /*b140*/  STG.E [R2.64], R5 ;  /* 0x0000000502007986 */ /* 0x0001e2000c101924 */
[----:B------:R-:W-:Y:S05]  /*b150*/  BRA `(.L_x_757) ;  /* 0x00000b6000007947 */ /* 0x000fea0003800000 */
.L_x_762:
[----:B------:R-:W-:-:S05]  /*b160*/  PRMT R4, RZ, 0x5410, R22 ;  /* 0x00005410ff047816 */ /* 0x000fca0000000016 */
[----:B------:R-:W-:-:S06]  /*b170*/  FMUL.FTZ R4, R4, 1 ;  /* 0x3f80000004047820 */ /* 0x000fcc0000410000 */
[----:B------:R-:W0:Y:S02]  /*b180*/  F2F.F64.F32 R4, R4 ;  /* 0x0000000400047310 */ /* 0x000e240000201800 */
[----:B0-----:R0:W-:Y:S01]  /*b190*/  STG.E.64 [R2.64], R4 ;  /* 0x0000000402007986 */ /* 0x0011e2000c101b24 */
[----:B------:R-:W-:Y:S05]  /*b1a0*/  BRA `(.L_x_757) ;  /* 0x00000b1000007947 */ /* 0x000fea0003800000 */
.L_x_752:
        /* <DEDUP_REMOVED lines=13> */
.L_x_766:
[----:B------:R-:W-:Y:S01]  /*b280*/  PRMT R22, RZ, 0x5410, R22 ;  /* 0x00005410ff167816 */ /* 0x000fe20000000016 */
[----:B------:R-:W-:-:S04]  /*b290*/  CS2R R6, SRZ ;  /* 0x0000000000067805 */ /* 0x000fc8000001ff00 */
[----:B------:R-:W-:-:S06]  /*b2a0*/  FMUL.FTZ R4, R22, 1 ;  /* 0x3f80000016047820 */ /* 0x000fcc0000410000 */
[----:B------:R-:W0:Y:S02]  /*b2b0*/  F2F.F64.F32 R4, R4 ;  /* 0x0000000400047310 */ /* 0x000e240000201800 */
[----:B0-----:R0:W-:Y:S01]  /*b2c0*/  STG.E.128 [R2.64], R4 ;  /* 0x0000000402007986 */ /* 0x0011e2000c101d24 */
[----:B------:R-:W-:Y:S05]  /*b2d0*/  BRA `(.L_x_757) ;  /* 0x000009e000007947 */ /* 0x000fea0003800000 */
.L_x_765:
        /* <DEDUP_REMOVED lines=21> */
.L_x_770:
[----:B------:R-:W-:Y:S05]  /*b430*/  BSYNC B0 ;  /* 0x0000000000007941 */ /* 0x000fea0003800000 */
.L_x_769:
[----:B------:R-:W-:-:S05]  /*b440*/  LOP3.LUT R5, R0, R5, RZ, 0xfc, !PT ;  /* 0x0000000500057212 */ /* 0x000fca00078efcff */
[----:B------:R0:W-:Y:S01]  /*b450*/  STG.E.U8 [R2.64], R5 ;  /* 0x0000000502007986 */ /* 0x0001e2000c101124 */
[----:B------:R-:W-:Y:S05]  /*b460*/  BRA `(.L_x_757) ;  /* 0x0000085000007947 */ /* 0x000fea0003800000 */
.L_x_768:
        /* <DEDUP_REMOVED lines=13> */
.L_x_772:
[----:B------:R-:W-:Y:S01]  /*b540*/  IMAD.MOV.U32 R0, RZ, RZ, 0x7f ;  /* 0x0000007fff007424 */ /* 0x000fe200078e00ff */
[----:B------:R-:W-:-:S04]  /*b550*/  ISETP.GT.U32.AND P0, PT, R4, 0x7f800000, PT ;  /* 0x7f8000000400780c */ /* 0x000fc80003f04070 */
[----:B------:R-:W-:-:S04]  /*b560*/  SEL R0, R0, 0x7c, P0 ;  /* 0x0000007c00007807 */ /* 0x000fc80000000000 */
.L_x_773:
[----:B------:R-:W-:Y:S05]  /*b570*/  BSYNC B0 ;  /* 0x0000000000007941 */ /* 0x000fea0003800000 */
.L_x_771:
[----:B------:R-:W-:-:S04]  /*b580*/  LOP3.LUT R4, R5, 0x80000000, RZ, 0xc0, !PT ;  /* 0x8000000005047812 */ /* 0x000fc800078ec0ff */
[----:B------:R-:W-:-:S04]  /*b590*/  SHF.R.U32.HI R5, RZ, 0x18, R4 ;  /* 0x00000018ff057819 */ /* 0x000fc80000011604 */
[----:B------:R-:W-:-:S05]  /*b5a0*/  LOP3.LUT R5, R0, R5, RZ, 0xfc, !PT ;  /* 0x0000000500057212 */ /* 0x000fca00078efcff */
[----:B------:R0:W-:Y:S01]  /*b5b0*/  STG.E.U8 [R2.64], R5 ;  /* 0x0000000502007986 */ /* 0x0001e2000c101124 */
[----:B------:R-:W-:Y:S05]  /*b5c0*/  BRA `(.L_x_757) ;  /* 0x000006f000007947 */ /* 0x000fea0003800000 */
.L_x_767:
[----:B------:R0:W-:Y:S01]  /*b5d0*/  STG.E.U16 [R2.64], R22 ;  /* 0x0000001602007986 */ /* 0x0001e2000c101524 */
[----:B------:R-:W-:Y:S05]  /*b5e0*/  BRA `(.L_x_757) ;  /* 0x000006d000007947 */ /* 0x000fea0003800000 */
.L_x_764:
        /* <DEDUP_REMOVED lines=12> */
.L_x_776:
        /* <DEDUP_REMOVED lines=17> */
.L_x_779:
[----:B------:R-:W-:-:S04]  /*b7c0*/  LOP3.LUT R0, R7, 0x80000000, RZ, 0xc0, !PT ;  /* 0x8000000007007812 */ /* 0x000fc800078ec0ff */
[----:B------:R-:W-:-:S04]  /*b7d0*/  SHF.R.U32.HI R5, RZ, 0x18, R0 ;  /* 0x00000018ff057819 */ /* 0x000fc80000011600 */
[----:B------:R-:W-:-:S04]  /*b7e0*/  LOP3.LUT R4, R4, R5, RZ, 0xfc, !PT ;  /* 0x0000000504047212 */ /* 0x000fc800078efcff */
[----:B------:R-:W-:Y:S02]  /*b7f0*/  PRMT R0, R4, 0x7610, R0 ;  /* 0x0000761004007816 */ /* 0x000fe40000000000 */
.L_x_778:
[----:B------:R-:W-:Y:S05]  /*b800*/  BSYNC B0 ;  /* 0x0000000000007941 */ /* 0x000fea0003800000 */
.L_x_777:
[----:B------:R0:W-:Y:S01]  /*b810*/  STG.E.U8 [R2.64], R0 ;  /* 0x0000000002007986 */ /* 0x0001e2000c101124 */
[----:B------:R-:W-:Y:S05]  /*b820*/  BRA `(.L_x_757) ;  /* 0x0000049000007947 */ /* 0x000fea0003800000 */
.L_x_775:
        /* <DEDUP_REMOVED lines=17> */
.L_x_782:
[----:B------:R-:W-:-:S04]  /*b940*/  LOP3.LUT R0, R7, 0x80000000, RZ, 0xc0, !PT ;  /* 0x8000000007007812 */ /* 0x000fc800078ec0ff */
[----:B------:R-:W-:-:S04]  /*b950*/  SHF.R.U32.HI R5, RZ, 0x18, R0 ;  /* 0x00000018ff057819 */ /* 0x000fc80000011600 */
[----:B------:R-:W-:-:S04]  /*b960*/  LOP3.LUT R4, R4, R5, RZ, 0xfc, !PT ;  /* 0x0000000504047212 */ /* 0x000fc800078efcff */
[----:B------:R-:W-:Y:S02]  /*b970*/  PRMT R0, R4, 0x7610, R0 ;  /* 0x0000761004007816 */ /* 0x000fe40000000000 */
.L_x_781:
[----:B------:R-:W-:Y:S05]  /*b980*/  BSYNC B0 ;  /* 0x0000000000007941 */ /* 0x000fea0003800000 */
.L_x_780:
[----:B------:R0:W-:Y:S01]  /*b990*/  STG.E.U8 [R2.64], R0 ;  /* 0x0000000002007986 */ /* 0x0001e2000c101124 */
[----:B------:R-:W-:Y:S05]  /*b9a0*/  BRA `(.L_x_757) ;  /* 0x0000031000007947 */ /* 0x000fea0003800000 */
.L_x_774:
        /* <DEDUP_REMOVED lines=22> */
.L_x_756:
        /* <DEDUP_REMOVED lines=20> */
.L_x_784:
[----:B------:R-:W-:-:S06]  /*bc50*/  PRMT R4, RZ, 0x5410, R22 ;  /* 0x00005410ff047816 */ /* 0x000fcc0000000016 */
[----:B------:R-:W0:Y:S02]  /*bc60*/  F2I.U64.TRUNC R4, R4 ;  /* 0x0000000400047311 */ /* 0x000e24000020d800 */
[----:B0-----:R0:W-:Y:S01]  /*bc70*/  STG.E.64 [R2.64], R4 ;  /* 0x0000000402007986 */ /* 0x0011e2000c101b24 */
[----:B------:R-:W-:Y:S05]  /*bc80*/  BRA `(.L_x_757) ;  /* 0x0000003000007947 */ /* 0x000fea0003800000 */
.L_x_783:
[----:B------:R-:W-:-:S04]  /*bc90*/  PRMT R22, RZ, 0x5410, R22 ;  /* 0x00005410ff167816 */ /* 0x000fc80000000016 */
[----:B------:R-:W0:Y:S02]  /*bca0*/  F2I.FTZ.U32.TRUNC.NTZ R5, R22 ;  /* 0x0000001600057305 */ /* 0x000e24000021f000 */
[----:B0-----:R0:W-:Y:S02]  /*bcb0*/  STG.E [R2.64], R5 ;  /* 0x0000000502007986 */ /* 0x0011e4000c101924 */
.L_x_757:
[----:B------:R-:W-:Y:S02]  /*bcc0*/  IADD3 R17, R17, 0x80, RZ ;  /* 0x0000008011117810 */ /* 0x000fe40007ffe0ff */
.L_x_718:
[----:B------:R-:W-:Y:S05]  /*bcd0*/  BSYNC B6 ;  /* 0x0000000000067941 */ /* 0x000fea0003800000 */
.L_x_717:
[----:B------:R-:W-:-:S13]  /*bce0*/  ISETP.GE.AND P0, PT, R17, R18, PT ;  /* 0x000000121100720c */ /* 0x000fda0003f06270 */
[----:B------:R-:W-:Y:S05]  /*bcf0*/  @P0 EXIT ;  /* 0x000000000000094d */ /* 0x000fea0003800000 */
[----:B0-----:R-:W-:Y:S01]  /*bd00*/  PRMT R0, R19, 0x9910, RZ ;  /* 0x0000991013007816 */ /* 0x001fe200000000ff */
        /* <DEDUP_REMOVED lines=18> */
.L_x_788:
[----:B------:R-:W-:-:S06]  /*be30*/  PRMT R5, RZ, 0x5410, R24 ;  /* 0x00005410ff057816 */ /* 0x000fcc0000000018 */
[----:B------:R-:W0:Y:S02]  /*be40*/  F2I.S64.TRUNC R4, R5 ;  /* 0x0000000500047311 */ /* 0x000e24000020d900 */
[----:B0-----:R-:W-:Y:S01]  /*be50*/  STG.E.U8 [R2.64], R4 ;  /* 0x0000000402007986 */ /* 0x001fe2000c101124 */
[----:B------:R-:W-:Y:S05]  /*be60*/  EXIT ;  /* 0x000000000000794d */ /* 0x000fea0003800000 */
.L_x_787:
        /* <DEDUP_REMOVED lines=10> */
.L_x_791:
[----:B------:R-:W-:-:S04]  /*bf10*/  PRMT R24, RZ, 0x5410, R24 ;  /* 0x00005410ff187816 */ /* 0x000fc80000000018 */
[----:B------:R-:W0:Y:S02]  /*bf20*/  F2I.FTZ.TRUNC.NTZ R5, R24 ;  /* 0x0000001800057305 */ /* 0x000e24000021f100 */
[----:B0-----:R-:W-:Y:S01]  /*bf30*/  STG.E [R2.64], R5 ;  /* 0x0000000502007986 */ /* 0x001fe2000c101924 */
[----:B------:R-:W-:Y:S05]  /*bf40*/  EXIT ;  /* 0x000000000000794d */ /* 0x000fea0003800000 */
.L_x_790:
[----:B------:R-:W-:-:S04]  /*bf50*/  PRMT R24, RZ, 0x5410, R24 ;  /* 0x00005410ff187816 */ /* 0x000fc80000000018 */
[----:B------:R-:W0:Y:S02]  /*bf60*/  F2I.FTZ.TRUNC.NTZ R5, R24 ;  /* 0x0000001800057305 */ /* 0x000e24000021f100 */
[----:B0-----:R-:W-:Y:S01]  /*bf70*/  STG.E.U16 [R2.64], R5 ;  /* 0x0000000502007986 */ /* 0x001fe2000c101524 */
[----:B------:R-:W-:Y:S05]  /*bf80*/  EXIT ;  /* 0x000000000000794d */ /* 0x000fea0003800000 */
.L_x_786:
        /* <DEDUP_REMOVED lines=9> */
.L_x_793:
[----:B------:R-:W-:-:S04]  /*c020*/  PRMT R0, RZ, 0x5410, R24 ;  /* 0x00005410ff007816 */ /* 0x000fc80000000018 */
[----:B------:R-:W-:-:S05]  /*c030*/  F2FP.PACK_AB R0, RZ, R0 ;  /* 0x00000000ff00723e */ /* 0x000fca00000000ff */
[----:B------:R-:W-:Y:S01]  /*c040*/  STG.E.U16 [R2.64], R0 ;  /* 0x0000000002007986 */ /* 0x000fe2000c101524 */
[----:B------:R-:W-:Y:S05]  /*c050*/  EXIT ;  /* 0x000000000000794d */ /* 0x000fea0003800000 */
.L_x_792:
        /* <DEDUP_REMOVED lines=10> */
.L_x_795:
[----:B------:R-:W-:-:S04]  /*c100*/  PRMT R24, RZ, 0x5410, R24 ;  /* 0x00005410ff187816 */ /* 0x000fc80000000018 */
[----:B------:R-:W-:-:S04]  /*c110*/  F2FP.PACK_AB R5, RZ, R24 ;  /* 0x00000018ff05723e */ /* 0x000fc800000000ff */
[----:B------:R-:W-:-:S05]  /*c120*/  PRMT R5, R5, 0x5410, RZ ;  /* 0x0000541005057816 */ /* 0x000fca00000000ff */
[----:B------:R-:W-:Y:S01]  /*c130*/  STG.E [R2.64], R5 ;  /* 0x0000000502007986 */ /* 0x000fe2000c101924 */
[----:B------:R-:W-:Y:S05]  /*c140*/  EXIT ;  /* 0x000000000000794d */ /* 0x000fea0003800000 */
.L_x_794:
[----:B------:R-:W-:-:S05]  /*c150*/  PRMT R4, RZ, 0x5410, R24 ;  /* 0x00005410ff047816 */ /* 0x000fca0000000018 */
[----:B------:R-:W-:-:S06]  /*c160*/  FMUL.FTZ R4, R4, 1 ;  /* 0x3f80000004047820 */ /* 0x000fcc0000410000 */
[----:B------:R-:W0:Y:S02]  /*c170*/  F2F.F64.F32 R4, R4 ;  /* 0x0000000400047310 */ /* 0x000e240000201800 */
[----:B0-----:R-:W-:Y:S01]  /*c180*/  STG.E.64 [R2.64], R4 ;  /* 0x0000000402007986 */ /* 0x001fe2000c101b24 */
[----:B------:R-:W-:Y:S05]  /*c190*/  EXIT ;  /* 0x000000000000794d */ /* 0x000fea0003800000 */
.L_x_785:
        /* <DEDUP_REMOVED lines=13> */
.L_x_798:
[----:B------:R-:W-:Y:S01]  /*c270*/  PRMT R24, RZ, 0x5410, R24 ;  /* 0x00005410ff187816 */ /* 0x000fe20000000018 */
[----:B------:R-:W-:-:S04]  /*c280*/  CS2R R6, SRZ ;  /* 0x0000000000067805 */ /* 0x000fc8000001ff00 */
[----:B------:R-:W-:-:S06]  /*c290*/  FMUL.FTZ R4, R24, 1 ;  /* 0x3f80000018047820 */ /* 0x000fcc0000410000 */
[----:B------:R-:W0:Y:S02]  /*c2a0*/  F2F.F64.F32 R4, R4 ;  /* 0x0000000400047310 */ /* 0x000e240000201800 */
[----:B0-----:R-:W-:Y:S01]  /*c2b0*/  STG.E.128 [R2.64], R4 ;  /* 0x0000000402007986 */ /* 0x001fe2000c101d24 */
[----:B------:R-:W-:Y:S05]  /*c2c0*/  EXIT ;  /* 0x000000000000794d */ /* 0x000fea0003800000 */
.L_x_797:
        /* <DEDUP_REMOVED lines=21> */
.L_x_802:
[----:B------:R-:W-:Y:S05]  /*c420*/  BSYNC B0 ;  /* 0x0000000000007941 */ /* 0x000fea0003800000 */
.L_x_801:
[----:B------:R-:W-:-:S05]  /*c430*/  LOP3.LUT R5, R0, R5, RZ, 0xfc, !PT ;  /* 0x0000000500057212 */ /* 0x000fca00078efcff */
[----:B------:R-:W-:Y:S01]  /*c440*/  STG.E.U8 [R2.64], R5 ;  /* 0x0000000502007986 */ /* 0x000fe2000c101124 */
[----:B------:R-:W-:Y:S05]  /*c450*/  EXIT ;  /* 0x000000000000794d */ /* 0x000fea0003800000 */
.L_x_800:
        /* <DEDUP_REMOVED lines=13> */
.L_x_804:
[----:B------:R-:W-:Y:S01]  /*c530*/  IMAD.MOV.U32 R0, RZ, RZ, 0x7f ;  /* 0x0000007fff007424 */ /* 0x000fe200078e00ff */
[----:B------:R-:W-:-:S04]  /*c540*/  ISETP.GT.U32.AND P0, PT, R4, 0x7f800000, PT ;  /* 0x7f8000000400780c */ /* 0x000fc80003f04070 */
[----:B------:R-:W-:-:S04]  /*c550*/  SEL R0, R0, 0x7c, P0 ;  /* 0x0000007c00007807 */ /* 0x000fc80000000000 */
.L_x_805:
[----:B------:R-:W-:Y:S05]  /*c560*/  BSYNC B0 ;  /* 0x0000000000007941 */ /* 0x000fea0003800000 */
.L_x_803:
[----:B------:R-:W-:-:S04]  /*c570*/  LOP3.LUT R4, R5, 0x80000000, RZ, 0xc0, !PT ;  /* 0x8000000005047812 */ /* 0x000fc800078ec0ff */
[----:B------:R-:W-:-:S04]  /*c580*/  SHF.R.U32.HI R5, RZ, 0x18, R4 ;  /* 0x00000018ff057819 */ /* 0x000fc80000011604 */
[----:B------:R-:W-:-:S05]  /*c590*/  LOP3.LUT R5, R0, R5, RZ, 0xfc, !PT ;  /* 0x0000000500057212 */ /* 0x000fca00078efcff */
[----:B------:R-:W-:Y:S01]  /*c5a0*/  STG.E.U8 [R2.64], R5 ;  /* 0x0000000502007986 */ /* 0x000fe2000c101124 */
[----:B------:R-:W-:Y:S05]  /*c5b0*/  EXIT ;  /* 0x000000000000794d */ /* 0x000fea0003800000 */
.L_x_799:
[----:B------:R-:W-:Y:S01]  /*c5c0*/  STG.E.U16 [R2.64], R24 ;  /* 0x0000001802007986 */ /* 0x000fe2000c101524 */
[----:B------:R-:W-:Y:S05]  /*c5d0*/  EXIT ;  /* 0x000000000000794d */ /* 0x000fea0003800000 */
.L_x_796:
        /* <DEDUP_REMOVED lines=12> */
.L_x_808:
        /* <DEDUP_REMOVED lines=17> */
.L_x_811:
[----:B------:R-:W-:-:S04]  /*c7b0*/  LOP3.LUT R0, R7, 0x80000000, RZ, 0xc0, !PT ;  /* 0x8000000007007812 */ /* 0x000fc800078ec0ff */
[----:B------:R-:W-:-:S04]  /*c7c0*/  SHF.R.U32.HI R5, RZ, 0x18, R0 ;  /* 0x00000018ff057819 */ /* 0x000fc80000011600 */
[----:B------:R-:W-:-:S04]  /*c7d0*/  LOP3.LUT R4, R4, R5, RZ, 0xfc, !PT ;  /* 0x0000000504047212 */ /* 0x000fc800078efcff */
[----:B------:R-:W-:Y:S02]  /*c7e0*/  PRMT R0, R4, 0x7610, R0 ;  /* 0x0000761004007816 */ /* 0x000fe40000000000 */
.L_x_810:
[----:B------:R-:W-:Y:S05]  /*c7f0*/  BSYNC B0 ;  /* 0x0000000000007941 */ /* 0x000fea0003800000 */
.L_x_809:
[----:B------:R-:W-:Y:S01]  /*c800*/  STG.E.U8 [R2.64], R0 ;  /* 0x0000000002007986 */ /* 0x000fe2000c101124 */
[----:B------:R-:W-:Y:S05]  /*c810*/  EXIT ;  /* 0x000000000000794d */ /* 0x000fea0003800000 */
.L_x_807:
        /* <DEDUP_REMOVED lines=17> */
.L_x_814:
[----:B------:R-:W-:-:S04]  /*c930*/  LOP3.LUT R0, R7, 0x80000000, RZ, 0xc0, !PT ;  /* 0x8000000007007812 */ /* 0x000fc800078ec0ff */
[----:B------:R-:W-:-:S04]  /*c940*/  SHF.R.U32.HI R5, RZ, 0x18, R0 ;  /* 0x00000018ff057819 */ /* 0x000fc80000011600 */
[----:B------:R-:W-:-:S04]  /*c950*/  LOP3.LUT R4, R4, R5, RZ, 0xfc, !PT ;  /* 0x0000000504047212 */ /* 0x000fc800078efcff */
[----:B------:R-:W-:Y:S02]  /*c960*/  PRMT R0, R4, 0x7610, R0 ;  /* 0x0000761004007816 */ /* 0x000fe40000000000 */
.L_x_813:
[----:B------:R-:W-:Y:S05]  /*c970*/  BSYNC B0 ;  /* 0x0000000000007941 */ /* 0x000fea0003800000 */
.L_x_812:
[----:B------:R-:W-:Y:S01]  /*c980*/  STG.E.U8 [R2.64], R0 ;  /* 0x0000000002007986 */ /* 0x000fe2000c101124 */
[----:B------:R-:W-:Y:S05]  /*c990*/  EXIT ;  /* 0x000000000000794d */ /* 0x000fea0003800000 */
.L_x_806:
        /* <DEDUP_REMOVED lines=22> */
.L_x_789:
        /* <DEDUP_REMOVED lines=20> */
.L_x_816:
[----:B------:R-:W-:-:S06]  /*cc40*/  PRMT R4, RZ, 0x5410, R24 ;  /* 0x00005410ff047816 */ /* 0x000fcc0000000018 */
[----:B------:R-:W0:Y:S02]  /*cc50*/  F2I.U64.TRUNC R4, R4 ;  /* 0x0000000400047311 */ /* 0x000e24000020d800 */
[----:B0-----:R-:W-:Y:S01]  /*cc60*/  STG.E.64 [R2.64], R4 ;  /* 0x0000000402007986 */ /* 0x001fe2000c101b24 */
[----:B------:R-:W-:Y:S05]  /*cc70*/  EXIT ;  /* 0x000000000000794d */ /* 0x000fea0003800000 */
.L_x_815:
[----:B------:R-:W-:-:S04]  /*cc80*/  PRMT R24, RZ, 0x5410, R24 ;  /* 0x00005410ff187816 */ /* 0x000fc80000000018 */
[----:B------:R-:W0:Y:S02]  /*cc90*/  F2I.FTZ.U32.TRUNC.NTZ R5, R24 ;  /* 0x0000001800057305 */ /* 0x000e24000021f000 */
[----:B0-----:R-:W-:Y:S01]  /*cca0*/  STG.E [R2.64], R5 ;  /* 0x0000000502007986 */ /* 0x001fe2000c101924 */
[----:B------:R-:W-:Y:S05]  /*ccb0*/  EXIT ;  /* 0x000000000000794d */ /* 0x000fea0003800000 */
.L_x_817:
        /* <DEDUP_REMOVED lines=12> */
.L_x_6695:


//--------------------- .text._ZN2at6native18elementwise_kernelILi128ELi4EZNS0_22gpu_kernel_impl_nocastIZZZNS0_60_GLOBAL__N__171e0b9f_22_ActivationEluKernel_cu_9e10b42f_309619elu_backward_kernelERNS_18TensorIteratorBaseERKN3c106ScalarES9_S9_bENKUlvE_clEvENKUlvE2_clEvEUlNS6_8BFloat16ESC_E_EEvS5_RKT_EUliE_EEviT1_ --------------------------
	.section	.text._ZN2at6native18elementwise_kernelILi128ELi4EZNS0_22gpu_kernel_impl_nocastIZZZNS0_60_GLOBAL__N__171e0b9f_22_ActivationEluKernel_cu_9e10b42f_309619elu_backward_kernelERNS_18TensorIteratorBaseERKN3c106ScalarES9_S9_bENKUlvE_clEvENKUlvE2_clEvEUlNS6_8BFloat16ESC_E_EEvS5_RKT_EUliE_EEviT1_,"ax",@progbits
	.sectioninfo	@"SHI_REGISTERS=12"
	.align	128
        .global         _ZN2at6native18elementwise_kernelILi128ELi4EZNS0_22gpu_kernel_impl_nocastIZZZNS0_60_GLOBAL__N__171e0b9f_22_ActivationEluKernel_cu_9e10b42f_309619elu_backward_kernelERNS_18TensorIteratorBaseERKN3c106ScalarES9_S9_bENKUlvE_clEvENKUlvE2_clEvEUlNS6_8BFloat16ESC_E_EEvS5_RKT_EUliE_EEviT1_
        .type           _ZN2at6native18elementwise_kernelILi128ELi4EZNS0_22gpu_kernel_impl_nocastIZZZNS0_60_GLOBAL__N__171e0b9f_22_ActivationEluKernel_cu_9e10b42f_309619elu_backward_kernelERNS_18TensorIteratorBaseERKN3c106ScalarES9_S9_bENKUlvE_clEvENKUlvE2_clEvEUlNS6_8BFloat16ESC_E_EEvS5_RKT_EUliE_EEviT1_,@function
        .size           _ZN2at6native18elementwise_kernelILi128ELi4EZNS0_22gpu_kernel_impl_nocastIZZZNS0_60_GLOBAL__N__171e0b9f_22_ActivationEluKernel_cu_9e10b42f_309619elu_backward_kernelERNS_18TensorIteratorBaseERKN3c106ScalarES9_S9_bENKUlvE_clEvENKUlvE2_clEvEUlNS6_8BFloat16ESC_E_EEvS5_RKT_EUliE_EEviT1_,(.L_x_6696 - _ZN2at6native18elementwise_kernelILi128ELi4EZNS0_22gpu_kernel_impl_nocastIZZZNS0_60_GLOBAL__N__171e0b9f_22_ActivationEluKernel_cu_9e10b42f_309619elu_backward_kernelERNS_18TensorIteratorBaseERKN3c106ScalarES9_S9_bENKUlvE_clEvENKUlvE2_clEvEUlNS6_8BFloat16ESC_E_EEvS5_RKT_EUliE_EEviT1_)
        .other          _ZN2at6native18elementwise_kernelILi128ELi4EZNS0_22gpu_kernel_impl_nocastIZZZNS0_60_GLOBAL__N__171e0b9f_22_ActivationEluKernel_cu_9e10b42f_309619elu_backward_kernelERNS_18TensorIteratorBaseERKN3c106ScalarES9_S9_bENKUlvE_clEvENKUlvE2_clEvEUlNS6_8BFloat16ESC_E_EEvS5_RKT_EUliE_EEviT1_,@"STO_CUDA_ENTRY STV_DEFAULT"
_ZN2at6native18elementwise_kernelILi128ELi4EZNS0_22gpu_kernel_impl_nocastIZZZNS0_60_GLOBAL__N__171e0b9f_22_ActivationEluKernel_cu_9e10b42f_309619elu_backward_kernelERNS_18TensorIteratorBaseERKN3c106ScalarES9_S9_bENKUlvE_clEvENKUlvE2_clEvEUlNS6_8BFloat16ESC_E_EEvS5_RKT_EUliE_EEviT1_:
.text._ZN2at6native18elementwise_kernelILi128ELi4EZNS0_22gpu_kernel_impl_nocastIZZZNS0_60_GLOBAL__N__171e0b9f_22_ActivationEluKernel_cu_9e10b42f_309619elu_backward_kernelERNS_18TensorIteratorBaseERKN3c106ScalarES9_S9_bENKUlvE_clEvENKUlvE2_clEvEUlNS6_8BFloat16ESC_E_EEvS5_RKT_EUliE_EEviT1_:
[----:B------:R-:W-:Y:S02]  /*0000*/  MOV R1, c[0x0][0x28] ;  /* 0x00000a0000017a02 */ /* 0x000fe40000000f00 */
[----:B------:R-:W0:Y:S01]  /*0010*/  S2R R0, SR_CTAID.X ;  /* 0x0000000000007919 */ /* 0x000e220000002500 */
[----:B------:R-:W-:Y:S01]  /*0020*/  ULDC.64 UR4, c[0x0][0x118] ;  /* 0x0000460000047ab9 */ /* 0x000fe20000000a00 */
[----:B------:R-:W-:Y:S02]  /*0030*/  BSSY B0, `(.L_x_818) ;  /* 0x0000122000007945 */ /* 0x000fe40003800000 */
[----:B------:R-:W0:Y:S02]  /*0040*/  S2R R3, SR_TID.X ;  /* 0x0000000000037919 */ /* 0x000e240000002100 */
[----:B0-----:R-:W-:-:S04]  /*0050*/  LEA R0, R0, R3, 0x9 ;  /* 0x0000000300007211 */ /* 0x001fc800078e48ff */
[----:B------:R-:W-:-:S13]  /*0060*/  ISETP.GE.AND P0, PT, R0, c[0x0][0x160], PT ;  /* 0x0000580000007a0c */ /* 0x000fda0003f06270 */
[----:B------:R-:W-:Y:S05]  /*0070*/  @P0 BRA `(.L_x_819) ;  /* 0x000011d000000947 */ /* 0x000fea0003800000 */
[----:B------:R-:W-:Y:S01]  /*0080*/  ISETP.NE.AND P0, PT, RZ, c[0x0][0x168], PT ;  /* 0x00005a00ff007a0c */ /* 0x000fe20003f05270 */
[----:B------:R-:W-:Y:S01]  /*0090*/  HFMA2.MMA R4, -RZ, RZ, 0, 0 ;  /* 0x00000000ff047435 */ /* 0x000fe200000001ff */
[----:B------:R-:W-:-:S11]  /*00a0*/  CS2R R2, SRZ ;  /* 0x0000000000027805 */ /* 0x000fd6000001ff00 */
[----:B------:R-:W-:Y:S05]  /*00b0*/  @!P0 BRA `(.L_x_820) ;  /* 0x00000f9000008947 */ /* 0x000fea0003800000 */
[----:B------:R-:W-:Y:S02]  /*00c0*/  MOV R2, RZ ;  /* 0x000000ff00027202 */ /* 0x000fe40000000f00 */
[----:B------:R-:W-:Y:S02]  /*00d0*/  MOV R3, R0 ;  /* 0x0000000000037202 */ /* 0x000fe40000000f00 */
[----:B------:R-:W-:-:S03]  /*00e0*/  MOV R5, c[0x0][0x168] ;  /* 0x00005a0000057a02 */ /* 0x000fc60000000f00 */
[----:B------:R-:W-:Y:S01]  /*00f0*/  IMAD.HI.U32 R6, R0, c[0x0][0x170], R2 ;  /* 0x00005c0000067a27 */ /* 0x000fe200078e0002 */
[----:B------:R-:W-:-:S04]  /*0100*/  ISETP.NE.AND P0, PT, R5, 0x1, PT ;  /* 0x000000010500780c */ /* 0x000fc80003f05270 */
[----:B------:R-:W-:-:S04]  /*0110*/  SHF.R.U32.HI R7, RZ, c[0x0][0x174], R6 ;  /* 0x00005d00ff077a19 */ /* 0x000fc80000011606 */
[----:B------:R-:W-:-:S05]  /*0120*/  IADD3 R3, -R7, RZ, RZ ;  /* 0x000000ff07037210 */ /* 0x000fca0007ffe1ff */
[----:B------:R-:W-:-:S04]  /*0130*/  IMAD R3, R3, c[0x0][0x16c], R0 ;  /* 0x00005b0003037a24 */ /* 0x000fc800078e0200 */
[C---:B------:R-:W-:Y:S02]  /*0140*/  IMAD R2, R3.reuse, c[0x0][0x298], RZ ;  /* 0x0000a60003027a24 */ /* 0x040fe400078e02ff */
[C---:B------:R-:W-:Y:S02]  /*0150*/  IMAD R4, R3.reuse, c[0x0][0x29c], RZ ;  /* 0x0000a70003047a24 */ /* 0x040fe400078e02ff */
[----:B------:R-:W-:Y:S01]  /*0160*/  IMAD R3, R3, c[0x0][0x2a0], RZ ;  /* 0x0000a80003037a24 */ /* 0x000fe200078e02ff */
[----:B------:R-:W-:Y:S05]  /*0170*/  @!P0 BRA `(.L_x_820) ;  /* 0x00000ed000008947 */ /* 0x000fea0003800000 */
[----:B------:R-:W-:Y:S02]  /*0180*/  MOV R6, RZ ;  /* 0x000000ff00067202 */ /* 0x000fe40000000f00 */
[----:B------:R-:W-:-:S03]  /*0190*/  ISETP.NE.AND P0, PT, R5, 0x2, PT ;  /* 0x000000020500780c */ /* 0x000fc60003f05270 */
[----:B------:R-:W-:-:S05]  /*01a0*/  IMAD.HI.U32 R8, R7, c[0x0][0x17c], R6 ;  /* 0x00005f0007087a27 */ /* 0x000fca00078e0006 */
[----:B------:R-:W-:-:S04]  /*01b0*/  SHF.R.U32.HI R9, RZ, c[0x0][0x180], R8 ;  /* 0x00006000ff097a19 */ /* 0x000fc80000011608 */
[----:B------:R-:W-:-:S05]  /*01c0*/  IADD3 R6, -R9, RZ, RZ ;  /* 0x000000ff09067210 */ /* 0x000fca0007ffe1ff */
[----:B------:R-:W-:-:S04]  /*01d0*/  IMAD R7, R6, c[0x0][0x178], R7 ;  /* 0x00005e0006077a24 */ /* 0x000fc800078e0207 */
[C---:B------:R-:W-:Y:S02]  /*01e0*/  IMAD R2, R7.reuse, c[0x0][0x2a4], R2 ;  /* 0x0000a90007027a24 */ /* 0x040fe400078e0202 */
[C---:B------:R-:W-:Y:S02]  /*01f0*/  IMAD R4, R7.reuse, c[0x0][0x2a8], R4 ;  /* 0x0000aa0007047a24 */ /* 0x040fe400078e0204 */
[----:B------:R-:W-:Y:S01]  /*0200*/  IMAD R3, R7, c[0x0][0x2ac], R3 ;  /* 0x0000ab0007037a24 */ /* 0x000fe200078e0203 */
[----:B------:R-:W-:Y:S05]  /*0210*/  @!P0 BRA `(.L_x_820) ;  /* 0x00000e3000008947 */ /* 0x000fea0003800000 */
[----:B------:R-:W-:Y:S01]  /*0220*/  HFMA2.MMA R8, -RZ, RZ, 0, 0 ;  /* 0x00000000ff087435 */ /* 0x000fe200000001ff */
[----:B------:R-:W-:-:S09]  /*0230*/  ISETP.NE.AND P0, PT, R5, 0x3, PT ;  /* 0x000000030500780c */ /* 0x000fd20003f05270 */
        /* <DEDUP_REMOVED lines=211> */
[----:B------:R-:W-:Y:S02]  /*0f70*/  SHF.R.U32.HI R9, RZ, c[0x0][0x288], R8 ;  /* 0x0000a200ff097a19 */ /* 0x000fe40000011608 */
[----:B------:R-:W-:Y:S02]  /*0f80*/  @P0 MOV R8, RZ ;  /* 0x000000ff00080202 */ /* 0x000fe40000000f00 */
[----:B------:R-:W-:-:S03]  /*0f90*/  IADD3 R6, -R9, RZ, RZ ;  /* 0x000000ff09067210 */ /* 0x000fc60007ffe1ff */
[----:B------:R-:W-:-:S04]  /*0fa0*/  @P0 IMAD.HI.U32 R5, R9, c[0x0][0x290], R8 ;  /* 0x0000a40009050a27 */ /* 0x000fc800078e0008 */
[----:B------:R-:W-:Y:S01]  /*0fb0*/  IMAD R7, R6, c[0x0][0x280], R7 ;  /* 0x0000a00006077a24 */ /* 0x000fe200078e0207 */
[----:B------:R-:W-:-:S03]  /*0fc0*/  @P0 SHF.R.U32.HI R5, RZ, c[0x0][0x294], R5 ;  /* 0x0000a500ff050a19 */ /* 0x000fc60000011605 */
[----:B------:R-:W-:Y:S01]  /*0fd0*/  IMAD R2, R7, c[0x0][0x3ac], R2 ;  /* 0x0000eb0007027a24 */ /* 0x000fe200078e0202 */
[----:B------:R-:W-:Y:S01]  /*0fe0*/  @P0 IADD3 R5, -R5, RZ, RZ ;  /* 0x000000ff05050210 */ /* 0x000fe20007ffe1ff */
[C---:B------:R-:W-:Y:S02]  /*0ff0*/  IMAD R4, R7.reuse, c[0x0][0x3b0], R4 ;  /* 0x0000ec0007047a24 */ /* 0x040fe400078e0204 */
[----:B------:R-:W-:Y:S02]  /*1000*/  IMAD R3, R7, c[0x0][0x3b4], R3 ;  /* 0x0000ed0007037a24 */ /* 0x000fe400078e0203 */
[----:B------:R-:W-:-:S04]  /*1010*/  @P0 IMAD R9, R5, c[0x0][0x28c], R9 ;  /* 0x0000a30005090a24 */ /* 0x000fc800078e0209 */
[C---:B------:R-:W-:Y:S02]  /*1020*/  @P0 IMAD R2, R9.reuse, c[0x0][0x3b8], R2 ;  /* 0x0000ee0009020a24 */ /* 0x040fe400078e0202 */
[C---:B------:R-:W-:Y:S02]  /*1030*/  @P0 IMAD R4, R9.reuse, c[0x0][0x3bc], R4 ;  /* 0x0000ef0009040a24 */ /* 0x040fe400078e0204 */
[----:B------:R-:W-:-:S03]  /*1040*/  @P0 IMAD R3, R9, c[0x0][0x3c0], R3 ;  /* 0x0000f00009030a24 */ /* 0x000fc600078e0203 */
.L_x_820:
[----:B------:R-:W-:Y:S02]  /*1050*/  IADD3 R4, P0, R4, c[0x0][0x3d0], RZ ;  /* 0x0000f40004047a10 */ /* 0x000fe40007f1e0ff */
[----:B------:R-:W-:Y:S02]  /*1060*/  IADD3 R6, P1, R3, c[0x0][0x3d8], RZ ;  /* 0x0000f60003067a10 */ /* 0x000fe40007f3e0ff */
[----:B------:R-:W-:Y:S02]  /*1070*/  IADD3.X R5, RZ, c[0x0][0x3d4], RZ, P0, !PT ;  /* 0x0000f500ff057a10 */ /* 0x000fe400007fe4ff */
[----:B------:R-:W-:-:S03]  /*1080*/  IADD3.X R7, RZ, c[0x0][0x3dc], RZ, P1, !PT ;  /* 0x0000f700ff077a10 */ /* 0x000fc60000ffe4ff */
[----:B------:R-:W2:Y:S04]  /*1090*/  LDG.E.U16 R4, [R4.64] ;  /* 0x0000000404047981 */ /* 0x000ea8000c1e1500 */
[----:B------:R2:W3:Y:S01]  /*10a0*/  LDG.E.U16 R6, [R6.64] ;  /* 0x0000000406067981 */ /* 0x0004e2000c1e1500 */
[----:B------:R-:W-:Y:S01]  /*10b0*/  ULDC.U8 UR6, c[0x0][0x3ec] ;  /* 0x0000fb0000067ab9 */ /* 0x000fe20000000000 */
[----:B------:R-:W-:Y:S02]  /*10c0*/  IADD3 R2, P1, R2, c[0x0][0x3c8], RZ ;  /* 0x0000f20002027a10 */ /* 0x000fe40007f3e0ff */
[----:B------:R-:W-:Y:S02]  /*10d0*/  ISETP.NE.AND P0, PT, RZ, UR6, PT ;  /* 0x00000006ff007c0c */ /* 0x000fe4000bf05270 */
[----:B------:R-:W-:-:S02]  /*10e0*/  IADD3.X R3, RZ, c[0x0][0x3cc], RZ, P1, !PT ;  /* 0x0000f300ff037a10 */ /* 0x000fc40000ffe4ff */
[----:B--2---:R-:W-:Y:S02]  /*10f0*/  PRMT R7, RZ, 0x5410, R4 ;  /* 0x00005410ff077816 */ /* 0x004fe40000000004 */
[----:B---3--:R-:W-:-:S07]  /*1100*/  PRMT R6, RZ, 0x5410, R6 ;  /* 0x00005410ff067816 */ /* 0x008fce0000000006 */
[----:B------:R-:W-:Y:S05]  /*1110*/  @!P0 BRA `(.L_x_821) ;  /* 0x0000008000008947 */ /* 0x000fea0003800000 */
[----:B------:R-:W-:-:S13]  /*1120*/  FSETP.GTU.FTZ.AND P0, PT, R6, RZ, PT ;  /* 0x000000ff0600720b */ /* 0x000fda0003f1c000 */
[----:B------:R-:W-:Y:S02]  /*1130*/  @!P0 FADD.FTZ R5, R6, c[0x0][0x3e0] ;  /* 0x0000f80006058621 */ /* 0x000fe40000010000 */
[C---:B------:R-:W-:Y:S02]  /*1140*/  @!P0 FMUL.FTZ R4, R7.reuse, c[0x0][0x3e8] ;  /* 0x0000fa0007048a20 */ /* 0x040fe40000410000 */
[----:B------:R-:W-:Y:S02]  /*1150*/  @P0 FMUL.FTZ R6, R7, c[0x0][0x3e4] ;  /* 0x0000f90007060a20 */ /* 0x000fe40000410000 */
[----:B------:R-:W-:-:S03]  /*1160*/  @!P0 FMUL.FTZ R4, R4, R5 ;  /* 0x0000000504048220 */ /* 0x000fc60000410000 */
[----:B------:R-:W-:Y:S02]  /*1170*/  @P0 F2FP.BF16.PACK_AB R5, RZ, R6 ;  /* 0x00000006ff05023e */ /* 0x000fe400000010ff */
[----:B------:R-:W-:Y:S01]  /*1180*/  @!P0 F2FP.BF16.PACK_AB R5, RZ, R4 ;  /* 0x00000004ff05823e */ /* 0x000fe200000010ff */
[----:B------:R-:W-:Y:S05]  /*1190*/  BRA `(.L_x_822) ;  /* 0x0000009000007947 */ /* 0x000fea0003800000 */
.L_x_821:
[----:B------:R-:W-:-:S13]  /*11a0*/  FSETP.GTU.FTZ.AND P0, PT, R6, RZ, PT ;  /* 0x000000ff0600720b */ /* 0x000fda0003f1c000 */
[----:B------:R-:W-:-:S04]  /*11b0*/  @!P0 FMUL.FTZ R4, R6, c[0x0][0x3e8] ;  /* 0x0000fa0006048a20 */ /* 0x000fc80000410000 */
[----:B------:R-:W-:Y:S02]  /*11c0*/  @!P0 FMUL.FTZ R6, R4, 1.4426950216293334961 ;  /* 0x3fb8aa3b04068820 */ /* 0x000fe40000410000 */
[C---:B------:R-:W-:Y:S02]  /*11d0*/  @!P0 FMUL.FTZ R4, R7.reuse, c[0x0][0x3e8] ;  /* 0x0000fa0007048a20 */ /* 0x040fe40000410000 */
[----:B------:R-:W0:Y:S01]  /*11e0*/  @!P0 MUFU.EX2 R5, R6 ;  /* 0x0000000600058308 */ /* 0x000e220000000800 */
[----:B------:R-:W-:Y:S02]  /*11f0*/  @P0 FMUL.FTZ R7, R7, c[0x0][0x3e4] ;  /* 0x0000f90007070a20 */ /* 0x000fe40000410000 */
[----:B------:R-:W-:-:S04]  /*1200*/  @!P0 FMUL.FTZ R4, R4, c[0x0][0x3e0] ;  /* 0x0000f80004048a20 */ /* 0x000fc80000410000 */
[----:B0-----:R-:W-:-:S05]  /*1210*/  @!P0 FMUL.FTZ R7, R4, R5 ;  /* 0x0000000504078220 */ /* 0x001fca0000410000 */
[----:B------:R-:W-:-:S05]  /*1220*/  F2FP.BF16.PACK_AB R5, RZ, R7 ;  /* 0x00000007ff05723e */ /* 0x000fca00000010ff */
.L_x_822:
[----:B------:R0:W-:Y:S01]  /*1230*/  STG.E.U16 [R2.64], R5 ;  /* 0x0000000502007986 */ /* 0x0001e2000c101504 */
[----:B------:R-:W-:-:S03]  /*1240*/  IADD3 R0, R0, 0x80, RZ ;  /* 0x0000008000007810 */ /* 0x000fc60007ffe0ff */
.L_x_819:
[----:B------:R-:W-:Y:S05]  /*1250*/  BSYNC B0 ;  /* 0x0000000000007941 */ /* 0x000fea0003800000 */
.L_x_818:
[----:B------:R-:W-:Y:S01]  /*1260*/  ISETP.GE.AND P0, PT, R0, c[0x0][0x160], PT ;  /* 0x0000580000007a0c */ /* 0x000fe20003f06270 */
[----:B------:R-:W-:-:S12]  /*1270*/  BSSY B0, `(.L_x_823) ;  /* 0x000023e000007945 */ /* 0x000fd80003800000 */
[----:B------:R-:W-:Y:S05]  /*1280*/  @P0 BRA `(.L_x_824) ;  /* 0x000023c000000947 */ /* 0x000fea0003800000 */
[----:B------:R-:W-:Y:S01]  /*1290*/  ISETP.NE.AND P0, PT, RZ, c[0x0][0x168], PT ;  /* 0x00005a00ff007a0c */ /* 0x000fe20003f05270 */
[----:B------:R-:W-:Y:S01]  /*12a0*/  HFMA2.MMA R4, -RZ, RZ, 0, 0 ;  /* 0x00000000ff047435 */ /* 0x000fe200000001ff */
[----:B0-----:R-:W-:-:S11]  /*12b0*/  CS2R R2, SRZ ;  /* 0x0000000000027805 */ /* 0x001fd6000001ff00 */
        /* <DEDUP_REMOVED lines=250> */
.L_x_825:
        /* <DEDUP_REMOVED lines=21> */
.L_x_826:
        /* <DEDUP_REMOVED lines=9> */
.L_x_827:
[----:B------:R0:W-:Y:S01]  /*2440*/  STG.E.U16 [R2.64], R5 ;  /* 0x0000000502007986 */ /* 0x0001e2000c101504 */
[----:B------:R-:W-:-:S04]  /*2450*/  IADD3 R0, R0, 0x80, RZ ;  /* 0x0000008000007810 */ /* 0x000fc80007ffe0ff */
[----:B------:R-:W-:-:S13]  /*2460*/  ISETP.GE.AND P0, PT, R0, c[0x0][0x160], PT ;  /* 0x0000580000007a0c */ /* 0x000fda0003f06270 */
[----:B------:R-:W-:Y:S05]  /*2470*/  @P0 BRA `(.L_x_824) ;  /* 0x000011d000000947 */ /* 0x000fea0003800000 */
[----:B0-----:R-:W-:Y:S01]  /*2480*/  ISETP.NE.AND P0, PT, RZ, c[0x0][0x168], PT ;  /* 0x00005a00ff007a0c */ /* 0x001fe20003f05270 */
        /* <DEDUP_REMOVED lines=252> */
.L_x_828:
        /* <DEDUP_REMOVED lines=21> */
.L_x_829:
        /* <DEDUP_REMOVED lines=9> */
.L_x_830:
[----:B------:R0:W-:Y:S01]  /*3630*/  STG.E.U16 [R2.64], R5 ;  /* 0x0000000502007986 */ /* 0x0001e2000c101504 */
[----:B------:R-:W-:-:S03]  /*3640*/  IADD3 R0, R0, 0x80, RZ ;  /* 0x0000008000007810 */ /* 0x000fc60007ffe0ff */
.L_x_824:
[----:B0-----:R-:W-:Y:S05]  /*3650*/  BSYNC B0 ;  /* 0x0000000000007941 */ /* 0x001fea0003800000 */
.L_x_823:
[----:B------:R-:W-:-:S13]  /*3660*/  ISETP.GE.AND P0, PT, R0, c[0x0][0x160], PT ;  /* 0x0000580000007a0c */ /* 0x000fda0003f06270 */
[----:B------:R-:W-:Y:S05]  /*3670*/  @P0 EXIT ;  /* 0x000000000000094d */ /* 0x000fea0003800000 */
        /* <DEDUP_REMOVED lines=245> */
[C---:B------:R-:W-:Y:S01]  /*45d0*/  IMAD R2, R7.reuse, c[0x0][0x3ac], R2 ;  /* 0x0000eb0007027a24 */ /* 0x040fe200078e0202 */
[----:B------:R-:W-:Y:S01]  /*45e0*/  @P0 IADD3 R5, -R0, RZ, RZ ;  /* 0x000000ff00050210 */ /* 0x000fe20007ffe1ff */
[C---:B------:R-:W-:Y:S02]  /*45f0*/  IMAD R4, R7.reuse, c[0x0][0x3b0], R4 ;  /* 0x0000ec0007047a24 */ /* 0x040fe400078e0204 */
[----:B------:R-:W-:Y:S02]  /*4600*/  IMAD R3, R7, c[0x0][0x3b4], R3 ;  /* 0x0000ed0007037a24 */ /* 0x000fe400078e0203 */
[----:B------:R-:W-:-:S04]  /*4610*/  @P0 IMAD R9, R5, c[0x0][0x28c], R9 ;  /* 0x0000a30005090a24 */ /* 0x000fc800078e0209 */
[C---:B------:R-:W-:Y:S02]  /*4620*/  @P0 IMAD R2, R9.reuse, c[0x0][0x3b8], R2 ;  /* 0x0000ee0009020a24 */ /* 0x040fe400078e0202 */
[C---:B------:R-:W-:Y:S02]  /*4630*/  @P0 IMAD R4, R9.reuse, c[0x0][0x3bc], R4 ;  /* 0x0000ef0009040a24 */ /* 0x040fe400078e0204 */
[----:B------:R-:W-:-:S03]  /*4640*/  @P0 IMAD R3, R9, c[0x0][0x3c0], R3 ;  /* 0x0000f00009030a24 */ /* 0x000fc600078e0203 */
.L_x_831:
        /* <DEDUP_REMOVED lines=21> */
.L_x_832:
[----:B------:R-:W-:-:S13]  /*47a0*/  FSETP.GTU.FTZ.AND P0, PT, R6, RZ, PT ;  /* 0x000000ff0600720b */ /* 0x000fda0003f1c000 */
[----:B------:R-:W-:Y:S02]  /*47b0*/  @!P0 FMUL.FTZ R0, R6, c[0x0][0x3e8] ;  /* 0x0000fa0006008a20 */ /* 0x000fe40000410000 */
[C---:B------:R-:W-:Y:S02]  /*47c0*/  @P0 FMUL.FTZ R4, R7.reuse, c[0x0][0x3e4] ;  /* 0x0000f90007040a20 */ /* 0x040fe40000410000 */
[----:B------:R-:W-:Y:S02]  /*47d0*/  @!P0 FMUL.FTZ R5, R0, 1.4426950216293334961 ;  /* 0x3fb8aa3b00058820 */ /* 0x000fe40000410000 */
[----:B------:R-:W-:-:S04]  /*47e0*/  @!P0 FMUL.FTZ R0, R7, c[0x0][0x3e8] ;  /* 0x0000fa0007008a20 */ /* 0x000fc80000410000 */
[----:B------:R-:W0:Y:S01]  /*47f0*/  @!P0 MUFU.EX2 R5, R5 ;  /* 0x0000000500058308 */ /* 0x000e220000000800 */
[----:B------:R-:W-:-:S04]  /*4800*/  @!P0 FMUL.FTZ R0, R0, c[0x0][0x3e0] ;  /* 0x0000f80000008a20 */ /* 0x000fc80000410000 */
[----:B0-----:R-:W-:-:S05]  /*4810*/  @!P0 FMUL.FTZ R4, R0, R5 ;  /* 0x0000000500048220 */ /* 0x001fca0000410000 */
[----:B------:R-:W-:-:S05]  /*4820*/  F2FP.BF16.PACK_AB R4, RZ, R4 ;  /* 0x00000004ff04723e */ /* 0x000fca00000010ff */
.L_x_833:
[----:B------:R-:W-:Y:S01]  /*4830*/  STG.E.U16 [R2.64], R4 ;  /* 0x0000000402007986 */ /* 0x000fe2000c101504 */
[----:B------:R-:W-:Y:S05]  /*4840*/  EXIT ;  /* 0x000000000000794d */ /* 0x000fea0003800000 */
.L_x_834:
        /* <DEDUP_REMOVED lines=11> */
.L_x_6696:


//--------------------- .text._ZN2at6native27unrolled_elementwise_kernelIZZZNS0_60_GLOBAL__N__171e0b9f_22_ActivationEluKernel_cu_9e10b42f_309619elu_backward_kernelERNS_18TensorIteratorBaseERKN3c106ScalarES8_S8_bENKUlvE_clEvENKUlvE2_clEvEUlNS5_8BFloat16ESB_E_St5arrayIPcLm3EELi4E23TrivialOffsetCalculatorILi2EjESG_ILi1EjENS0_6memory15LoadWithoutCastENSJ_16StoreWithoutCastEEEviT_T0_T2_T3_T4_T5_ --------------------------
	.section	.text._ZN2at6native27unrolled_elementwise_kernelIZZZNS0_60_GLOBAL__N__171e0b9f_22_ActivationEluKernel_cu_9e10b42f_309619elu_backward_kernelERNS_18TensorIteratorBaseERKN3c106ScalarES8_S8_bENKUlvE_clEvENKUlvE2_clEvEUlNS5_8BFloat16ESB_E_St5arrayIPcLm3EELi4E23TrivialOffsetCalculatorILi2EjESG_ILi1EjENS0_6memory15LoadWithoutCastENSJ_16StoreWithoutCastEEEviT_T0_T2_T3_T4_T5_,"ax",@progbits
	.sectioninfo	@"SHI_REGISTERS=28"
	.align	128
        .global         _ZN2at6native27unrolled_elementwise_kernelIZZZNS0_60_GLOBAL__N__171e0b9f_22_ActivationEluKernel_cu_9e10b42f_309619elu_backward_kernelERNS_18TensorIteratorBaseERKN3c106ScalarES8_S8_bENKUlvE_clEvENKUlvE2_clEvEUlNS5_8BFloat16ESB_E_St5arrayIPcLm3EELi4E23TrivialOffsetCalculatorILi2EjESG_ILi1EjENS0_6memory15LoadWithoutCastENSJ_16StoreWithoutCastEEEviT_T0_T2_T3_T4_T5_
        .type           _ZN2at6native27unrolled_elementwise_kernelIZZZNS0_60_GLOBAL__N__171e0b9f_22_ActivationEluKernel_cu_9e10b42f_309619elu_backward_kernelERNS_18TensorIteratorBaseERKN3c106ScalarES8_S8_bENKUlvE_clEvENKUlvE2_clEvEUlNS5_8BFloat16ESB_E_St5arrayIPcLm3EELi4E23TrivialOffsetCalculatorILi2EjESG_ILi1EjENS0_6memory15LoadWithoutCastENSJ_16StoreWithoutCastEEEviT_T0_T2_T3_T4_T5_,@function
        .size           _ZN2at6native27unrolled_elementwise_kernelIZZZNS0_60_GLOBAL__N__171e0b9f_22_ActivationEluKernel_cu_9e10b42f_309619elu_backward_kernelERNS_18TensorIteratorBaseERKN3c106ScalarES8_S8_bENKUlvE_clEvENKUlvE2_clEvEUlNS5_8BFloat16ESB_E_St5arrayIPcLm3EELi4E23TrivialOffsetCalculatorILi2EjESG_ILi1EjENS0_6memory15LoadWithoutCastENSJ_16StoreWithoutCastEEEviT_T0_T2_T3_T4_T5_,(.L_x_6697 - _ZN2at6native27unrolled_elementwise_kernelIZZZNS0_60_GLOBAL__N__171e0b9f_22_ActivationEluKernel_cu_9e10b42f_309619elu_backward_kernelERNS_18TensorIteratorBaseERKN3c106ScalarES8_S8_bENKUlvE_clEvENKUlvE2_clEvEUlNS5_8BFloat16ESB_E_St5arrayIPcLm3EELi4E23TrivialOffsetCalculatorILi2EjESG_ILi1EjENS0_6memory15LoadWithoutCastENSJ_16StoreWithoutCastEEEviT_T0_T2_T3_T4_T5_)
        .other          _ZN2at6native27unrolled_elementwise_kernelIZZZNS0_60_GLOBAL__N__171e0b9f_22_ActivationEluKernel_cu_9e10b42f_309619elu_backward_kernelERNS_18TensorIteratorBaseERKN3c106ScalarES8_S8_bENKUlvE_clEvENKUlvE2_clEvEUlNS5_8BFloat16ESB_E_St5arrayIPcLm3EELi4E23TrivialOffsetCalculatorILi2EjESG_ILi1EjENS0_6memory15LoadWithoutCastENSJ_16StoreWithoutCastEEEviT_T0_T2_T3_T4_T5_,@"STO_CUDA_ENTRY STV_DEFAULT"
_ZN2at6native27unrolled_elementwise_kernelIZZZNS0_60_GLOBAL__N__171e0b9f_22_ActivationEluKernel_cu_9e10b42f_309619elu_backward_kernelERNS_18TensorIteratorBaseERKN3c106ScalarES8_S8_bENKUlvE_clEvENKUlvE2_clEvEUlNS5_8BFloat16ESB_E_St5arrayIPcLm3EELi4E23TrivialOffsetCalculatorILi2EjESG_ILi1EjENS0_6memory15LoadWithoutCastENSJ_16StoreWithoutCastEEEviT_T0_T2_T3_T4_T5_:
.text._ZN2at6native27unrolled_elementwise_kernelIZZZNS0_60_GLOBAL__N__171e0b9f_22_ActivationEluKernel_cu_9e10b42f_309619elu_backward_kernelERNS_18TensorIteratorBaseERKN3c106ScalarES8_S8_bENKUlvE_clEvENKUlvE2_clEvEUlNS5_8BFloat16ESB_E_St5arrayIPcLm3EELi4E23TrivialOffsetCalculatorILi2EjESG_ILi1EjENS0_6memory15LoadWithoutCastENSJ_16StoreWithoutCastEEEviT_T0_T2_T3_T4_T5_:
[----:B------:R-:W-:Y:S02]  /*0000*/  IMAD.MOV.U32 R1, RZ, RZ, c[0x0][0x28] ;  /* 0x00000a00ff017624 */ /* 0x000fe400078e00ff */
[----:B------:R-:W0:Y:S01]  /*0010*/  S2R R0, SR_CTAID.X ;  /* 0x0000000000007919 */ /* 0x000e220000002500 */
[----:B------:R-:W-:Y:S01]  /*0020*/  IMAD.MOV.U32 R3, RZ, RZ, -0x200 ;  /* 0xfffffe00ff037424 */ /* 0x000fe200078e00ff */
[----:B------:R-:W-:Y:S01]  /*0030*/  PRMT R15, RZ, 0x7610, R15 ;  /* 0x00007610ff0f7816 */ /* 0x000fe2000000000f */
[----:B------:R-:W-:Y:S01]  /*0040*/  ULDC.64 UR4, c[0x0][0x118] ;  /* 0x0000460000047ab9 */ /* 0x000fe20000000a00 */
[----:B------:R-:W1:Y:S01]  /*0050*/  S2R R13, SR_TID.X ;  /* 0x00000000000d7919 */ /* 0x000e620000002100 */
[----:B------:R-:W-:Y:S02]  /*0060*/  PRMT R16, RZ, 0x7610, R16 ;  /* 0x00007610ff107816 */ /* 0x000fe40000000010 */
[----:B------:R-:W-:Y:S01]  /*0070*/  PRMT R14, RZ, 0x7610, R14 ;  /* 0x00007610ff0e7816 */ /* 0x000fe2000000000e */
[----:B0-----:R-:W-:Y:S02]  /*0080*/  IMAD R12, R0, R3, c[0x0][0x160] ;  /* 0x00005800000c7624 */ /* 0x001fe400078e0203 */
[----:B-1----:R-:W-:-:S03]  /*0090*/  IMAD.MOV.U32 R7, RZ, RZ, R13 ;  /* 0x000000ffff077224 */ /* 0x002fc600078e000d */
[----:B------:R-:W-:-:S13]  /*00a0*/  ISETP.GE.AND P0, PT, R13, R12, PT ;  /* 0x0000000c0d00720c */ /* 0x000fda0003f06270 */
[----:B------:R-:W-:Y:S01]  /*00b0*/  @!P0 IMAD R4, R0, 0x200, R7 ;  /* 0x0000020000048824 */ /* 0x000fe200078e0207 */
[----:B------:R-:W-:Y:S02]  /*00c0*/  @!P0 IADD3 R7, R7, 0x80, RZ ;  /* 0x0000008007078810 */ /* 0x000fe40007ffe0ff */
[----:B------:R-:W-:Y:S02]  /*00d0*/  @!P0 MOV R5, 0x2 ;  /* 0x0000000200058802 */ /* 0x000fe40000000f00 */
[----:B------:R-:W-:-:S03]  /*00e0*/  ISETP.GE.AND P1, PT, R7, R12, PT ;  /* 0x0000000c0700720c */ /* 0x000fc60003f26270 */
[----:B------:R-:W-:-:S04]  /*00f0*/  @!P0 IMAD.WIDE.U32 R2, R4, R5, c[0x0][0x188] ;  /* 0x0000620004028625 */ /* 0x000fc800078e0005 */
[----:B------:R-:W-:Y:S01]  /*0100*/  @!P0 IMAD.WIDE.U32 R4, R4, R5, c[0x0][0x190] ;  /* 0x0000640004048625 */ /* 0x000fe200078e0005 */
[----:B------:R0:W5:Y:S01]  /*0110*/  @!P0 LDG.E.U16 R15, [R2.64] ;  /* 0x00000004020f8981 */ /* 0x000162000c1e1500 */
[----:B------:R-:W-:Y:S02]  /*0120*/  PRMT R18, RZ, 0x7610, R18 ;  /* 0x00007610ff127816 */ /* 0x000fe40000000012 */
[----:B------:R-:W-:Y:S01]  /*0130*/  PRMT R19, RZ, 0x7610, R19 ;  /* 0x00007610ff137816 */ /* 0x000fe20000000013 */
[----:B------:R1:W5:Y:S01]  /*0140*/  @!P0 LDG.E.U16 R16, [R4.64] ;  /* 0x0000000404108981 */ /* 0x000362000c1e1500 */
[----:B------:R-:W-:Y:S01]  /*0150*/  @!P1 IMAD R11, R0, 0x200, R7 ;  /* 0x00000200000b9824 */ /* 0x000fe200078e0207 */
[----:B------:R-:W-:Y:S01]  /*0160*/  @!P1 IADD3 R7, R7, 0x80, RZ ;  /* 0x0000008007079810 */ /* 0x000fe20007ffe0ff */
[----:B------:R-:W-:-:S03]  /*0170*/  @!P1 IMAD.MOV.U32 R22, RZ, RZ, 0x2 ;  /* 0x00000002ff169424 */ /* 0x000fc600078e00ff */
[----:B------:R-:W-:Y:S01]  /*0180*/  ISETP.GE.AND P3, PT, R7, R12, PT ;  /* 0x0000000c0700720c */ /* 0x000fe20003f66270 */
[CC--:B------:R-:W-:Y:S01]  /*0190*/  @!P1 IMAD.WIDE.U32 R8, R11.reuse, R22.reuse, c[0x0][0x188] ;  /* 0x000062000b089625 */ /* 0x0c0fe200078e0016 */
[----:B------:R-:W-:Y:S02]  /*01a0*/  PRMT R17, RZ, 0x7610, R17 ;  /* 0x00007610ff117816 */ /* 0x000fe40000000011 */
[----:B------:R-:W-:Y:S01]  /*01b0*/  PRMT R20, RZ, 0x7610, R20 ;  /* 0x00007610ff147816 */ /* 0x000fe20000000014 */
[----:B0-----:R-:W-:Y:S01]  /*01c0*/  @!P1 IMAD.WIDE.U32 R2, R11, R22, c[0x0][0x190] ;  /* 0x000064000b029625 */ /* 0x001fe200078e0016 */
[----:B------:R0:W5:Y:S07]  /*01d0*/  @!P1 LDG.E.U16 R14, [R8.64] ;  /* 0x00000004080e9981 */ /* 0x00016e000c1e1500 */
[----:B------:R-:W-:Y:S01]  /*01e0*/  @!P3 IMAD R6, R0, 0x200, R7 ;  /* 0x000002000006b824 */ /* 0x000fe200078e0207 */
[----:B------:R-:W-:-:S04]  /*01f0*/  @!P3 IADD3 R7, R7, 0x80, RZ ;  /* 0x000000800707b810 */ /* 0x000fc80007ffe0ff */
[----:B------:R-:W-:Y:S01]  /*0200*/  ISETP.GE.AND P2, PT, R7, R12, PT ;  /* 0x0000000c0700720c */ /* 0x000fe20003f46270 */
[----:B------:R-:W-:-:S04]  /*0210*/  @!P3 IMAD.MOV.U32 R23, RZ, RZ, 0x2 ;  /* 0x00000002ff17b424 */ /* 0x000fc800078e00ff */
[----:B-1----:R-:W-:-:S05]  /*0220*/  @!P3 IMAD.WIDE.U32 R4, R6, R23, c[0x0][0x188] ;  /* 0x000062000604b625 */ /* 0x002fca00078e0017 */
[----:B------:R1:W5:Y:S03]  /*0230*/  @!P3 LDG.E.U16 R18, [R4.64] ;  /* 0x000000040412b981 */ /* 0x000366000c1e1500 */
[----:B------:R-:W-:Y:S01]  /*0240*/  @!P2 LEA R10, R0, R7, 0x9 ;  /* 0x00000007000aa211 */ /* 0x000fe200078e48ff */
[----:B------:R-:W-:Y:S02]  /*0250*/  @!P2 IMAD.MOV.U32 R25, RZ, RZ, 0x2 ;  /* 0x00000002ff19a424 */ /* 0x000fe400078e00ff */
[----:B------:R-:W-:-:S04]  /*0260*/  @!P3 IMAD.WIDE.U32 R6, R6, R23, c[0x0][0x190] ;  /* 0x000064000606b625 */ /* 0x000fc800078e0017 */
[CC--:B0-----:R-:W-:Y:S01]  /*0270*/  @!P2 IMAD.WIDE.U32 R8, R10.reuse, R25.reuse, c[0x0][0x188] ;  /* 0x000062000a08a625 */ /* 0x0c1fe200078e0019 */
[----:B------:R1:W5:Y:S03]  /*0280*/  @!P3 LDG.E.U16 R19, [R6.64] ;  /* 0x000000040613b981 */ /* 0x000366000c1e1500 */
[----:B------:R-:W-:Y:S01]  /*0290*/  @!P2 IMAD.WIDE.U32 R10, R10, R25, c[0x0][0x190] ;  /* 0x000064000a0aa625 */ /* 0x000fe200078e0019 */
[----:B------:R1:W5:Y:S04]  /*02a0*/  @!P2 LDG.E.U16 R17, [R8.64] ;  /* 0x000000040811a981 */ /* 0x000368000c1e1500 */
[----:B------:R1:W5:Y:S01]  /*02b0*/  @!P2 LDG.E.U16 R20, [R10.64] ;  /* 0x000000040a14a981 */ /* 0x000362000c1e1500 */
[----:B------:R-:W-:Y:S01]  /*02c0*/  PRMT R21, RZ, 0x7610, R21 ;  /* 0x00007610ff157816 */ /* 0x000fe20000000015 */
[----:B------:R-:W-:-:S05]  /*02d0*/  ULDC.U8 UR6, c[0x0][0x174] ;  /* 0x00005d0000067ab9 */ /* 0x000fca0000000000 */
[----:B------:R1:W5:Y:S01]  /*02e0*/  @!P1 LDG.E.U16 R21, [R2.64] ;  /* 0x0000000402159981 */ /* 0x000362000c1e1500 */
[----:B------:R-:W-:Y:S01]  /*02f0*/  ISETP.NE.AND P1, PT, RZ, UR6, PT ;  /* 0x00000006ff007c0c */ /* 0x000fe2000bf25270 */
[----:B------:R-:W-:-:S12]  /*0300*/  BSSY B0, `(.L_x_835) ;  /* 0x000006f000007945 */ /* 0x000fd80003800000 */
[----:B------:R-:W-:Y:S05]  /*0310*/  @!P1 BRA `(.L_x_836) ;  /* 0x0000031000009947 */ /* 0x000fea0003800000 */
[C---:B-1----:R-:W-:Y:S01]  /*0320*/  IADD3 R5, R13.reuse, 0x100, RZ ;  /* 0x000001000d057810 */ /* 0x042fe20007ffe0ff */
[----:B------:R-:W-:Y:S01]  /*0330*/  BSSY B1, `(.L_x_837) ;  /* 0x000000f000017945 */ /* 0x000fe20003800000 */
[C---:B------:R-:W-:Y:S02]  /*0340*/  IADD3 R7, R13.reuse, 0x180, RZ ;  /* 0x000001800d077810 */ /* 0x040fe40007ffe0ff */
[----:B------:R-:W-:Y:S02]  /*0350*/  IADD3 R3, R13, 0x80, RZ ;  /* 0x000000800d037810 */ /* 0x000fe40007ffe0ff */
[-C--:B------:R-:W-:Y:S02]  /*0360*/  ISETP.GE.AND P1, PT, R5, R12.reuse, PT ;  /* 0x0000000c0500720c */ /* 0x080fe40003f26270 */
[-C--:B------:R-:W-:Y:S02]  /*0370*/  ISETP.GE.AND P2, PT, R7, R12.reuse, PT ;  /* 0x0000000c0700720c */ /* 0x080fe40003f46270 */
[----:B------:R-:W-:Y:S01]  /*0380*/  ISETP.GE.AND P4, PT, R3, R12, PT ;  /* 0x0000000c0300720c */ /* 0x000fe20003f86270 */
[----:B------:R-:W-:Y:S07]  /*0390*/  @P0 BRA `(.L_x_838) ;  /* 0x0000008000000947 */ /* 0x000fee0003800000 */
[----:B-----5:R-:W-:Y:S02]  /*03a0*/  PRMT R16, RZ, 0x5410, R16 ;  /* 0x00005410ff107816 */ /* 0x020fe40000000010 */
[----:B------:R-:W-:-:S02]  /*03b0*/  PRMT R15, RZ, 0x5410, R15 ;  /* 0x00005410ff0f7816 */ /* 0x000fc4000000000f */
[C---:B------:R-:W-:Y:S01]  /*03c0*/  FSETP.GTU.FTZ.AND P3, PT, R16.reuse, RZ, PT ;  /* 0x000000ff1000720b */ /* 0x040fe20003f7c000 */
[----:B------:R-:W-:Y:S02]  /*03d0*/  FADD.FTZ R5, R16, c[0x0][0x168] ;  /* 0x00005a0010057621 */ /* 0x000fe40000010000 */
[----:B------:R-:W-:-:S04]  /*03e0*/  FMUL.FTZ R2, R15, c[0x0][0x170] ;  /* 0x00005c000f027a20 */ /* 0x000fc80000410000 */
[----:B------:R-:W-:-:S06]  /*03f0*/  FMUL.FTZ R2, R2, R5 ;  /* 0x0000000502027220 */ /* 0x000fcc0000410000 */
[----:B------:R-:W-:-:S05]  /*0400*/  @P3 FMUL.FTZ R2, R15, c[0x0][0x16c] ;  /* 0x00005b000f023a20 */ /* 0x000fca0000410000 */
[----:B------:R-:W-:Y:S02]  /*0410*/  F2FP.BF16.PACK_AB R2, RZ, R2 ;  /* 0x00000002ff02723e */ /* 0x000fe400000010ff */
.L_x_838:
[----:B------:R-:W-:Y:S05]  /*0420*/  BSYNC B1 ;  /* 0x0000000000017941 */ /* 0x000fea0003800000 */
.L_x_837:
        /* <DEDUP_REMOVED lines=10> */
.L_x_840:
[----:B------:R-:W-:Y:S05]  /*04d0*/  BSYNC B1 ;  /* 0x0000000000017941 */ /* 0x000fea0003800000 */
.L_x_839:
        /* <DEDUP_REMOVED lines=10> */
.L_x_842:
[----:B------:R-:W-:Y:S05]  /*0580*/  BSYNC B1 ;  /* 0x0000000000017941 */ /* 0x000fea0003800000 */
.L_x_841:
        /* <DEDUP_REMOVED lines=10> */
.L_x_836:
        /* <DEDUP_REMOVED lines=19> */
.L_x_845:
[----:B------:R-:W-:Y:S05]  /*0760*/  BSYNC B1 ;  /* 0x0000000000017941 */ /* 0x000fea0003800000 */
.L_x_844:
        /* <DEDUP_REMOVED lines=13> */
.L_x_847:
[----:B------:R-:W-:Y:S05]  /*0840*/  BSYNC B1 ;  /* 0x0000000000017941 */ /* 0x000fea0003800000 */
.L_x_846:
        /* <DEDUP_REMOVED lines=13> */
.L_x_849:
[----:B------:R-:W-:Y:S05]  /*0920*/  BSYNC B1 ;  /* 0x0000000000017941 */ /* 0x000fea0003800000 */
.L_x_848:
        /* <DEDUP_REMOVED lines=12> */
.L_x_843:
[----:B------:R-:W-:Y:S05]  /*09f0*/  BSYNC B0 ;  /* 0x0000000000007941 */ /* 0x000fea0003800000 */
.L_x_835:
[----:B------:R-:W-:Y:S01]  /*0a00*/  IMAD.MOV.U32 R7, RZ, RZ, R13 ;  /* 0x000000ffff077224 */ /* 0x000fe200078e000d */
[----:B------:R-:W-:Y:S01]  /*0a10*/  PRMT R9, R2, 0x7610, R9 ;  /* 0x0000761002097816 */ /* 0x000fe20000000009 */
[----:B------:R-:W-:Y:S01]  /*0a20*/  @!P0 IMAD.MOV.U32 R7, RZ, RZ, R3 ;  /* 0x000000ffff078224 */ /* 0x000fe200078e0003 */
[----:B------:R-:W-:Y:S01]  /*0a30*/  @!P0 LEA R3, R0, R13, 0x9 ;  /* 0x0000000d00038211 */ /* 0x000fe200078e48ff */
[----:B------:R-:W-:Y:S01]  /*0a40*/  @!P0 IMAD.MOV.U32 R8, RZ, RZ, 0x2 ;  /* 0x00000002ff088424 */ /* 0x000fe200078e00ff */
[----:B------:R-:W-:Y:S02]  /*0a50*/  BSSY B0, `(.L_x_850) ;  /* 0x0000011000007945 */ /* 0x000fe40003800000 */
[----:B------:R-:W-:Y:S01]  /*0a60*/  ISETP.GE.AND P1, PT, R7, R12, PT ;  /* 0x0000000c0700720c */ /* 0x000fe20003f26270 */
[----:B------:R-:W-:-:S05]  /*0a70*/  @!P0 IMAD.WIDE.U32 R2, R3, R8, c[0x0][0x180] ;  /* 0x0000600003028625 */ /* 0x000fca00078e0008 */
[----:B------:R0:W-:Y:S07]  /*0a80*/  @!P0 STG.E.U16 [R2.64], R9 ;  /* 0x0000000902008986 */ /* 0x0001ee000c101504 */
[----:B------:R-:W-:Y:S05]  /*0a90*/  @P1 BRA `(.L_x_851) ;  /* 0x000000c000001947 */ /* 0x000fea0003800000 */
[----:B0-----:R-:W-:Y:S01]  /*0aa0*/  IMAD R2, R0, 0x200, R7 ;  /* 0x0000020000027824 */ /* 0x001fe200078e0207 */
[----:B------:R-:W-:Y:S01]  /*0ab0*/  IADD3 R7, R7, 0x80, RZ ;  /* 0x0000008007077810 */ /* 0x000fe20007ffe0ff */
[----:B------:R-:W-:Y:S01]  /*0ac0*/  IMAD.MOV.U32 R9, RZ, RZ, 0x2 ;  /* 0x00000002ff097424 */ /* 0x000fe200078e00ff */
[----:B------:R-:W-:-:S02]  /*0ad0*/  PRMT R10, R4, 0x7610, R10 ;  /* 0x00007610040a7816 */ /* 0x000fc4000000000a */
[----:B------:R-:W-:Y:S01]  /*0ae0*/  ISETP.GE.AND P0, PT, R7, R12, PT ;  /* 0x0000000c0700720c */ /* 0x000fe20003f06270 */
[----:B------:R-:W-:Y:S01]  /*0af0*/  IMAD.WIDE.U32 R2, R2, R9, c[0x0][0x180] ;  /* 0x0000600002027625 */ /* 0x000fe200078e0009 */
[----:B------:R-:W-:-:S04]  /*0b00*/  PRMT R11, R5, 0x7610, R11 ;  /* 0x00007610050b7816 */ /* 0x000fc8000000000b */
[----:B------:R0:W-:Y:S07]  /*0b10*/  STG.E.U16 [R2.64], R10 ;  /* 0x0000000a02007986 */ /* 0x0001ee000c101504 */
[----:B------:R-:W-:Y:S02]  /*0b20*/  @!P0 LEA R8, R0, R7, 0x9 ;  /* 0x0000000700088211 */ /* 0x000fe400078e48ff */
[----:B------:R-:W-:-:S03]  /*0b30*/  @!P0 IADD3 R7, R7, 0x80, RZ ;  /* 0x0000008007078810 */ /* 0x000fc60007ffe0ff */
[----:B------:R-:W-:-:S05]  /*0b40*/  @!P0 IMAD.WIDE.U32 R4, R8, R9, c[0x0][0x180] ;  /* 0x0000600008048625 */ /* 0x000fca00078e0009 */
[----:B------:R0:W-:Y:S02]  /*0b50*/  @!P0 STG.E.U16 [R4.64], R11 ;  /* 0x0000000b04008986 */ /* 0x0001e4000c101504 */
.L_x_851:
[----:B------:R-:W-:Y:S05]  /*0b60*/  BSYNC B0 ;  /* 0x0000000000007941 */ /* 0x000fea0003800000 */
.L_x_850:
[----:B------:R-:W-:-:S13]  /*0b70*/  ISETP.GE.AND P0, PT, R7, R12, PT ;  /* 0x0000000c0700720c */ /* 0x000fda0003f06270 */
[----:B------:R-:W-:Y:S05]  /*0b80*/  @P0 EXIT ;  /* 0x000000000000094d */ /* 0x000fea0003800000 */
[----:B0-----:R-:W-:Y:S02]  /*0b90*/  IMAD R2, R0, 0x200, R7 ;  /* 0x0000020000027824 */ /* 0x001fe400078e0207 */
[----:B------:R-:W-:-:S04]  /*0ba0*/  IMAD.MOV.U32 R3, RZ, RZ, 0x2 ;  /* 0x00000002ff037424 */ /* 0x000fc800078e00ff */
[----:B------:R-:W-:-:S05]  /*0bb0*/  IMAD.WIDE.U32 R2, R2, R3, c[0x0][0x180] ;  /* 0x0000600002027625 */ /* 0x000fca00078e0003 */
[----:B------:R-:W-:Y:S01]  /*0bc0*/  STG.E.U16 [R2.64], R6 ;  /* 0x0000000602007986 */ /* 0x000fe2000c101504 */
[----:B------:R-:W-:Y:S05]  /*0bd0*/  EXIT ;  /* 0x000000000000794d */ /* 0x000fea0003800000 */
.L_x_852:
        /* <DEDUP_REMOVED lines=10> */
.L_x_6697:


//--------------------- .text._ZN2at6native29vectorized_elementwise_kernelILi2EZZZNS0_60_GLOBAL__N__171e0b9f_22_ActivationEluKernel_cu_9e10b42f_309619elu_backward_kernelERNS_18TensorIteratorBaseERKN3c106ScalarES8_S8_bENKUlvE_clEvENKUlvE2_clEvEUlNS5_8BFloat16ESB_E_St5arrayIPcLm3EEEEviT0_T1_ --------------------------
	.section	.text._ZN2at6native29vectorized_elementwise_kernelILi2EZZZNS0_60_GLOBAL__N__171e0b9f_22_ActivationEluKernel_cu_9e10b42f_309619elu_backward_kernelERNS_18TensorIteratorBaseERKN3c106ScalarES8_S8_bENKUlvE_clEvENKUlvE2_clEvEUlNS5_8BFloat16ESB_E_St5arrayIPcLm3EEEEviT0_T1_,"ax",@progbits
	.sectioninfo	@"SHI_REGISTERS=32"
	.align	128
        .global         _ZN2at6native29vectorized_elementwise_kernelILi2EZZZNS0_60_GLOBAL__N__171e0b9f_22_ActivationEluKernel_cu_9e10b42f_309619elu_backward_kernelERNS_18TensorIteratorBaseERKN3c106ScalarES8_S8_bENKUlvE_clEvENKUlvE2_clEvEUlNS5_8BFloat16ESB_E_St5arrayIPcLm3EEEEviT0_T1_
        .type           _ZN2at6native29vectorized_elementwise_kernelILi2EZZZNS0_60_GLOBAL__N__171e0b9f_22_ActivationEluKernel_cu_9e10b42f_309619elu_backward_kernelERNS_18TensorIteratorBaseERKN3c106ScalarES8_S8_bENKUlvE_clEvENKUlvE2_clEvEUlNS5_8BFloat16ESB_E_St5arrayIPcLm3EEEEviT0_T1_,@function
        .size           _ZN2at6native29vectorized_elementwise_kernelILi2EZZZNS0_60_GLOBAL__N__171e0b9f_22_ActivationEluKernel_cu_9e10b42f_309619elu_backward_kernelERNS_18TensorIteratorBaseERKN3c106ScalarES8_S8_bENKUlvE_clEvENKUlvE2_clEvEUlNS5_8BFloat16ESB_E_St5arrayIPcLm3EEEEviT0_T1_,(.L_x_6698 - _ZN2at6native29vectorized_elementwise_kernelILi2EZZZNS0_60_GLOBAL__N__171e0b9f_22_ActivationEluKernel_cu_9e10b42f_309619elu_backward_kernelERNS_18TensorIteratorBaseERKN3c106ScalarES8_S8_bENKUlvE_clEvENKUlvE2_clEvEUlNS5_8BFloat16ESB_E_St5arrayIPcLm3EEEEviT0_T1_)
        .other          _ZN2at6native29vectorized_elementwise_kernelILi2EZZZNS0_60_GLOBAL__N__171e0b9f_22_ActivationEluKernel_cu_9e10b42f_309619elu_backward_kernelERNS_18TensorIteratorBaseERKN3c106ScalarES8_S8_bENKUlvE_clEvENKUlvE2_clEvEUlNS5_8BFloat16ESB_E_St5arrayIPcLm3EEEEviT0_T1_,@"STO_CUDA_ENTRY STV_DEFAULT"
_ZN2at6native29vectorized_elementwise_kernelILi2EZZZNS0_60_GLOBAL__N__171e0b9f_22_ActivationEluKernel_cu_9e10b42f_309619elu_backward_kernelERNS_18TensorIteratorBaseERKN3c106ScalarES8_S8_bENKUlvE_clEvENKUlvE2_clEvEUlNS5_8BFloat16ESB_E_St5arrayIPcLm3EEEEviT0_T1_:
.text._ZN2at6native29vectorized_elementwise_kernelILi2EZZZNS0_60_GLOBAL__N__171e0b9f_22_ActivationEluKernel_cu_9e10b42f_309619elu_backward_kernelERNS_18TensorIteratorBaseERKN3c106ScalarES8_S8_bENKUlvE_clEvENKUlvE2_clEvEUlNS5_8BFloat16ESB_E_St5arrayIPcLm3EEEEviT0_T1_:
[----:B------:R-:W-:Y:S02]  /*0000*/  IMAD.MOV.U32 R1, RZ, RZ, c[0x0][0x28] ;  /* 0x00000a00ff017624 */ /* 0x000fe400078e00ff */
[----:B------:R-:W0:Y:S01]  /*0010*/  S2R R0, SR_CTAID.X ;  /* 0x0000000000007919 */ /* 0x000e220000002500 */
[----:B------:R-:W-:Y:S02]  /*0020*/  ULDC.64 UR4, c[0x0][0x118] ;  /* 0x0000460000047ab9 */ /* 0x000fe40000000a00 */
[----:B------:R-:W-:Y:S01]  /*0030*/  ULDC.U8 UR6, c[0x0][0x174] ;  /* 0x00005d0000067ab9 */ /* 0x000fe20000000000 */
[----:B0-----:R-:W-:-:S05]  /*0040*/  IMAD.SHL.U32 R0, R0, 0x400, RZ ;  /* 0x0000040000007824 */ /* 0x001fca00078e00ff */
[----:B------:R-:W-:-:S04]  /*0050*/  IADD3 R12, -R0, c[0x0][0x160], RZ ;  /* 0x00005800000c7a10 */ /* 0x000fc80007ffe1ff */
[----:B------:R-:W-:-:S13]  /*0060*/  ISETP.GE.U32.AND P0, PT, R12, 0x400, PT ;  /* 0x000004000c00780c */ /* 0x000fda0003f06070 */
[----:B------:R-:W-:Y:S05]  /*0070*/  @!P0 BRA `(.L_x_853) ;  /* 0x00000b2000008947 */ /* 0x000fea0003800000 */
[----:B------:R-:W0:Y:S01]  /*0080*/  S2R R2, SR_TID.X ;  /* 0x0000000000027919 */ /* 0x000e220000002100 */
[----:B------:R-:W-:-:S04]  /*0090*/  IMAD.MOV.U32 R3, RZ, RZ, 0x2 ;  /* 0x00000002ff037424 */ /* 0x000fc800078e00ff */
[----:B------:R-:W-:-:S04]  /*00a0*/  IMAD.WIDE R4, R0, R3, c[0x0][0x188] ;  /* 0x0000620000047625 */ /* 0x000fc800078e0203 */
[----:B------:R-:W-:-:S04]  /*00b0*/  IMAD.WIDE R6, R0, R3, c[0x0][0x190] ;  /* 0x0000640000067625 */ /* 0x000fc800078e0203 */
[----:B0-----:R-:W-:-:S04]  /*00c0*/  IMAD.WIDE.U32 R12, R2, 0x4, R4 ;  /* 0x00000004020c7825 */ /* 0x001fc800078e0004 */
[----:B------:R-:W-:Y:S01]  /*00d0*/  IMAD.WIDE.U32 R14, R2, 0x4, R6 ;  /* 0x00000004020e7825 */ /* 0x000fe200078e0006 */
[----:B------:R-:W2:Y:S04]  /*00e0*/  LDG.E R8, [R12.64] ;  /* 0x000000040c087981 */ /* 0x000ea8000c1e1900 */
[----:B------:R-:W3:Y:S04]  /*00f0*/  LDG.E R16, [R14.64] ;  /* 0x000000040e107981 */ /* 0x000ee8000c1e1900 */
[----:B------:R0:W5:Y:S04]  /*0100*/  LDG.E R10, [R12.64+0x200] ;  /* 0x000200040c0a7981 */ /* 0x000168000c1e1900 */
[----:B------:R0:W5:Y:S04]  /*0110*/  LDG.E R5, [R12.64+0x400] ;  /* 0x000400040c057981 */ /* 0x000168000c1e1900 */
[----:B------:R0:W5:Y:S04]  /*0120*/  LDG.E R4, [R12.64+0x600] ;  /* 0x000600040c047981 */ /* 0x000168000c1e1900 */
[----:B------:R0:W5:Y:S04]  /*0130*/  LDG.E R19, [R14.64+0x200] ;  /* 0x000200040e137981 */ /* 0x000168000c1e1900 */
[----:B------:R0:W5:Y:S04]  /*0140*/  LDG.E R7, [R14.64+0x400] ;  /* 0x000400040e077981 */ /* 0x000168000c1e1900 */
[----:B------:R0:W5:Y:S01]  /*0150*/  LDG.E R6, [R14.64+0x600] ;  /* 0x000600040e067981 */ /* 0x000162000c1e1900 */
[----:B------:R-:W-:-:S02]  /*0160*/  ISETP.NE.AND P0, PT, RZ, UR6, PT ;  /* 0x00000006ff007c0c */ /* 0x000fc4000bf05270 */
[----:B--2---:R-:W-:Y:S02]  /*0170*/  PRMT R17, RZ, 0x5410, R8 ;  /* 0x00005410ff117816 */ /* 0x004fe40000000008 */
[----:B---3--:R-:W-:-:S09]  /*0180*/  PRMT R9, RZ, 0x5410, R16 ;  /* 0x00005410ff097816 */ /* 0x008fd20000000010 */
[----:B------:R-:W-:Y:S05]  /*0190*/  @!P0 BRA `(.L_x_854) ;  /* 0x000003f000008947 */ /* 0x000fea0003800000 */
[C---:B0-----:R-:W-:Y:S01]  /*01a0*/  FADD.FTZ R11, R9.reuse, c[0x0][0x168] ;  /* 0x00005a00090b7621 */ /* 0x041fe20000010000 */
[----:B------:R-:W-:Y:S01]  /*01b0*/  FSETP.GTU.FTZ.AND P3, PT, R9, RZ, PT ;  /* 0x000000ff0900720b */ /* 0x000fe20003f7c000 */
[----:B------:R-:W-:Y:S01]  /*01c0*/  FMUL.FTZ R12, R17, c[0x0][0x170] ;  /* 0x00005c00110c7a20 */ /* 0x000fe20000410000 */
[----:B------:R-:W-:Y:S02]  /*01d0*/  PRMT R8, RZ, 0x7610, R8 ;  /* 0x00007610ff087816 */ /* 0x000fe40000000008 */
[--C-:B-----5:R-:W-:Y:S01]  /*01e0*/  PRMT R13, RZ, 0x5410, R19.reuse ;  /* 0x00005410ff0d7816 */ /* 0x120fe20000000013 */
[----:B------:R-:W-:Y:S01]  /*01f0*/  FMUL.FTZ R9, R11, R12 ;  /* 0x0000000c0b097220 */ /* 0x000fe20000410000 */
[----:B------:R-:W-:Y:S02]  /*0200*/  PRMT R11, RZ, 0x7610, R16 ;  /* 0x00007610ff0b7816 */ /* 0x000fe40000000010 */
[--C-:B------:R-:W-:Y:S01]  /*0210*/  PRMT R18, RZ, 0x5410, R10.reuse ;  /* 0x00005410ff127816 */ /* 0x100fe2000000000a */
[----:B------:R-:W-:Y:S01]  /*0220*/  FADD.FTZ R14, R13, c[0x0][0x168] ;  /* 0x00005a000d0e7621 */ /* 0x000fe20000010000 */
[----:B------:R-:W-:Y:S01]  /*0230*/  PRMT R15, RZ, 0x7610, R19 ;  /* 0x00007610ff0f7816 */ /* 0x000fe20000000013 */
[----:B------:R-:W-:Y:S01]  /*0240*/  FADD.FTZ R12, R11, c[0x0][0x168] ;  /* 0x00005a000b0c7621 */ /* 0x000fe20000010000 */
[----:B------:R-:W-:Y:S01]  /*0250*/  PRMT R10, RZ, 0x7610, R10 ;  /* 0x00007610ff0a7816 */ /* 0x000fe2000000000a */
[----:B------:R-:W-:Y:S01]  /*0260*/  @P3 FMUL.FTZ R9, R17, c[0x0][0x16c] ;  /* 0x00005b0011093a20 */ /* 0x000fe20000410000 */
[----:B------:R-:W-:Y:S01]  /*0270*/  FSETP.GTU.FTZ.AND P2, PT, R11, RZ, PT ;  /* 0x000000ff0b00720b */ /* 0x000fe20003f5c000 */
[----:B------:R-:W-:Y:S01]  /*0280*/  FMUL.FTZ R11, R8, c[0x0][0x170] ;  /* 0x00005c00080b7a20 */ /* 0x000fe20000410000 */
[----:B------:R-:W-:Y:S01]  /*0290*/  FSETP.GTU.FTZ.AND P1, PT, R13, RZ, PT ;  /* 0x000000ff0d00720b */ /* 0x000fe20003f3c000 */
[C---:B------:R-:W-:Y:S01]  /*02a0*/  FADD.FTZ R16, R15.reuse, c[0x0][0x168] ;  /* 0x00005a000f107621 */ /* 0x040fe20000010000 */
[----:B------:R-:W-:Y:S01]  /*02b0*/  FSETP.GTU.FTZ.AND P0, PT, R15, RZ, PT ;  /* 0x000000ff0f00720b */ /* 0x000fe20003f1c000 */
[----:B------:R-:W-:Y:S01]  /*02c0*/  FMUL.FTZ R13, R18, c[0x0][0x170] ;  /* 0x00005c00120d7a20 */ /* 0x000fe20000410000 */
[--C-:B------:R-:W-:Y:S01]  /*02d0*/  PRMT R19, RZ, 0x5410, R5.reuse ;  /* 0x00005410ff137816 */ /* 0x100fe20000000005 */
[----:B------:R-:W-:Y:S01]  /*02e0*/  FMUL.FTZ R15, R10, c[0x0][0x170] ;  /* 0x00005c000a0f7a20 */ /* 0x000fe20000410000 */
[----:B------:R-:W-:Y:S01]  /*02f0*/  PRMT R20, RZ, 0x5410, R4 ;  /* 0x00005410ff147816 */ /* 0x000fe20000000004 */
[----:B------:R-:W-:Y:S01]  /*0300*/  FMUL.FTZ R11, R11, R12 ;  /* 0x0000000c0b0b7220 */ /* 0x000fe20000410000 */
[----:B------:R-:W-:Y:S01]  /*0310*/  PRMT R5, RZ, 0x7610, R5 ;  /* 0x00007610ff057816 */ /* 0x000fe20000000005 */
[----:B------:R-:W-:Y:S01]  /*0320*/  FMUL.FTZ R12, R13, R14 ;  /* 0x0000000e0d0c7220 */ /* 0x000fe20000410000 */
[--C-:B------:R-:W-:Y:S01]  /*0330*/  PRMT R14, RZ, 0x5410, R7.reuse ;  /* 0x00005410ff0e7816 */ /* 0x100fe20000000007 */
[----:B------:R-:W-:Y:S01]  /*0340*/  FMUL.FTZ R13, R15, R16 ;  /* 0x000000100f0d7220 */ /* 0x000fe20000410000 */
[--C-:B------:R-:W-:Y:S01]  /*0350*/  PRMT R16, RZ, 0x5410, R6.reuse ;  /* 0x00005410ff107816 */ /* 0x100fe20000000006 */
[----:B------:R-:W-:Y:S01]  /*0360*/  @P2 FMUL.FTZ R11, R8, c[0x0][0x16c] ;  /* 0x00005b00080b2a20 */ /* 0x000fe20000410000 */
[----:B------:R-:W-:Y:S01]  /*0370*/  PRMT R15, RZ, 0x7610, R7 ;  /* 0x00007610ff0f7816 */ /* 0x000fe20000000007 */
[----:B------:R-:W-:Y:S01]  /*0380*/  FADD.FTZ R7, R14, c[0x0][0x168] ;  /* 0x00005a000e077621 */ /* 0x000fe20000010000 */
[----:B------:R-:W-:Y:S01]  /*0390*/  PRMT R6, RZ, 0x7610, R6 ;  /* 0x00007610ff067816 */ /* 0x000fe20000000006 */
[----:B------:R-:W-:Y:S01]  /*03a0*/  FADD.FTZ R17, R16, c[0x0][0x168] ;  /* 0x00005a0010117621 */ /* 0x000fe20000010000 */
[----:B------:R-:W-:Y:S01]  /*03b0*/  FSETP.GTU.FTZ.AND P3, PT, R14, RZ, PT ;  /* 0x000000ff0e00720b */ /* 0x000fe20003f7c000 */
[----:B------:R-:W-:Y:S01]  /*03c0*/  FMUL.FTZ R14, R5, c[0x0][0x170] ;  /* 0x00005c00050e7a20 */ /* 0x000fe20000410000 */
[C---:B------:R-:W-:Y:S01]  /*03d0*/  FSETP.GTU.FTZ.AND P4, PT, R15.reuse, RZ, PT ;  /* 0x000000ff0f00720b */ /* 0x040fe20003f9c000 */
[----:B------:R-:W-:Y:S01]  /*03e0*/  FADD.FTZ R22, R6, c[0x0][0x168] ;  /* 0x00005a0006167621 */ /* 0x000fe20000010000 */
[----:B------:R-:W-:Y:S01]  /*03f0*/  FSETP.GTU.FTZ.AND P5, PT, R16, RZ, PT ;  /* 0x000000ff1000720b */ /* 0x000fe20003fbc000 */
[----:B------:R-:W-:Y:S01]  /*0400*/  FADD.FTZ R15, R15, c[0x0][0x168] ;  /* 0x00005a000f0f7621 */ /* 0x000fe20000010000 */
[----:B------:R-:W-:Y:S01]  /*0410*/  FSETP.GTU.FTZ.AND P6, PT, R6, RZ, PT ;  /* 0x000000ff0600720b */ /* 0x000fe20003fdc000 */
[----:B------:R-:W-:Y:S01]  /*0420*/  FMUL.FTZ R6, R19, c[0x0][0x170] ;  /* 0x00005c0013067a20 */ /* 0x000fe20000410000 */
[----:B------:R-:W-:Y:S01]  /*0430*/  PRMT R4, RZ, 0x7610, R4 ;  /* 0x00007610ff047816 */ /* 0x000fe20000000004 */
[----:B------:R-:W-:-:S02]  /*0440*/  FMUL.FTZ R16, R20, c[0x0][0x170] ;  /* 0x00005c0014107a20 */ /* 0x000fc40000410000 */
[----:B------:R-:W-:Y:S01]  /*0450*/  FMUL.FTZ R6, R6, R7 ;  /* 0x0000000706067220 */ /* 0x000fe20000410000 */
[----:B------:R-:W-:Y:S01]  /*0460*/  F2FP.BF16.PACK_AB R7, RZ, R9 ;  /* 0x00000009ff07723e */ /* 0x000fe200000010ff */
[----:B------:R-:W-:Y:S01]  /*0470*/  FMUL.FTZ R21, R4, c[0x0][0x170] ;  /* 0x00005c0004157a20 */ /* 0x000fe20000410000 */
[----:B------:R-:W-:Y:S01]  /*0480*/  F2FP.BF16.PACK_AB R9, RZ, R11 ;  /* 0x0000000bff09723e */ /* 0x000fe200000010ff */
[----:B------:R-:W-:Y:S02]  /*0490*/  FMUL.FTZ R14, R14, R15 ;  /* 0x0000000f0e0e7220 */ /* 0x000fe40000410000 */
[----:B------:R-:W-:Y:S02]  /*04a0*/  FMUL.FTZ R16, R16, R17 ;  /* 0x0000001110107220 */ /* 0x000fe40000410000 */
[----:B------:R-:W-:Y:S02]  /*04b0*/  FMUL.FTZ R21, R21, R22 ;  /* 0x0000001615157220 */ /* 0x000fe40000410000 */
[----:B------:R-:W-:-:S02]  /*04c0*/  @P1 FMUL.FTZ R12, R18, c[0x0][0x16c] ;  /* 0x00005b00120c1a20 */ /* 0x000fc40000410000 */
[----:B------:R-:W-:Y:S02]  /*04d0*/  @P0 FMUL.FTZ R13, R10, c[0x0][0x16c] ;  /* 0x00005b000a0d0a20 */ /* 0x000fe40000410000 */
[----:B------:R-:W-:Y:S01]  /*04e0*/  @P3 FMUL.FTZ R6, R19, c[0x0][0x16c] ;  /* 0x00005b0013063a20 */ /* 0x000fe20000410000 */
[----:B------:R-:W-:Y:S01]  /*04f0*/  F2FP.BF16.PACK_AB R12, RZ, R12 ;  /* 0x0000000cff0c723e */ /* 0x000fe200000010ff */
[----:B------:R-:W-:Y:S01]  /*0500*/  @P4 FMUL.FTZ R14, R5, c[0x0][0x16c] ;  /* 0x00005b00050e4a20 */ /* 0x000fe20000410000 */
[----:B------:R-:W-:Y:S01]  /*0510*/  F2FP.BF16.PACK_AB R11, RZ, R13 ;  /* 0x0000000dff0b723e */ /* 0x000fe200000010ff */
[----:B------:R-:W-:Y:S01]  /*0520*/  @P5 FMUL.FTZ R16, R20, c[0x0][0x16c] ;  /* 0x00005b0014105a20 */ /* 0x000fe20000410000 */
[----:B------:R-:W-:Y:S01]  /*0530*/  F2FP.BF16.PACK_AB R6, RZ, R6 ;  /* 0x00000006ff06723e */ /* 0x000fe200000010ff */
[----:B------:R-:W-:Y:S01]  /*0540*/  @P6 FMUL.FTZ R21, R4, c[0x0][0x16c] ;  /* 0x00005b0004156a20 */ /* 0x000fe20000410000 */
[----:B------:R-:W-:Y:S02]  /*0550*/  F2FP.BF16.PACK_AB R14, RZ, R14 ;  /* 0x0000000eff0e723e */ /* 0x000fe400000010ff */
[----:B------:R-:W-:-:S02]  /*0560*/  F2FP.BF16.PACK_AB R16, RZ, R16 ;  /* 0x00000010ff10723e */ /* 0x000fc400000010ff */
[----:B------:R-:W-:Y:S01]  /*0570*/  F2FP.BF16.PACK_AB R8, RZ, R21 ;  /* 0x00000015ff08723e */ /* 0x000fe200000010ff */
[----:B------:R-:W-:Y:S05]  /*0580*/  BRA `(.L_x_855) ;  /* 0x0000056000007947 */ /* 0x000fea0003800000 */
.L_x_854:
[----:B0-----:R-:W-:Y:S02]  /*0590*/  FSETP.GTU.FTZ.AND P6, PT, R9, RZ, PT ;  /* 0x000000ff0900720b */ /* 0x001fe40003fdc000 */
[--C-:B-----5:R-:W-:Y:S02]  /*05a0*/  PRMT R13, RZ, 0x7610, R19.reuse ;  /* 0x00007610ff0d7816 */ /* 0x120fe40000000013 */
[----:B------:R-:W-:Y:S02]  /*05b0*/  PRMT R16, RZ, 0x7610, R16 ;  /* 0x00007610ff107816 */ /* 0x000fe40000000010 */
[----:B------:R-:W-:Y:S02]  /*05c0*/  FSETP.GTU.FTZ.AND P4, PT, R13, RZ, PT ;  /* 0x000000ff0d00720b */ /* 0x000fe40003f9c000 */
[----:B------:R-:W-:Y:S02]  /*05d0*/  FSETP.GTU.FTZ.AND P5, PT, R16, RZ, PT ;  /* 0x000000ff1000720b */ /* 0x000fe40003fbc000 */
[----:B------:R-:W-:-:S02]  /*05e0*/  PRMT R19, RZ, 0x5410, R19 ;  /* 0x00005410ff137816 */ /* 0x000fc40000000013 */
[--C-:B------:R-:W-:Y:S01]  /*05f0*/  PRMT R18, RZ, 0x7610, R7.reuse ;  /* 0x00007610ff127816 */ /* 0x100fe20000000007 */
[----:B------:R-:W-:Y:S01]  /*0600*/  @!P6 FMUL.FTZ R9, R9, c[0x0][0x170] ;  /* 0x00005c000909ea20 */ /* 0x000fe20000410000 */
[----:B------:R-:W-:Y:S01]  /*0610*/  FSETP.GTU.FTZ.AND P3, PT, R19, RZ, PT ;  /* 0x000000ff1300720b */ /* 0x000fe20003f7c000 */
[----:B------:R-:W-:Y:S01]  /*0620*/  @!P6 FMUL.FTZ R14, R17, c[0x0][0x170] ;  /* 0x00005c00110eea20 */ /* 0x000fe20000410000 */
[----:B------:R-:W-:Y:S01]  /*0630*/  FSETP.GTU.FTZ.AND P2, PT, R18, RZ, PT ;  /* 0x000000ff1200720b */ /* 0x000fe20003f5c000 */
[----:B------:R-:W-:Y:S01]  /*0640*/  @!P6 FMUL.FTZ R11, R9, 1.4426950216293334961 ;  /* 0x3fb8aa3b090be820 */ /* 0x000fe20000410000 */
[--C-:B------:R-:W-:Y:S01]  /*0650*/  PRMT R20, RZ, 0x5410, R10.reuse ;  /* 0x00005410ff147816 */ /* 0x100fe2000000000a */
[----:B------:R-:W-:Y:S01]  /*0660*/  @!P4 FMUL.FTZ R13, R13, c[0x0][0x170] ;  /* 0x00005c000d0dca20 */ /* 0x000fe20000410000 */
[----:B------:R-:W-:Y:S01]  /*0670*/  PRMT R10, RZ, 0x7610, R10 ;  /* 0x00007610ff0a7816 */ /* 0x000fe2000000000a */
[----:B------:R-:W0:Y:S01]  /*0680*/  @!P6 MUFU.EX2 R12, R11 ;  /* 0x0000000b000ce308 */ /* 0x000e220000000800 */
[----:B------:R-:W-:Y:S01]  /*0690*/  @!P5 FMUL.FTZ R9, R16, c[0x0][0x170] ;  /* 0x00005c001009da20 */ /* 0x000fe20000410000 */
[----:B------:R-:W-:Y:S01]  /*06a0*/  PRMT R16, RZ, 0x5410, R7 ;  /* 0x00005410ff107816 */ /* 0x000fe20000000007 */
[----:B------:R-:W-:Y:S01]  /*06b0*/  @!P4 FMUL.FTZ R15, R13, 1.4426950216293334961 ;  /* 0x3fb8aa3b0d0fc820 */ /* 0x000fe20000410000 */
[----:B------:R-:W-:Y:S01]  /*06c0*/  PRMT R8, RZ, 0x7610, R8 ;  /* 0x00007610ff087816 */ /* 0x000fe20000000008 */
[----:B------:R-:W-:Y:S01]  /*06d0*/  @!P6 FMUL.FTZ R7, R14, c[0x0][0x168] ;  /* 0x00005a000e07ea20 */ /* 0x000fe20000410000 */
[----:B------:R-:W-:Y:S01]  /*06e0*/  FSETP.GTU.FTZ.AND P1, PT, R16, RZ, PT ;  /* 0x000000ff1000720b */ /* 0x000fe20003f3c000 */
[----:B------:R-:W-:Y:S01]  /*06f0*/  @!P3 FMUL.FTZ R13, R19, c[0x0][0x170] ;  /* 0x00005c00130dba20 */ /* 0x000fe20000410000 */
[----:B------:R1:W-:Y:S01]  /*0700*/  @!P4 MUFU.EX2 R11, R15 ;  /* 0x0000000f000bc308 */ /* 0x0003e20000000800 */
[----:B------:R-:W-:Y:S01]  /*0710*/  @!P5 FMUL.FTZ R9, R9, 1.4426950216293334961 ;  /* 0x3fb8aa3b0909d820 */ /* 0x000fe20000410000 */
[--C-:B------:R-:W-:Y:S01]  /*0720*/  PRMT R23, RZ, 0x5410, R4.reuse ;  /* 0x00005410ff177816 */ /* 0x100fe20000000004 */
[----:B------:R-:W-:Y:S01]  /*0730*/  @!P3 FMUL.FTZ R13, R13, 1.4426950216293334961 ;  /* 0x3fb8aa3b0d0db820 */ /* 0x000fe20000410000 */
[----:B------:R-:W-:Y:S01]  /*0740*/  PRMT R4, RZ, 0x7610, R4 ;  /* 0x00007610ff047816 */ /* 0x000fe20000000004 */
[----:B0-----:R-:W-:Y:S01]  /*0750*/  @!P6 FMUL.FTZ R7, R7, R12 ;  /* 0x0000000c0707e220 */ /* 0x001fe20000410000 */
[--C-:B-1----:R-:W-:Y:S01]  /*0760*/  PRMT R15, RZ, 0x7610, R6.reuse ;  /* 0x00007610ff0f7816 */ /* 0x102fe20000000006 */
[----:B------:R-:W-:Y:S01]  /*0770*/  @P6 FMUL.FTZ R7, R17, c[0x0][0x16c] ;  /* 0x00005b0011076a20 */ /* 0x000fe20000410000 */
[----:B------:R-:W-:Y:S01]  /*0780*/  PRMT R17, RZ, 0x5410, R6 ;  /* 0x00005410ff117816 */ /* 0x000fe20000000006 */
[----:B------:R0:W1:Y:S01]  /*0790*/  @!P3 MUFU.EX2 R14, R13 ;  /* 0x0000000d000eb308 */ /* 0x0000620000000800 */
[----:B------:R-:W-:Y:S01]  /*07a0*/  FSETP.GTU.FTZ.AND P0, PT, R15, RZ, PT ;  /* 0x000000ff0f00720b */ /* 0x000fe20003f1c000 */
[----:B------:R-:W-:Y:S01]  /*07b0*/  @!P2 FMUL.FTZ R12, R18, c[0x0][0x170] ;  /* 0x00005c00120caa20 */ /* 0x000fe20000410000 */
[----:B------:R-:W-:Y:S01]  /*07c0*/  FSETP.GTU.FTZ.AND P6, PT, R17, RZ, PT ;  /* 0x000000ff1100720b */ /* 0x000fe20003fdc000 */
[----:B------:R-:W-:Y:S01]  /*07d0*/  @!P4 FMUL.FTZ R18, R10, c[0x0][0x170] ;  /* 0x00005c000a12ca20 */ /* 0x000fe20000410000 */
[----:B------:R-:W-:Y:S01]  /*07e0*/  F2FP.BF16.PACK_AB R7, RZ, R7 ;  /* 0x00000007ff07723e */ /* 0x000fe200000010ff */
[----:B------:R-:W-:-:S02]  /*07f0*/  @!P2 FMUL.FTZ R6, R12, 1.4426950216293334961 ;  /* 0x3fb8aa3b0c06a820 */ /* 0x000fc40000410000 */
[----:B------:R-:W-:Y:S01]  /*0800*/  @!P1 FMUL.FTZ R12, R16, c[0x0][0x170] ;  /* 0x00005c00100c9a20 */ /* 0x000fe20000410000 */
[----:B------:R-:W2:Y:S01]  /*0810*/  @!P5 MUFU.EX2 R9, R9 ;  /* 0x000000090009d308 */ /* 0x000ea20000000800 */
[----:B------:R-:W-:Y:S02]  /*0820*/  @!P4 FMUL.FTZ R18, R18, c[0x0][0x168] ;  /* 0x00005a001212ca20 */ /* 0x000fe40000410000 */
[----:B------:R-:W-:Y:S02]  /*0830*/  @!P1 FMUL.FTZ R12, R12, 1.4426950216293334961 ;  /* 0x3fb8aa3b0c0c9820 */ /* 0x000fe40000410000 */
[----:B------:R-:W-:Y:S02]  /*0840*/  @!P0 FMUL.FTZ R15, R15, c[0x0][0x170] ;  /* 0x00005c000f0f8a20 */ /* 0x000fe40000410000 */
[----:B------:R-:W-:Y:S01]  /*0850*/  @!P6 FMUL.FTZ R17, R17, c[0x0][0x170] ;  /* 0x00005c001111ea20 */ /* 0x000fe20000410000 */
[----:B------:R-:W-:Y:S01]  /*0860*/  @!P2 MUFU.EX2 R6, R6 ;  /* 0x000000060006a308 */ /* 0x000fe20000000800 */
[----:B0-----:R-:W-:-:S02]  /*0870*/  @!P0 FMUL.FTZ R13, R15, 1.4426950216293334961 ;  /* 0x3fb8aa3b0f0d8820 */ /* 0x001fc40000410000 */
[----:B------:R-:W-:Y:S02]  /*0880*/  @!P3 FMUL.FTZ R15, R20, c[0x0][0x170] ;  /* 0x00005c00140fba20 */ /* 0x000fe40000410000 */
[----:B------:R-:W-:Y:S02]  /*0890*/  @!P6 FMUL.FTZ R21, R17, 1.4426950216293334961 ;  /* 0x3fb8aa3b1115e820 */ /* 0x000fe40000410000 */
[----:B------:R-:W-:Y:S01]  /*08a0*/  @!P3 FMUL.FTZ R15, R15, c[0x0][0x168] ;  /* 0x00005a000f0fba20 */ /* 0x000fe20000410000 */
[----:B------:R-:W-:Y:S01]  /*08b0*/  @!P1 MUFU.EX2 R12, R12 ;  /* 0x0000000c000c9308 */ /* 0x000fe20000000800 */
[----:B------:R-:W-:Y:S02]  /*08c0*/  @!P5 FMUL.FTZ R16, R8, c[0x0][0x170] ;  /* 0x00005c000810da20 */ /* 0x000fe40000410000 */
[----:B-1----:R-:W-:Y:S02]  /*08d0*/  @!P3 FMUL.FTZ R14, R15, R14 ;  /* 0x0000000e0f0eb220 */ /* 0x002fe40000410000 */
[----:B------:R-:W-:-:S02]  /*08e0*/  @!P4 FMUL.FTZ R11, R18, R11 ;  /* 0x0000000b120bc220 */ /* 0x000fc40000410000 */
[----:B------:R-:W-:Y:S01]  /*08f0*/  @!P0 FMUL.FTZ R22, R4, c[0x0][0x170] ;  /* 0x00005c0004168a20 */ /* 0x000fe20000410000 */
[----:B------:R-:W0:Y:S01]  /*0900*/  @!P0 MUFU.EX2 R13, R13 ;  /* 0x0000000d000d8308 */ /* 0x000e220000000800 */
[----:B------:R-:W-:Y:S02]  /*0910*/  @!P6 FMUL.FTZ R18, R23, c[0x0][0x170] ;  /* 0x00005c001712ea20 */ /* 0x000fe40000410000 */
[----:B------:R-:W-:Y:S02]  /*0920*/  @!P5 FMUL.FTZ R16, R16, c[0x0][0x168] ;  /* 0x00005a001010da20 */ /* 0x000fe40000410000 */
[----:B------:R-:W-:Y:S02]  /*0930*/  @!P0 FMUL.FTZ R22, R22, c[0x0][0x168] ;  /* 0x00005a0016168a20 */ /* 0x000fe40000410000 */
[----:B------:R-:W-:Y:S01]  /*0940*/  @!P6 FMUL.FTZ R18, R18, c[0x0][0x168] ;  /* 0x00005a001212ea20 */ /* 0x000fe20000410000 */
[----:B------:R1:W3:Y:S01]  /*0950*/  @!P6 MUFU.EX2 R15, R21 ;  /* 0x00000015000fe308 */ /* 0x0002e20000000800 */
[----:B--2---:R-:W-:-:S02]  /*0960*/  @!P5 FMUL.FTZ R9, R16, R9 ;  /* 0x000000091009d220 */ /* 0x004fc40000410000 */
[----:B------:R-:W-:Y:S02]  /*0970*/  @P3 FMUL.FTZ R14, R20, c[0x0][0x16c] ;  /* 0x00005b00140e3a20 */ /* 0x000fe40000410000 */
[----:B------:R-:W-:Y:S02]  /*0980*/  @P5 FMUL.FTZ R9, R8, c[0x0][0x16c] ;  /* 0x00005b0008095a20 */ /* 0x000fe40000410000 */
[----:B------:R-:W-:Y:S01]  /*0990*/  @P4 FMUL.FTZ R11, R10, c[0x0][0x16c] ;  /* 0x00005b000a0b4a20 */ /* 0x000fe20000410000 */
[--C-:B-1----:R-:W-:Y:S01]  /*09a0*/  PRMT R21, RZ, 0x5410, R5.reuse ;  /* 0x00005410ff157816 */ /* 0x102fe20000000005 */
[----:B0-----:R-:W-:Y:S01]  /*09b0*/  @!P0 FMUL.FTZ R13, R22, R13 ;  /* 0x0000000d160d8220 */ /* 0x001fe20000410000 */
[----:B------:R-:W-:Y:S01]  /*09c0*/  PRMT R5, RZ, 0x7610, R5 ;  /* 0x00007610ff057816 */ /* 0x000fe20000000005 */
[----:B------:R-:W-:Y:S01]  /*09d0*/  @P0 FMUL.FTZ R13, R4, c[0x0][0x16c] ;  /* 0x00005b00040d0a20 */ /* 0x000fe20000410000 */
[----:B------:R-:W-:Y:S01]  /*09e0*/  F2FP.BF16.PACK_AB R9, RZ, R9 ;  /* 0x00000009ff09723e */ /* 0x000fe200000010ff */
[----:B------:R-:W-:Y:S01]  /*09f0*/  @!P1 FMUL.FTZ R17, R21, c[0x0][0x170] ;  /* 0x00005c0015119a20 */ /* 0x000fe20000410000 */
[----:B------:R-:W-:Y:S01]  /*0a00*/  F2FP.BF16.PACK_AB R11, RZ, R11 ;  /* 0x0000000bff0b723e */ /* 0x000fe200000010ff */
[----:B------:R-:W-:Y:S01]  /*0a10*/  @!P2 FMUL.FTZ R19, R5, c[0x0][0x170] ;  /* 0x00005c000513aa20 */ /* 0x000fe20000410000 */
[----:B------:R-:W-:Y:S01]  /*0a20*/  F2FP.BF16.PACK_AB R8, RZ, R13 ;  /* 0x0000000dff08723e */ /* 0x000fe200000010ff */
[----:B------:R-:W-:-:S02]  /*0a30*/  @!P1 FMUL.FTZ R17, R17, c[0x0][0x168] ;  /* 0x00005a0011119a20 */ /* 0x000fc40000410000 */
[----:B------:R-:W-:Y:S02]  /*0a40*/  @!P2 FMUL.FTZ R19, R19, c[0x0][0x168] ;  /* 0x00005a001313aa20 */ /* 0x000fe40000410000 */
[----:B---3--:R-:W-:Y:S02]  /*0a50*/  @!P6 FMUL.FTZ R15, R18, R15 ;  /* 0x0000000f120fe220 */ /* 0x008fe40000410000 */
[----:B------:R-:W-:Y:S02]  /*0a60*/  @!P2 FMUL.FTZ R16, R19, R6 ;  /* 0x000000061310a220 */ /* 0x000fe40000410000 */
[----:B------:R-:W-:Y:S01]  /*0a70*/  @!P1 FMUL.FTZ R6, R17, R12 ;  /* 0x0000000c11069220 */ /* 0x000fe20000410000 */
[----:B------:R-:W-:Y:S01]  /*0a80*/  F2FP.BF16.PACK_AB R12, RZ, R14 ;  /* 0x0000000eff0c723e */ /* 0x000fe200000010ff */
[----:B------:R-:W-:Y:S02]  /*0a90*/  @P2 FMUL.FTZ R16, R5, c[0x0][0x16c] ;  /* 0x00005b0005102a20 */ /* 0x000fe40000410000 */
[----:B------:R-:W-:-:S02]  /*0aa0*/  @P1 FMUL.FTZ R6, R21, c[0x0][0x16c] ;  /* 0x00005b0015061a20 */ /* 0x000fc40000410000 */
[----:B------:R-:W-:Y:S01]  /*0ab0*/  @P6 FMUL.FTZ R15, R23, c[0x0][0x16c] ;  /* 0x00005b00170f6a20 */ /* 0x000fe20000410000 */
[----:B------:R-:W-:Y:S02]  /*0ac0*/  F2FP.BF16.PACK_AB R14, RZ, R16 ;  /* 0x00000010ff0e723e */ /* 0x000fe400000010ff */
[----:B------:R-:W-:Y:S02]  /*0ad0*/  F2FP.BF16.PACK_AB R6, RZ, R6 ;  /* 0x00000006ff06723e */ /* 0x000fe400000010ff */
[----:B------:R-:W-:Y:S02]  /*0ae0*/  F2FP.BF16.PACK_AB R16, RZ, R15 ;  /* 0x0000000fff10723e */ /* 0x000fe400000010ff */
.L_x_855:
[----:B------:R-:W-:Y:S01]  /*0af0*/  IMAD.WIDE.U32 R4, R0, R3, c[0x0][0x180] ;  /* 0x0000600000047625 */ /* 0x000fe200078e0003 */
[----:B------:R-:W-:Y:S02]  /*0b00*/  PRMT R7, R7, 0x5410, R9 ;  /* 0x0000541007077816 */ /* 0x000fe40000000009 */
[----:B------:R-:W-:Y:S02]  /*0b10*/  PRMT R12, R12, 0x5410, R11 ;  /* 0x000054100c0c7816 */ /* 0x000fe4000000000b */
[----:B------:R-:W-:Y:S01]  /*0b20*/  PRMT R6, R6, 0x5410, R14 ;  /* 0x0000541006067816 */ /* 0x000fe2000000000e */
[----:B------:R-:W-:Y:S01]  /*0b30*/  IMAD.WIDE R4, R2, 0x4, R4 ;  /* 0x0000000402047825 */ /* 0x000fe200078e0204 */
[----:B------:R-:W-:-:S04]  /*0b40*/  PRMT R16, R16, 0x5410, R8 ;  /* 0x0000541010107816 */ /* 0x000fc80000000008 */
[----:B------:R-:W-:Y:S04]  /*0b50*/  STG.E [R4.64], R7 ;  /* 0x0000000704007986 */ /* 0x000fe8000c101904 */
[----:B------:R-:W-:Y:S04]  /*0b60*/  STG.E [R4.64+0x200], R12 ;  /* 0x0002000c04007986 */ /* 0x000fe8000c101904 */
[----:B------:R-:W-:Y:S04]  /*0b70*/  STG.E [R4.64+0x400], R6 ;  /* 0x0004000604007986 */ /* 0x000fe8000c101904 */
[----:B------:R-:W-:Y:S01]  /*0b80*/  STG.E [R4.64+0x600], R16 ;  /* 0x0006001004007986 */ /* 0x000fe2000c101904 */
[----:B------:R-:W-:Y:S05]  /*0b90*/  EXIT ;  /* 0x000000000000794d */ /* 0x000fea0003800000 */
.L_x_853:
[----:B------:R-:W0:Y:S01]  /*0ba0*/  S2R R13, SR_TID.X ;  /* 0x00000000000d7919 */ /* 0x000e220000002100 */
[----:B------:R-:W-:-:S02]  /*0bb0*/  PRMT R14, RZ, 0x7610, R14 ;  /* 0x00007610ff0e7816 */ /* 0x000fc4000000000e */
[----:B------:R-:W-:Y:S02]  /*0bc0*/  PRMT R15, RZ, 0x7610, R15 ;  /* 0x00007610ff0f7816 */ /* 0x000fe4000000000f */
[----:B------:R-:W-:Y:S02]  /*0bd0*/  PRMT R16, RZ, 0x7610, R16 ;  /* 0x00007610ff107816 */ /* 0x000fe40000000010 */
[----:B------:R-:W-:Y:S02]  /*0be0*/  PRMT R17, RZ, 0x7610, R17 ;  /* 0x00007610ff117816 */ /* 0x000fe40000000011 */
[----:B0-----:R-:W-:Y:S02]  /*0bf0*/  ISETP.GE.AND P0, PT, R13, R12, PT ;  /* 0x0000000c0d00720c */ /* 0x001fe40003f06270 */
[----:B------:R-:W-:-:S11]  /*0c00*/  MOV R23, R13 ;  /* 0x0000000d00177202 */ /* 0x000fd60000000f00 */
[----:B------:R-:W-:Y:S01]  /*0c10*/  @!P0 IMAD.IADD R4, R0, 0x1, R23 ;  /* 0x0000000100048824 */ /* 0x000fe200078e0217 */
[----:B------:R-:W-:Y:S02]  /*0c20*/  @!P0 IADD3 R23, R23, 0x80, RZ ;  /* 0x0000008017178810 */ /* 0x000fe40007ffe0ff */
[----:B------:R-:W-:Y:S02]  /*0c30*/  @!P0 MOV R5, 0x2 ;  /* 0x0000000200058802 */ /* 0x000fe40000000f00 */
[----:B------:R-:W-:-:S03]  /*0c40*/  ISETP.GE.AND P3, PT, R23, R12, PT ;  /* 0x0000000c1700720c */ /* 0x000fc60003f66270 */
[----:B------:R-:W-:-:S04]  /*0c50*/  @!P0 IMAD.WIDE.U32 R2, R4, R5, c[0x0][0x188] ;  /* 0x0000620004028625 */ /* 0x000fc800078e0005 */
[----:B------:R-:W-:Y:S01]  /*0c60*/  @!P0 IMAD.WIDE.U32 R4, R4, R5, c[0x0][0x190] ;  /* 0x0000640004048625 */ /* 0x000fe200078e0005 */
[----:B------:R0:W5:Y:S01]  /*0c70*/  @!P0 LDG.E.U16 R14, [R2.64] ;  /* 0x00000004020e8981 */ /* 0x000162000c1e1500 */
[----:B------:R-:W-:-:S03]  /*0c80*/  PRMT R21, RZ, 0x7610, R21 ;  /* 0x00007610ff157816 */ /* 0x000fc60000000015 */
[----:B------:R1:W5:Y:S01]  /*0c90*/  @!P0 LDG.E.U16 R15, [R4.64] ;  /* 0x00000004040f8981 */ /* 0x000362000c1e1500 */
[----:B------:R-:W-:Y:S01]  /*0ca0*/  @!P3 IMAD.IADD R24, R0, 0x1, R23 ;  /* 0x000000010018b824 */ /* 0x000fe200078e0217 */
[----:B------:R-:W-:Y:S01]  /*0cb0*/  @!P3 IADD3 R23, R23, 0x80, RZ ;  /* 0x000000801717b810 */ /* 0x000fe20007ffe0ff */
[----:B------:R-:W-:-:S03]  /*0cc0*/  @!P3 IMAD.MOV.U32 R25, RZ, RZ, 0x2 ;  /* 0x00000002ff19b424 */ /* 0x000fc600078e00ff */
[----:B------:R-:W-:Y:S01]  /*0cd0*/  ISETP.GE.AND P4, PT, R23, R12, PT ;  /* 0x0000000c1700720c */ /* 0x000fe20003f86270 */
[----:B------:R-:W-:Y:S01]  /*0ce0*/  @!P3 IMAD.WIDE.U32 R6, R24, R25, c[0x0][0x188] ;  /* 0x000062001806b625 */ /* 0x000fe200078e0019 */
[----:B------:R-:W-:-:S03]  /*0cf0*/  PRMT R19, RZ, 0x7610, R19 ;  /* 0x00007610ff137816 */ /* 0x000fc60000000013 */
[----:B------:R-:W-:Y:S01]  /*0d00*/  @!P3 IMAD.WIDE.U32 R24, R24, R25, c[0x0][0x190] ;  /* 0x000064001818b625 */ /* 0x000fe200078e0019 */
[----:B------:R2:W5:Y:S01]  /*0d10*/  @!P3 LDG.E.U16 R16, [R6.64] ;  /* 0x000000040610b981 */ /* 0x000562000c1e1500 */
[----:B------:R-:W-:-:S03]  /*0d20*/  PRMT R18, RZ, 0x7610, R18 ;  /* 0x00007610ff127816 */ /* 0x000fc60000000012 */
[----:B------:R3:W5:Y:S03]  /*0d30*/  @!P3 LDG.E.U16 R17, [R24.64] ;  /* 0x000000041811b981 */ /* 0x000766000c1e1500 */
[----:B------:R-:W-:Y:S02]  /*0d40*/  @!P4 IADD3 R9, R0, R23, RZ ;  /* 0x000000170009c210 */ /* 0x000fe40007ffe0ff */
[----:B------:R-:W-:-:S04]  /*0d50*/  @!P4 IADD3 R23, R23, 0x80, RZ ;  /* 0x000000801717c810 */ /* 0x000fc80007ffe0ff */
[----:B------:R-:W-:-:S13]  /*0d60*/  ISETP.GE.AND P5, PT, R23, R12, PT ;  /* 0x0000000c1700720c */ /* 0x000fda0003fa6270 */
[----:B------:R-:W-:Y:S01]  /*0d70*/  @!P5 IMAD.IADD R8, R0, 0x1, R23 ;  /* 0x000000010008d824 */ /* 0x000fe200078e0217 */
[----:B------:R-:W-:-:S04]  /*0d80*/  @!P5 IADD3 R23, R23, 0x80, RZ ;  /* 0x000000801717d810 */ /* 0x000fc80007ffe0ff */
[----:B------:R-:W-:-:S13]  /*0d90*/  ISETP.GE.AND P1, PT, R23, R12, PT ;  /* 0x0000000c1700720c */ /* 0x000fda0003f26270 */
[----:B------:R-:W-:Y:S01]  /*0da0*/  @!P1 IMAD.IADD R10, R0, 0x1, R23 ;  /* 0x00000001000a9824 */ /* 0x000fe200078e0217 */
[----:B------:R-:W-:-:S04]  /*0db0*/  @!P1 IADD3 R23, R23, 0x80, RZ ;  /* 0x0000008017179810 */ /* 0x000fc80007ffe0ff */
[----:B------:R-:W-:Y:S01]  /*0dc0*/  ISETP.GE.AND P2, PT, R23, R12, PT ;  /* 0x0000000c1700720c */ /* 0x000fe20003f46270 */
[----:B------:R-:W-:Y:S02]  /*0dd0*/  @!P4 IMAD.MOV.U32 R22, RZ, RZ, 0x2 ;  /* 0x00000002ff16c424 */ /* 0x000fe400078e00ff */
[----:B------:R-:W-:-:S10]  /*0de0*/  @!P5 IMAD.MOV.U32 R11, RZ, RZ, 0x2 ;  /* 0x00000002ff0bd424 */ /* 0x000fd400078e00ff */
[----:B------:R-:W-:Y:S02]  /*0df0*/  @!P2 IADD3 R27, R0, R23, RZ ;  /* 0x00000017001ba210 */ /* 0x000fe40007ffe0ff */
[----:B------:R-:W-:-:S04]  /*0e00*/  @!P2 IADD3 R23, R23, 0x80, RZ ;  /* 0x000000801717a810 */ /* 0x000fc80007ffe0ff */
[----:B------:R-:W-:Y:S01]  /*0e10*/  ISETP.GE.AND P6, PT, R23, R12, PT ;  /* 0x0000000c1700720c */ /* 0x000fe20003fc6270 */
[----:B0-----:R-:W-:-:S04]  /*0e20*/  @!P4 IMAD.WIDE.U32 R2, R9, R22, c[0x0][0x188] ;  /* 0x000062000902c625 */ /* 0x001fc800078e0016 */
[----:B-1----:R-:W-:Y:S01]  /*0e30*/  @!P4 IMAD.WIDE.U32 R4, R9, R22, c[0x0][0x190] ;  /* 0x000064000904c625 */ /* 0x002fe200078e0016 */
[----:B------:R-:W-:Y:S01]  /*0e40*/  PRMT R26, RZ, 0x7610, R26 ;  /* 0x00007610ff1a7816 */ /* 0x000fe2000000001a */
[----:B------:R0:W5:Y:S02]  /*0e50*/  @!P4 LDG.E.U16 R18, [R2.64] ;  /* 0x000000040212c981 */ /* 0x000164000c1e1500 */
[CC--:B--2---:R-:W-:Y:S02]  /*0e60*/  @!P5 IMAD.WIDE.U32 R6, R8.reuse, R11.reuse, c[0x0][0x188] ;  /* 0x000062000806d625 */ /* 0x0c4fe400078e000b */
[----:B------:R1:W5:Y:S02]  /*0e70*/  @!P4 LDG.E.U16 R19, [R4.64] ;  /* 0x000000040413c981 */ /* 0x000364000c1e1500 */
[----:B------:R-:W-:-:S05]  /*0e80*/  @!P5 IMAD.WIDE.U32 R8, R8, R11, c[0x0][0x190] ;  /* 0x000064000808d625 */ /* 0x000fca00078e000b */
[----:B------:R2:W5:Y:S01]  /*0e90*/  @!P5 LDG.E.U16 R21, [R8.64] ;  /* 0x000000040815d981 */ /* 0x000562000c1e1500 */
[----:B------:R-:W-:Y:S01]  /*0ea0*/  @!P1 IMAD.MOV.U32 R11, RZ, RZ, 0x2 ;  /* 0x00000002ff0b9424 */ /* 0x000fe200078e00ff */
[----:B--2---:R-:W-:Y:S02]  /*0eb0*/  @!P6 IADD3 R8, R0, R23, RZ ;  /* 0x000000170008e210 */ /* 0x004fe40007ffe0ff */
[----:B------:R-:W-:-:S04]  /*0ec0*/  @!P6 IADD3 R23, R23, 0x80, RZ ;  /* 0x000000801717e810 */ /* 0x000fc80007ffe0ff */
[----:B------:R-:W-:Y:S01]  /*0ed0*/  ISETP.GE.AND P3, PT, R23, R12, PT ;  /* 0x0000000c1700720c */ /* 0x000fe20003f66270 */
[----:B-1----:R-:W-:Y:S01]  /*0ee0*/  @!P2 IMAD.MOV.U32 R4, RZ, RZ, 0x2 ;  /* 0x00000002ff04a424 */ /* 0x002fe200078e00ff */
[----:B------:R-:W-:Y:S01]  /*0ef0*/  PRMT R28, RZ, 0x7610, R28 ;  /* 0x00007610ff1c7816 */ /* 0x000fe2000000001c */
[----:B---3--:R-:W-:Y:S01]  /*0f00*/  @!P1 IMAD.WIDE.U32 R24, R10, R11, c[0x0][0x188] ;  /* 0x000062000a189625 */ /* 0x008fe200078e000b */
[----:B------:R-:W-:-:S03]  /*0f10*/  PRMT R22, RZ, 0x7610, R22 ;  /* 0x00007610ff167816 */ /* 0x000fc60000000016 */
[CC--:B0-----:R-:W-:Y:S01]  /*0f20*/  @!P2 IMAD.WIDE.U32 R2, R27.reuse, R4.reuse, c[0x0][0x188] ;  /* 0x000062001b02a625 */ /* 0x0c1fe200078e0004 */
[----:B------:R0:W5:Y:S01]  /*0f30*/  @!P1 LDG.E.U16 R26, [R24.64] ;  /* 0x00000004181a9981 */ /* 0x000162000c1e1500 */
[----:B------:R-:W-:Y:S02]  /*0f40*/  PRMT R20, RZ, 0x7610, R20 ;  /* 0x00007610ff147816 */ /* 0x000fe40000000014 */
[----:B------:R-:W-:Y:S01]  /*0f50*/  @!P1 IMAD.WIDE.U32 R10, R10, R11, c[0x0][0x190] ;  /* 0x000064000a0a9625 */ /* 0x000fe200078e000b */
[----:B------:R1:W5:Y:S03]  /*0f60*/  @!P2 LDG.E.U16 R28, [R2.64] ;  /* 0x00000004021ca981 */ /* 0x000366000c1e1500 */
[----:B------:R-:W-:Y:S01]  /*0f70*/  @!P6 IMAD.MOV.U32 R9, RZ, RZ, 0x2 ;  /* 0x00000002ff09e424 */ /* 0x000fe200078e00ff */
[----:B------:R2:W5:Y:S01]  /*0f80*/  @!P1 LDG.E.U16 R22, [R10.64] ;  /* 0x000000040a169981 */ /* 0x000562000c1e1500 */
[----:B0-----:R-:W-:Y:S01]  /*0f90*/  @!P3 IADD3 R25, R0, R23, RZ ;  /* 0x000000170019b210 */ /* 0x001fe20007ffe0ff */
[----:B------:R-:W-:-:S02]  /*0fa0*/  @!P2 IMAD.WIDE.U32 R4, R27, R4, c[0x0][0x190] ;  /* 0x000064001b04a625 */ /* 0x000fc400078e0004 */
[----:B------:R0:W5:Y:S02]  /*0fb0*/  @!P5 LDG.E.U16 R20, [R6.64] ;  /* 0x000000040614d981 */ /* 0x000164000c1e1500 */
[----:B-1----:R-:W-:Y:S01]  /*0fc0*/  @!P3 IMAD.MOV.U32 R2, RZ, RZ, 0x2 ;  /* 0x00000002ff02b424 */ /* 0x002fe200078e00ff */
[----:B------:R-:W-:-:S03]  /*0fd0*/  PRMT R29, RZ, 0x7610, R29 ;  /* 0x00007610ff1d7816 */ /* 0x000fc6000000001d */
[CC--:B--2---:R-:W-:Y:S01]  /*0fe0*/  @!P3 IMAD.WIDE.U32 R10, R25.reuse, R2.reuse, c[0x0][0x188] ;  /* 0x00006200190ab625 */ /* 0x0c4fe200078e0002 */
[----:B------:R-:W-:Y:S02]  /*0ff0*/  PRMT R27, RZ, 0x7610, R27 ;  /* 0x00007610ff1b7816 */ /* 0x000fe4000000001b */
[----:B------:R-:W-:Y:S01]  /*1000*/  PRMT R24, RZ, 0x7610, R24 ;  /* 0x00007610ff187816 */ /* 0x000fe20000000018 */
[----:B------:R-:W-:Y:S01]  /*1010*/  @!P3 IMAD.WIDE.U32 R2, R25, R2, c[0x0][0x190] ;  /* 0x000064001902b625 */ /* 0x000fe200078e0002 */
[----:B------:R-:W-:Y:S01]  /*1020*/  PRMT R23, RZ, 0x7610, R23 ;  /* 0x00007610ff177816 */ /* 0x000fe20000000017 */
[----:B------:R1:W5:Y:S01]  /*1030*/  @!P2 LDG.E.U16 R29, [R4.64] ;  /* 0x00000004041da981 */ /* 0x000362000c1e1500 */
[----:B------:R-:W-:Y:S01]  /*1040*/  PRMT R25, RZ, 0x7610, R25 ;  /* 0x00007610ff197816 */ /* 0x000fe20000000019 */
[----:B0-----:R-:W-:-:S03]  /*1050*/  @!P6 IMAD.WIDE.U32 R6, R8, R9, c[0x0][0x188] ;  /* 0x000062000806e625 */ /* 0x001fc600078e0009 */
[----:B------:R1:W5:Y:S01]  /*1060*/  @!P3 LDG.E.U16 R23, [R10.64] ;  /* 0x000000040a17b981 */ /* 0x000362000c1e1500 */
[----:B------:R-:W-:-:S03]  /*1070*/  @!P6 IMAD.WIDE.U32 R8, R8, R9, c[0x0][0x190] ;  /* 0x000064000808e625 */ /* 0x000fc600078e0009 */
[----:B------:R1:W5:Y:S04]  /*1080*/  @!P6 LDG.E.U16 R27, [R6.64] ;  /* 0x00000004061be981 */ /* 0x000368000c1e1500 */
[----:B------:R1:W5:Y:S04]  /*1090*/  @!P6 LDG.E.U16 R24, [R8.64] ;  /* 0x000000040818e981 */ /* 0x000368000c1e1500 */
[----:B------:R1:W5:Y:S01]  /*10a0*/  @!P3 LDG.E.U16 R25, [R2.64] ;  /* 0x000000040219b981 */ /* 0x000362000c1e1500 */
[----:B------:R-:W-:Y:S01]  /*10b0*/  ISETP.NE.AND P1, PT, RZ, UR6, PT ;  /* 0x00000006ff007c0c */ /* 0x000fe2000bf25270 */
[----:B------:R-:W-:-:S12]  /*10c0*/  BSSY B0, `(.L_x_856) ;  /* 0x00000e3000007945 */ /* 0x000fd80003800000 */
[----:B------:R-:W-:Y:S05]  /*10d0*/  @!P1 BRA `(.L_x_857) ;  /* 0x0000065000009947 */ /* 0x000fea0003800000 */
[C---:B-1----:R-:W-:Y:S01]  /*10e0*/  IADD3 R3, R13.reuse, 0x100, RZ ;  /* 0x000001000d037810 */ /* 0x042fe20007ffe0ff */
[----:B------:R-:W-:Y:S01]  /*10f0*/  BSSY B1, `(.L_x_858) ;  /* 0x000000d000017945 */ /* 0x000fe20003800000 */
[----:B------:R-:W-:Y:S02]  /*1100*/  IADD3 R5, R13, 0x180, RZ ;  /* 0x000001800d057810 */ /* 0x000fe40007ffe0ff */
[-C--:B------:R-:W-:Y:S02]  /*1110*/  ISETP.GE.AND P1, PT, R3, R12.reuse, PT ;  /* 0x0000000c0300720c */ /* 0x080fe40003f26270 */
[----:B------:R-:W-:Y:S01]  /*1120*/  ISETP.GE.AND P2, PT, R5, R12, PT ;  /* 0x0000000c0500720c */ /* 0x000fe20003f46270 */
[----:B------:R-:W-:Y:S07]  /*1130*/  @P0 BRA `(.L_x_859) ;  /* 0x0000008000000947 */ /* 0x000fee0003800000 */
[----:B-----5:R-:W-:Y:S02]  /*1140*/  PRMT R15, RZ, 0x5410, R15 ;  /* 0x00005410ff0f7816 */ /* 0x020fe4000000000f */
[----:B------:R-:W-:Y:S02]  /*1150*/  PRMT R14, RZ, 0x5410, R14 ;  /* 0x00005410ff0e7816 */ /* 0x000fe4000000000e */
[C---:B------:R-:W-:Y:S01]  /*1160*/  FSETP.GTU.FTZ.AND P3, PT, R15.reuse, RZ, PT ;  /* 0x000000ff0f00720b */ /* 0x040fe20003f7c000 */
[----:B------:R-:W-:-:S02]  /*1170*/  FADD.FTZ R15, R15, c[0x0][0x168] ;  /* 0x00005a000f0f7621 */ /* 0x000fc40000010000 */
[----:B------:R-:W-:-:S04]  /*1180*/  FMUL.FTZ R2, R14, c[0x0][0x170] ;  /* 0x00005c000e027a20 */ /* 0x000fc80000410000 */
[----:B------:R-:W-:-:S06]  /*1190*/  FMUL.FTZ R2, R2, R15 ;  /* 0x0000000f02027220 */ /* 0x000fcc0000410000 */
[----:B------:R-:W-:-:S05]  /*11a0*/  @P3 FMUL.FTZ R2, R14, c[0x0][0x16c] ;  /* 0x00005b000e023a20 */ /* 0x000fca0000410000 */
[----:B------:R-:W-:Y:S02]  /*11b0*/  F2FP.BF16.PACK_AB R2, RZ, R2 ;  /* 0x00000002ff02723e */ /* 0x000fe400000010ff */
.L_x_859:
[----:B------:R-:W-:Y:S05]  /*11c0*/  BSYNC B1 ;  /* 0x0000000000017941 */ /* 0x000fea0003800000 */
.L_x_858:
[C---:B------:R-:W-:Y:S01]  /*11d0*/  IADD3 R3, R13.reuse, 0x80, RZ ;  /* 0x000000800d037810 */ /* 0x040fe20007ffe0ff */
[----:B------:R-:W-:Y:S01]  /*11e0*/  BSSY B1, `(.L_x_860) ;  /* 0x0000012000017945 */ /* 0x000fe20003800000 */
[----:B------:R-:W-:Y:S02]  /*11f0*/  IADD3 R5, R13, 0x200, RZ ;  /* 0x000002000d057810 */ /* 0x000fe40007ffe0ff */
[-C--:B------:R-:W-:Y:S02]  /*1200*/  ISETP.GE.AND P6, PT, R3, R12.reuse, PT ;  /* 0x0000000c0300720c */ /* 0x080fe40003fc6270 */
[C---:B------:R-:W-:Y:S02]  /*1210*/  IADD3 R7, R13.reuse, 0x280, RZ ;  /* 0x000002800d077810 */ /* 0x040fe40007ffe0ff */
[----:B------:R-:W-:Y:S02]  /*1220*/  IADD3 R9, R13, 0x300, RZ ;  /* 0x000003000d097810 */ /* 0x000fe40007ffe0ff */
[----:B------:R-:W-:-:S02]  /*1230*/  ISETP.GE.AND P4, PT, R5, R12, PT ;  /* 0x0000000c0500720c */ /* 0x000fc40003f86270 */
[-C--:B------:R-:W-:Y:S02]  /*1240*/  ISETP.GE.AND P5, PT, R7, R12.reuse, PT ;  /* 0x0000000c0700720c */ /* 0x080fe40003fa6270 */
[----:B------:R-:W-:Y:S02]  /*1250*/  ISETP.GE.AND P3, PT, R9, R12, PT ;  /* 0x0000000c0900720c */ /* 0x000fe40003f66270 */
[----:B------:R-:W-:Y:S01]  /*1260*/  IADD3 R5, R13, 0x380, RZ ;  /* 0x000003800d057810 */ /* 0x000fe20007ffe0ff */
[----:B------:R-:W-:Y:S05]  /*1270*/  @P6 BRA `(.L_x_861) ;  /* 0x0000008000006947 */ /* 0x000fea0003800000 */
        /* <DEDUP_REMOVED lines=8> */
.L_x_861:
[----:B------:R-:W-:Y:S05]  /*1300*/  BSYNC B1 ;  /* 0x0000000000017941 */ /* 0x000fea0003800000 */
.L_x_860:
[----:B------:R-:W-:Y:S01]  /*1310*/  BSSY B1, `(.L_x_862) ;  /* 0x000000b000017945 */ /* 0x000fe20003800000 */
        /* <DEDUP_REMOVED lines=10> */
.L_x_863:
[----:B------:R-:W-:Y:S05]  /*13c0*/  BSYNC B1 ;  /* 0x0000000000017941 */ /* 0x000fea0003800000 */
.L_x_862:
        /* <DEDUP_REMOVED lines=10> */
.L_x_865:
[----:B------:R-:W-:Y:S05]  /*1470*/  BSYNC B1 ;  /* 0x0000000000017941 */ /* 0x000fea0003800000 */
.L_x_864:
        /* <DEDUP_REMOVED lines=10> */
.L_x_867:
[----:B------:R-:W-:Y:S05]  /*1520*/  BSYNC B1 ;  /* 0x0000000000017941 */ /* 0x000fea0003800000 */
.L_x_866:
        /* <DEDUP_REMOVED lines=10> */
.L_x_869:
[----:B------:R-:W-:Y:S05]  /*15d0*/  BSYNC B1 ;  /* 0x0000000000017941 */ /* 0x000fea0003800000 */
.L_x_868:
        /* <DEDUP_REMOVED lines=10> */
.L_x_871:
[----:B------:R-:W-:Y:S05]  /*1680*/  BSYNC B1 ;  /* 0x0000000000017941 */ /* 0x000fea0003800000 */
.L_x_870:
        /* <DEDUP_REMOVED lines=10> */
.L_x_857:
[C---:B-1----:R-:W-:Y:S01]  /*1730*/  IADD3 R3, R13.reuse, 0x100, RZ ;  /* 0x000001000d037810 */ /* 0x042fe20007ffe0ff */
[----:B------:R-:W-:Y:S01]  /*1740*/  BSSY B1, `(.L_x_873) ;  /* 0x0000010000017945 */ /* 0x000fe20003800000 */
[----:B------:R-:W-:Y:S02]  /*1750*/  IADD3 R5, R13, 0x180, RZ ;  /* 0x000001800d057810 */ /* 0x000fe40007ffe0ff */
        /* <DEDUP_REMOVED lines=14> */
.L_x_874:
[----:B------:R-:W-:Y:S05]  /*1840*/  BSYNC B1 ;  /* 0x0000000000017941 */ /* 0x000fea0003800000 */
.L_x_873:
        /* <DEDUP_REMOVED lines=22> */
.L_x_876:
[----:B------:R-:W-:Y:S05]  /*19b0*/  BSYNC B1 ;  /* 0x0000000000017941 */ /* 0x000fea0003800000 */
.L_x_875:
[----:B------:R-:W-:Y:S01]  /*19c0*/  BSSY B1, `(.L_x_877) ;  /* 0x000000e000017945 */ /* 0x000fe20003800000 */
        /* <DEDUP_REMOVED lines=13> */
.L_x_878:
[----:B------:R-:W-:Y:S05]  /*1aa0*/  BSYNC B1 ;  /* 0x0000000000017941 */ /* 0x000fea0003800000 */
.L_x_877:
        /* <DEDUP_REMOVED lines=13> */
.L_x_880:
[----:B------:R-:W-:Y:S05]  /*1b80*/  BSYNC B1 ;  /* 0x0000000000017941 */ /* 0x000fea0003800000 */
.L_x_879:
        /* <DEDUP_REMOVED lines=13> */
.L_x_882:
[----:B------:R-:W-:Y:S05]  /*1c60*/  BSYNC B1 ;  /* 0x0000000000017941 */ /* 0x000fea0003800000 */
.L_x_881:
        /* <DEDUP_REMOVED lines=13> */
.L_x_884:
[----:B------:R-:W-:Y:S05]  /*1d40*/  BSYNC B1 ;  /* 0x0000000000017941 */ /* 0x000fea0003800000 */
.L_x_883:
        /* <DEDUP_REMOVED lines=13> */
.L_x_886:
[----:B------:R-:W-:Y:S05]  /*1e20*/  BSYNC B1 ;  /* 0x0000000000017941 */ /* 0x000fea0003800000 */
.L_x_885:
        /* <DEDUP_REMOVED lines=12> */
.L_x_872:
[----:B------:R-:W-:Y:S05]  /*1ef0*/  BSYNC B0 ;  /* 0x0000000000007941 */ /* 0x000fea0003800000 */
.L_x_856:
[----:B-----5:R-:W-:Y:S01]  /*1f00*/  @!P0 MOV R15, 0x2 ;  /* 0x00000002000f8802 */ /* 0x020fe20000000f00 */
[----:B------:R-:W-:Y:S01]  /*1f10*/  @!P0 IMAD.IADD R14, R0, 0x1, R13 ;  /* 0x00000001000e8824 */ /* 0x000fe200078e020d */
[----:B------:R-:W-:Y:S01]  /*1f20*/  BSSY B0, `(.L_x_887) ;  /* 0x0000030000007945 */ /* 0x000fe20003800000 */
[----:B------:R-:W-:Y:S01]  /*1f30*/  @!P0 IMAD.MOV.U32 R13, RZ, RZ, R3 ;  /* 0x000000ffff0d8224 */ /* 0x000fe200078e0003 */
[----:B------:R-:W-:Y:S01]  /*1f40*/  BSSY B1, `(.L_x_888) ;  /* 0x0000027000017945 */ /* 0x000fe20003800000 */
[----:B------:R-:W-:-:S05]  /*1f50*/  @!P0 IMAD.WIDE.U32 R14, R14, R15, c[0x0][0x180] ;  /* 0x000060000e0e8625 */ /* 0x000fca00078e000f */
[----:B------:R0:W-:Y:S01]  /*1f60*/  @!P0 STG.E.U16 [R14.64], R2 ;  /* 0x000000020e008986 */ /* 0x0001e2000c101504 */
[----:B------:R-:W-:-:S13]  /*1f70*/  ISETP.GE.AND P0, PT, R13, R12, PT ;  /* 0x0000000c0d00720c */ /* 0x000fda0003f06270 */
[----:B------:R-:W-:Y:S05]  /*1f80*/  @P0 BRA `(.L_x_889) ;  /* 0x000000c000000947 */ /* 0x000fea0003800000 */
[----:B0-----:R-:W-:Y:S01]  /*1f90*/  HFMA2.MMA R3, -RZ, RZ, 0, 1.1920928955078125e-07 ;  /* 0x00000002ff037435 */ /* 0x001fe200000001ff */
[----:B------:R-:W-:Y:S01]  /*1fa0*/  IMAD.IADD R2, R0, 0x1, R13 ;  /* 0x0000000100027824 */ /* 0x000fe200078e020d */
[----:B------:R-:W-:-:S04]  /*1fb0*/  IADD3 R13, R13, 0x80, RZ ;  /* 0x000000800d0d7810 */ /* 0x000fc80007ffe0ff */
[----:B------:R-:W-:-:S04]  /*1fc0*/  ISETP.GE.AND P0, PT, R13, R12, PT ;  /* 0x0000000c0d00720c */ /* 0x000fc80003f06270 */
[----:B------:R-:W-:-:S05]  /*1fd0*/  IMAD.WIDE.U32 R2, R2, R3, c[0x0][0x180] ;  /* 0x0000600002027625 */ /* 0x000fca00078e0003 */
[----:B------:R0:W-:Y:S04]  /*1fe0*/  STG.E.U16 [R2.64], R4 ;  /* 0x0000000402007986 */ /* 0x0001e8000c101504 */
[----:B------:R-:W-:Y:S05]  /*1ff0*/  @P0 BRA `(.L_x_890) ;  /* 0x000000c000000947 */ /* 0x000fea0003800000 */
[----:B0-----:R-:W-:Y:S01]  /*2000*/  IMAD.IADD R2, R0, 0x1, R13 ;  /* 0x0000000100027824 */ /* 0x001fe200078e020d */
[----:B------:R-:W-:Y:S01]  /*2010*/  IADD3 R13, R13, 0x80, RZ ;  /* 0x000000800d0d7810 */ /* 0x000fe20007ffe0ff */
[----:B------:R-:W-:-:S04]  /*2020*/  IMAD.MOV.U32 R3, RZ, RZ, 0x2 ;  /* 0x00000002ff037424 */ /* 0x000fc800078e00ff */
[----:B------:R-:W-:-:S05]  /*2030*/  IMAD.WIDE.U32 R2, R2, R3, c[0x0][0x180] ;  /* 0x0000600002027625 */ /* 0x000fca00078e0003 */
[----:B------:R0:W-:Y:S02]  /*2040*/  STG.E.U16 [R2.64], R5 ;  /* 0x0000000502007986 */ /* 0x0001e4000c101504 */
.L_x_889:
[----:B0-----:R-:W-:-:S13]  /*2050*/  ISETP.GE.AND P0, PT, R13, R12, PT ;  /* 0x0000000c0d00720c */ /* 0x001fda0003f06270 */
[----:B------:R-:W-:Y:S05]  /*2060*/  @P0 BRA `(.L_x_891) ;  /* 0x000000c000000947 */ /* 0x000fea0003800000 */
[----:B------:R-:W-:Y:S01]  /*2070*/  IADD3 R2, R0, R13, RZ ;  /* 0x0000000d00027210 */ /* 0x000fe20007ffe0ff */
[----:B------:R-:W-:Y:S01]  /*2080*/  IMAD.MOV.U32 R3, RZ, RZ, 0x2 ;  /* 0x00000002ff037424 */ /* 0x000fe200078e00ff */
[----:B------:R-:W-:-:S03]  /*2090*/  IADD3 R13, R13, 0x80, RZ ;  /* 0x000000800d0d7810 */ /* 0x000fc60007ffe0ff */
[----:B------:R-:W-:-:S05]  /*20a0*/  IMAD.WIDE.U32 R2, R2, R3, c[0x0][0x180] ;  /* 0x0000600002027625 */ /* 0x000fca00078e0003 */
[----:B------:R0:W-:Y:S02]  /*20b0*/  STG.E.U16 [R2.64], R6 ;  /* 0x0000000602007986 */ /* 0x0001e4000c101504 */
.L_x_890:
[----:B------:R-:W-:-:S13]  /*20c0*/  ISETP.GE.AND P0, PT, R13, R12, PT ;  /* 0x0000000c0d00720c */ /* 0x000fda0003f06270 */
[----:B------:R-:W-:Y:S05]  /*20d0*/  @P0 BRA `(.L_x_892) ;  /* 0x000000d000000947 */ /* 0x000fea0003800000 */
[----:B0-----:R-:W-:Y:S01]  /*20e0*/  MOV R3, 0x2 ;  /* 0x0000000200037802 */ /* 0x001fe20000000f00 */
[----:B------:R-:W-:Y:S01]  /*20f0*/  IMAD.IADD R2, R0, 0x1, R13 ;  /* 0x0000000100027824 */ /* 0x000fe200078e020d */
[----:B------:R-:W-:-:S03]  /*2100*/  IADD3 R13, R13, 0x80, RZ ;  /* 0x000000800d0d7810 */ /* 0x000fc60007ffe0ff */
[----:B------:R-:W-:-:S05]  /*2110*/  IMAD.WIDE.U32 R2, R2, R3, c[0x0][0x180] ;  /* 0x0000600002027625 */ /* 0x000fca00078e0003 */
[----:B------:R0:W-:Y:S02]  /*2120*/  STG.E.U16 [R2.64], R7 ;  /* 0x0000000702007986 */ /* 0x0001e4000c101504 */
.L_x_891:
[----:B------:R-:W-:-:S13]  /*2130*/  ISETP.GE.AND P0, PT, R13, R12, PT ;  /* 0x0000000c0d00720c */ /* 0x000fda0003f06270 */
[----:B------:R-:W-:Y:S01]  /*2140*/  @P0 BREAK B1 ;  /* 0x0000000000010942 */ /* 0x000fe20003800000 */
[----:B------:R-:W-:Y:S05]  /*2150*/  @P0 BRA `(.L_x_893) ;  /* 0x000000c000000947 */ /* 0x000fea0003800000 */
[----:B0-----:R-:W-:Y:S01]  /*2160*/  IMAD.IADD R2, R0, 0x1, R13 ;  /* 0x0000000100027824 */ /* 0x001fe200078e020d */
[----:B------:R-:W-:Y:S01]  /*2170*/  IADD3 R13, R13, 0x80, RZ ;  /* 0x000000800d0d7810 */ /* 0x000fe20007ffe0ff */
[----:B------:R-:W-:-:S04]  /*2180*/  IMAD.MOV.U32 R3, RZ, RZ, 0x2 ;  /* 0x00000002ff037424 */ /* 0x000fc800078e00ff */
[----:B------:R-:W-:-:S05]  /*2190*/  IMAD.WIDE.U32 R2, R2, R3, c[0x0][0x180] ;  /* 0x0000600002027625 */ /* 0x000fca00078e0003 */
[----:B------:R0:W-:Y:S02]  /*21a0*/  STG.E.U16 [R2.64], R8 ;  /* 0x0000000802007986 */ /* 0x0001e4000c101504 */
.L_x_892:
[----:B------:R-:W-:Y:S05]  /*21b0*/  BSYNC B1 ;  /* 0x0000000000017941 */ /* 0x000fea0003800000 */
.L_x_888:
[----:B------:R-:W-:-:S13]  /*21c0*/  ISETP.GE.AND P0, PT, R13, R12, PT ;  /* 0x0000000c0d00720c */ /* 0x000fda0003f06270 */
[----:B0-----:R-:W-:Y:S01]  /*21d0*/  @!P0 IADD3 R2, R0, R13, RZ ;  /* 0x0000000d00028210 */ /* 0x001fe20007ffe0ff */
[----:B------:R-:W-:Y:S01]  /*21e0*/  @!P0 IMAD.MOV.U32 R3, RZ, RZ, 0x2 ;  /* 0x00000002ff038424 */ /* 0x000fe200078e00ff */
[----:B------:R-:W-:-:S03]  /*21f0*/  @!P0 IADD3 R13, R13, 0x80, RZ ;  /* 0x000000800d0d8810 */ /* 0x000fc60007ffe0ff */
[----:B------:R-:W-:-:S05]  /*2200*/  @!P0 IMAD.WIDE.U32 R2, R2, R3, c[0x0][0x180] ;  /* 0x0000600002028625 */ /* 0x000fca00078e0003 */
[----:B------:R0:W-:Y:S02]  /*2210*/  @!P0 STG.E.U16 [R2.64], R9 ;  /* 0x0000000902008986 */ /* 0x0001e4000c101504 */
.L_x_893:
[----:B------:R-:W-:Y:S05]  /*2220*/  BSYNC B0 ;  /* 0x0000000000007941 */ /* 0x000fea0003800000 */
.L_x_887:
[----:B------:R-:W-:Y:S01]  /*2230*/  WARPSYNC 0xffffffff ;  /* 0xffffffff00007948 */ /* 0x000fe20003800000 */
[----:B------:R-:W-:-:S13]  /*2240*/  ISETP.GE.AND P0, PT, R13, R12, PT ;  /* 0x0000000c0d00720c */ /* 0x000fda0003f06270 */
[----:B------:R-:W-:Y:S05]  /*2250*/  @P0 EXIT ;  /* 0x000000000000094d */ /* 0x000fea0003800000 */
[----:B0-----:R-:W-:Y:S01]  /*2260*/  HFMA2.MMA R3, -RZ, RZ, 0, 1.1920928955078125e-07 ;  /* 0x00000002ff037435 */ /* 0x001fe200000001ff */
[----:B------:R-:W-:-:S09]  /*2270*/  IMAD.IADD R2, R0, 0x1, R13 ;  /* 0x0000000100027824 */ /* 0x000fd200078e020d */
[----:B------:R-:W-:-:S05]  /*2280*/  IMAD.WIDE.U32 R2, R2, R3, c[0x0][0x180] ;  /* 0x0000600002027625 */ /* 0x000fca00078e0003 */
[----:B------:R-:W-:Y:S01]  /*2290*/  STG.E.U16 [R2.64], R10 ;  /* 0x0000000a02007986 */ /* 0x000fe2000c101504 */
[----:B------:R-:W-:Y:S05]  /*22a0*/  EXIT ;  /* 0x000000000000794d */ /* 0x000fea0003800000 */
.L_x_894:
        /* <DEDUP_REMOVED lines=13> */
.L_x_6698:


//--------------------- .text._ZN2at6native29vectorized_elementwise_kernelILi4EZZZNS0_60_GLOBAL__N__171e0b9f_22_ActivationEluKernel_cu_9e10b42f_309619elu_backward_kernelERNS_18TensorIteratorBaseERKN3c106ScalarES8_S8_bENKUlvE_clEvENKUlvE2_clEvEUlNS5_8BFloat16ESB_E_St5arrayIPcLm3EEEEviT0_T1_ --------------------------
	.section	.text._ZN2at6native29vectorized_elementwise_kernelILi4EZZZNS0_60_GLOBAL__N__171e0b9f_22_ActivationEluKernel_cu_9e10b42f_309619elu_backward_kernelERNS_18TensorIteratorBaseERKN3c106ScalarES8_S8_bENKUlvE_clEvENKUlvE2_clEvEUlNS5_8BFloat16ESB_E_St5arrayIPcLm3EEEEviT0_T1_,"ax",@progbits
	.sectioninfo	@"SHI_REGISTERS=32"
	.align	128
        .global         _ZN2at6native29vectorized_elementwise_kernelILi4EZZZNS0_60_GLOBAL__N__171e0b9f_22_ActivationEluKernel_cu_9e10b42f_309619elu_backward_kernelERNS_18TensorIteratorBaseERKN3c106ScalarES8_S8_bENKUlvE_clEvENKUlvE2_clEvEUlNS5_8BFloat16ESB_E_St5arrayIPcLm3EEEEviT0_T1_
        .type           _ZN2at6native29vectorized_elementwise_kernelILi4EZZZNS0_60_GLOBAL__N__171e0b9f_22_ActivationEluKernel_cu_9e10b42f_309619elu_backward_kernelERNS_18TensorIteratorBaseERKN3c106ScalarES8_S8_bENKUlvE_clEvENKUlvE2_clEvEUlNS5_8BFloat16ESB_E_St5arrayIPcLm3EEEEviT0_T1_,@function
        .size           _ZN2at6native29vectorized_elementwise_kernelILi4EZZZNS0_60_GLOBAL__N__171e0b9f_22_ActivationEluKernel_cu_9e10b42f_309619elu_backward_kernelERNS_18TensorIteratorBaseERKN3c106ScalarES8_S8_bENKUlvE_clEvENKUlvE2_clEvEUlNS5_8BFloat16ESB_E_St5arrayIPcLm3EEEEviT0_T1_,(.L_x_6699 - _ZN2at6native29vectorized_elementwise_kernelILi4EZZZNS0_60_GLOBAL__N__171e0b9f_22_ActivationEluKernel_cu_9e10b42f_309619elu_backward_kernelERNS_18TensorIteratorBaseERKN3c106ScalarES8_S8_bENKUlvE_clEvENKUlvE2_clEvEUlNS5_8BFloat16ESB_E_St5arrayIPcLm3EEEEviT0_T1_)
        .other          _ZN2at6native29vectorized_elementwise_kernelILi4EZZZNS0_60_GLOBAL__N__171e0b9f_22_ActivationEluKernel_cu_9e10b42f_309619elu_backward_kernelERNS_18TensorIteratorBaseERKN3c106ScalarES8_S8_bENKUlvE_clEvENKUlvE2_clEvEUlNS5_8BFloat16ESB_E_St5arrayIPcLm3EEEEviT0_T1_,@"STO_CUDA_ENTRY STV_DEFAULT"
_ZN2at6native29vectorized_elementwise_kernelILi4EZZZNS0_60_GLOBAL__N__171e0b9f_22_ActivationEluKernel_cu_9e10b42f_309619elu_backward_kernelERNS_18TensorIteratorBaseERKN3c106ScalarES8_S8_bENKUlvE_clEvENKUlvE2_clEvEUlNS5_8BFloat16ESB_E_St5arrayIPcLm3EEEEviT0_T1_:
.text._ZN2at6native29vectorized_elementwise_kernelILi4EZZZNS0_60_GLOBAL__N__171e0b9f_22_ActivationEluKernel_cu_9e10b42f_309619elu_backward_kernelERNS_18TensorIteratorBaseERKN3c106ScalarES8_S8_bENKUlvE_clEvENKUlvE2_clEvEUlNS5_8BFloat16ESB_E_St5arrayIPcLm3EEEEviT0_T1_:
        /* <DEDUP_REMOVED lines=14> */
[----:B------:R-:W2:Y:S04]  /*00e0*/  LDG.E.64 R6, [R12.64] ;  /* 0x000000040c067981 */ /* 0x000ea8000c1e1b00 */
[----:B------:R-:W3:Y:S04]  /*00f0*/  LDG.E.64 R10, [R14.64] ;  /* 0x000000040e0a7981 */ /* 0x000ee8000c1e1b00 */
[----:B------:R0:W5:Y:S01]  /*0100*/  LDG.E.64 R2, [R14.64+0x400] ;  /* 0x000400040e027981 */ /* 0x000162000c1e1b00 */
[----:B------:R-:W-:-:S03]  /*0110*/  ISETP.NE.AND P0, PT, RZ, UR6, PT ;  /* 0x00000006ff007c0c */ /* 0x000fc6000bf05270 */
[----:B------:R3:W5:Y:S01]  /*0120*/  LDG.E.64 R4, [R12.64+0x400] ;  /* 0x000400040c047981 */ /* 0x000762000c1e1b00 */
[----:B--2---:R-:W-:Y:S02]  /*0130*/  PRMT R16, RZ, 0x5410, R6 ;  /* 0x00005410ff107816 */ /* 0x004fe40000000006 */
[----:B---3--:R-:W-:-:S07]  /*0140*/  PRMT R12, RZ, 0x5410, R10 ;  /* 0x00005410ff0c7816 */ /* 0x008fce000000000a */
[----:B------:R-:W-:Y:S05]  /*0150*/  @!P0 BRA `(.L_x_896) ;  /* 0x000003f000008947 */ /* 0x000fea0003800000 */
[C---:B0-----:R-:W-:Y:S01]  /*0160*/  FADD.FTZ R13, R12.reuse, c[0x0][0x168] ;  /* 0x00005a000c0d7621 */ /* 0x041fe20000010000 */
[----:B------:R-:W-:Y:S01]  /*0170*/  FSETP.GTU.FTZ.AND P3, PT, R12, RZ, PT ;  /* 0x000000ff0c00720b */ /* 0x000fe20003f7c000 */
[----:B------:R-:W-:Y:S01]  /*0180*/  FMUL.FTZ R14, R16, c[0x0][0x170] ;  /* 0x00005c00100e7a20 */ /* 0x000fe20000410000 */
[----:B------:R-:W-:Y:S02]  /*0190*/  PRMT R10, RZ, 0x7610, R10 ;  /* 0x00007610ff0a7816 */ /* 0x000fe4000000000a */
[----:B------:R-:W-:Y:S01]  /*01a0*/  PRMT R6, RZ, 0x7610, R6 ;  /* 0x00007610ff067816 */ /* 0x000fe20000000006 */
[----:B------:R-:W-:Y:S01]  /*01b0*/  FMUL.FTZ R12, R13, R14 ;  /* 0x0000000e0d0c7220 */ /* 0x000fe20000410000 */
[----:B------:R-:W-:Y:S02]  /*01c0*/  PRMT R13, RZ, 0x5410, R11 ;  /* 0x00005410ff0d7816 */ /* 0x000fe4000000000b */
[----:B------:R-:W-:Y:S02]  /*01d0*/  PRMT R17, RZ, 0x5410, R7 ;  /* 0x00005410ff117816 */ /* 0x000fe40000000007 */
[----:B------:R-:W-:Y:S01]  /*01e0*/  PRMT R15, RZ, 0x7610, R11 ;  /* 0x00007610ff0f7816 */ /* 0x000fe2000000000b */
[C---:B------:R-:W-:Y:S01]  /*01f0*/  FADD.FTZ R11, R10.reuse, c[0x0][0x168] ;  /* 0x00005a000a0b7621 */ /* 0x040fe20000010000 */
[----:B------:R-:W-:Y:S01]  /*0200*/  FSETP.GTU.FTZ.AND P2, PT, R10, RZ, PT ;  /* 0x000000ff0a00720b */ /* 0x000fe20003f5c000 */
[C---:B------:R-:W-:Y:S01]  /*0210*/  FADD.FTZ R14, R13.reuse, c[0x0][0x168] ;  /* 0x00005a000d0e7621 */ /* 0x040fe20000010000 */
[----:B------:R-:W-:Y:S01]  /*0220*/  FSETP.GTU.FTZ.AND P1, PT, R13, RZ, PT ;  /* 0x000000ff0d00720b */ /* 0x000fe20003f3c000 */
[----:B------:R-:W-:Y:S01]  /*0230*/  FMUL.FTZ R10, R6, c[0x0][0x170] ;  /* 0x00005c00060a7a20 */ /* 0x000fe20000410000 */
[----:B------:R-:W-:Y:S01]  /*0240*/  PRMT R7, RZ, 0x7610, R7 ;  /* 0x00007610ff077816 */ /* 0x000fe20000000007 */
[----:B------:R-:W-:Y:S01]  /*0250*/  FMUL.FTZ R13, R17, c[0x0][0x170] ;  /* 0x00005c00110d7a20 */ /* 0x000fe20000410000 */
[----:B------:R-:W-:Y:S01]  /*0260*/  FSETP.GTU.FTZ.AND P0, PT, R15, RZ, PT ;  /* 0x000000ff0f00720b */ /* 0x000fe20003f1c000 */
[----:B------:R-:W-:Y:S01]  /*0270*/  FMUL.FTZ R10, R10, R11 ;  /* 0x0000000b0a0a7220 */ /* 0x000fe20000410000 */
[--C-:B-----5:R-:W-:Y:S01]  /*0280*/  PRMT R21, RZ, 0x7610, R3.reuse ;  /* 0x00007610ff157816 */ /* 0x120fe20000000003 */
[----:B------:R-:W-:Y:S01]  /*0290*/  FMUL.FTZ R11, R13, R14 ;  /* 0x0000000e0d0b7220 */ /* 0x000fe20000410000 */
[--C-:B------:R-:W-:Y:S01]  /*02a0*/  PRMT R14, RZ, 0x5410, R2.reuse ;  /* 0x00005410ff0e7816 */ /* 0x100fe20000000002 */
[----:B------:R-:W-:Y:S01]  /*02b0*/  @P3 FMUL.FTZ R12, R16, c[0x0][0x16c] ;  /* 0x00005b00100c3a20 */ /* 0x000fe20000410000 */
[----:B------:R-:W-:Y:S01]  /*02c0*/  PRMT R2, RZ, 0x7610, R2 ;  /* 0x00007610ff027816 */ /* 0x000fe20000000002 */
[----:B------:R-:W-:Y:S01]  /*02d0*/  FADD.FTZ R18, R15, c[0x0][0x168] ;  /* 0x00005a000f127621 */ /* 0x000fe20000010000 */
[----:B------:R-:W-:Y:S01]  /*02e0*/  PRMT R16, RZ, 0x5410, R3 ;  /* 0x00005410ff107816 */ /* 0x000fe20000000003 */
[----:B------:R-:W-:Y:S01]  /*02f0*/  FMUL.FTZ R15, R7, c[0x0][0x170] ;  /* 0x00005c00070f7a20 */ /* 0x000fe20000410000 */
[C---:B------:R-:W-:Y:S01]  /*0300*/  FSETP.GTU.FTZ.AND P3, PT, R14.reuse, RZ, PT ;  /* 0x000000ff0e00720b */ /* 0x040fe20003f7c000 */
[----:B------:R-:W-:Y:S01]  /*0310*/  FADD.FTZ R3, R14, c[0x0][0x168] ;  /* 0x00005a000e037621 */ /* 0x000fe20000010000 */
[----:B------:R-:W-:Y:S01]  /*0320*/  FSETP.GTU.FTZ.AND P4, PT, R2, RZ, PT ;  /* 0x000000ff0200720b */ /* 0x000fe20003f9c000 */
[----:B------:R-:W-:Y:S01]  /*0330*/  FMUL.FTZ R13, R15, R18 ;  /* 0x000000120f0d7220 */ /* 0x000fe20000410000 */
[----:B------:R-:W-:Y:S01]  /*0340*/  FSETP.GTU.FTZ.AND P5, PT, R16, RZ, PT ;  /* 0x000000ff1000720b */ /* 0x000fe20003fbc000 */
[----:B------:R-:W-:Y:S01]  /*0350*/  FADD.FTZ R15, R2, c[0x0][0x168] ;  /* 0x00005a00020f7621 */ /* 0x000fe20000010000 */
[C---:B------:R-:W-:Y:S01]  /*0360*/  FSETP.GTU.FTZ.AND P6, PT, R21.reuse, RZ, PT ;  /* 0x000000ff1500720b */ /* 0x040fe20003fdc000 */
[----:B------:R-:W-:Y:S01]  /*0370*/  FADD.FTZ R19, R16, c[0x0][0x168] ;  /* 0x00005a0010137621 */ /* 0x000fe20000010000 */
[--C-:B------:R-:W-:Y:S01]  /*0380*/  PRMT R18, RZ, 0x5410, R4.reuse ;  /* 0x00005410ff127816 */ /* 0x100fe20000000004 */
[----:B------:R-:W-:Y:S01]  /*0390*/  FADD.FTZ R22, R21, c[0x0][0x168] ;  /* 0x00005a0015167621 */ /* 0x000fe20000010000 */
[--C-:B------:R-:W-:Y:S01]  /*03a0*/  PRMT R20, RZ, 0x5410, R5.reuse ;  /* 0x00005410ff147816 */ /* 0x100fe20000000005 */
[----:B------:R-:W-:Y:S01]  /*03b0*/  @P2 FMUL.FTZ R10, R6, c[0x0][0x16c] ;  /* 0x00005b00060a2a20 */ /* 0x000fe20000410000 */
[----:B------:R-:W-:Y:S01]  /*03c0*/  PRMT R4, RZ, 0x7610, R4 ;  /* 0x00007610ff047816 */ /* 0x000fe20000000004 */
[----:B------:R-:W-:Y:S01]  /*03d0*/  FMUL.FTZ R2, R18, c[0x0][0x170] ;  /* 0x00005c0012027a20 */ /* 0x000fe20000410000 */
[----:B------:R-:W-:Y:S01]  /*03e0*/  PRMT R5, RZ, 0x7610, R5 ;  /* 0x00007610ff057816 */ /* 0x000fe20000000005 */
[----:B------:R-:W-:Y:S01]  /*03f0*/  FMUL.FTZ R16, R20, c[0x0][0x170] ;  /* 0x00005c0014107a20 */ /* 0x000fe20000410000 */
[----:B------:R-:W-:Y:S01]  /*0400*/  F2FP.BF16.PACK_AB R12, RZ, R12 ;  /* 0x0000000cff0c723e */ /* 0x000fe200000010ff */
[----:B------:R-:W-:Y:S01]  /*0410*/  FMUL.FTZ R14, R4, c[0x0][0x170] ;  /* 0x00005c00040e7a20 */ /* 0x000fe20000410000 */
[----:B------:R-:W-:Y:S01]  /*0420*/  F2FP.BF16.PACK_AB R6, RZ, R10 ;  /* 0x0000000aff06723e */ /* 0x000fe200000010ff */
[----:B------:R-:W-:-:S02]  /*0430*/  FMUL.FTZ R21, R5, c[0x0][0x170] ;  /* 0x00005c0005157a20 */ /* 0x000fc40000410000 */
[----:B------:R-:W-:Y:S02]  /*0440*/  FMUL.FTZ R2, R2, R3 ;  /* 0x0000000302027220 */ /* 0x000fe40000410000 */
[----:B------:R-:W-:Y:S02]  /*0450*/  FMUL.FTZ R14, R14, R15 ;  /* 0x0000000f0e0e7220 */ /* 0x000fe40000410000 */
[----:B------:R-:W-:Y:S02]  /*0460*/  FMUL.FTZ R16, R16, R19 ;  /* 0x0000001310107220 */ /* 0x000fe40000410000 */
[----:B------:R-:W-:Y:S02]  /*0470*/  FMUL.FTZ R21, R21, R22 ;  /* 0x0000001615157220 */ /* 0x000fe40000410000 */
[----:B------:R-:W-:Y:S02]  /*0480*/  @P1 FMUL.FTZ R11, R17, c[0x0][0x16c] ;  /* 0x00005b00110b1a20 */ /* 0x000fe40000410000 */
[----:B------:R-:W-:-:S02]  /*0490*/  @P0 FMUL.FTZ R13, R7, c[0x0][0x16c] ;  /* 0x00005b00070d0a20 */ /* 0x000fc40000410000 */
        /* <DEDUP_REMOVED lines=8> */
[----:B------:R-:W-:Y:S02]  /*0520*/  F2FP.BF16.PACK_AB R16, RZ, R16 ;  /* 0x00000010ff10723e */ /* 0x000fe400000010ff */
[----:B------:R-:W-:Y:S01]  /*0530*/  F2FP.BF16.PACK_AB R21, RZ, R21 ;  /* 0x00000015ff15723e */ /* 0x000fe200000010ff */
[----:B------:R-:W-:Y:S05]  /*0540*/  BRA `(.L_x_897) ;  /* 0x0000056000007947 */ /* 0x000fea0003800000 */
.L_x_896:
[----:B0-----:R-:W-:Y:S02]  /*0550*/  FSETP.GTU.FTZ.AND P6, PT, R12, RZ, PT ;  /* 0x000000ff0c00720b */ /* 0x001fe40003fdc000 */
[----:B------:R-:W-:-:S02]  /*0560*/  PRMT R14, RZ, 0x7610, R11 ;  /* 0x00007610ff0e7816 */ /* 0x000fc4000000000b */
[----:B------:R-:W-:Y:S02]  /*0570*/  PRMT R10, RZ, 0x7610, R10 ;  /* 0x00007610ff0a7816 */ /* 0x000fe4000000000a */
[----:B------:R-:W-:Y:S02]  /*0580*/  FSETP.GTU.FTZ.AND P4, PT, R14, RZ, PT ;  /* 0x000000ff0e00720b */ /* 0x000fe40003f9c000 */
[----:B------:R-:W-:Y:S02]  /*0590*/  FSETP.GTU.FTZ.AND P5, PT, R10, RZ, PT ;  /* 0x000000ff0a00720b */ /* 0x000fe40003fbc000 */
[----:B------:R-:W-:Y:S02]  /*05a0*/  PRMT R15, RZ, 0x5410, R11 ;  /* 0x00005410ff0f7816 */ /* 0x000fe4000000000b */
[----:B-----5:R-:W-:Y:S01]  /*05b0*/  PRMT R18, RZ, 0x7610, R2 ;  /* 0x00007610ff127816 */ /* 0x020fe20000000002 */
[----:B------:R-:W-:Y:S01]  /*05c0*/  @!P6 FMUL.FTZ R12, R12, c[0x0][0x170] ;  /* 0x00005c000c0cea20 */ /* 0x000fe20000410000 */
[----:B------:R-:W-:-:S02]  /*05d0*/  FSETP.GTU.FTZ.AND P3, PT, R15, RZ, PT ;  /* 0x000000ff0f00720b */ /* 0x000fc40003f7c000 */
[----:B------:R-:W-:Y:S01]  /*05e0*/  PRMT R17, RZ, 0x5410, R2 ;  /* 0x00005410ff117816 */ /* 0x000fe20000000002 */
[----:B------:R-:W-:Y:S01]  /*05f0*/  @!P6 FMUL.FTZ R12, R12, 1.4426950216293334961 ;  /* 0x3fb8aa3b0c0ce820 */ /* 0x000fe20000410000 */
[----:B------:R-:W-:Y:S01]  /*0600*/  FSETP.GTU.FTZ.AND P2, PT, R18, RZ, PT ;  /* 0x000000ff1200720b */ /* 0x000fe20003f5c000 */
[----:B------:R-:W-:Y:S01]  /*0610*/  @!P4 FMUL.FTZ R11, R14, c[0x0][0x170] ;  /* 0x00005c000e0bca20 */ /* 0x000fe20000410000 */
[----:B------:R-:W-:Y:S01]  /*0620*/  PRMT R19, RZ, 0x5410, R3 ;  /* 0x00005410ff137816 */ /* 0x000fe20000000003 */
[----:B------:R0:W1:Y:S01]  /*0630*/  @!P6 MUFU.EX2 R13, R12 ;  /* 0x0000000c000de308 */ /* 0x0000620000000800 */
[----:B------:R-:W-:Y:S01]  /*0640*/  @!P6 FMUL.FTZ R14, R16, c[0x0][0x170] ;  /* 0x00005c00100eea20 */ /* 0x000fe20000410000 */
[----:B------:R-:W-:Y:S01]  /*0650*/  FSETP.GTU.FTZ.AND P1, PT, R17, RZ, PT ;  /* 0x000000ff1100720b */ /* 0x000fe20003f3c000 */
[----:B------:R-:W-:Y:S01]  /*0660*/  @!P5 FMUL.FTZ R10, R10, c[0x0][0x170] ;  /* 0x00005c000a0ada20 */ /* 0x000fe20000410000 */
[----:B------:R-:W-:Y:S01]  /*0670*/  PRMT R6, RZ, 0x7610, R6 ;  /* 0x00007610ff067816 */ /* 0x000fe20000000006 */
[----:B------:R-:W-:Y:S01]  /*0680*/  @!P6 FMUL.FTZ R2, R14, c[0x0][0x168] ;  /* 0x00005a000e02ea20 */ /* 0x000fe20000410000 */
[--C-:B------:R-:W-:Y:S01]  /*0690*/  PRMT R23, RZ, 0x5410, R5.reuse ;  /* 0x00005410ff177816 */ /* 0x100fe20000000005 */
[----:B------:R-:W-:Y:S01]  /*06a0*/  @!P5 FMUL.FTZ R10, R10, 1.4426950216293334961 ;  /* 0x3fb8aa3b0a0ad820 */ /* 0x000fe20000410000 */
[----:B------:R-:W-:Y:S01]  /*06b0*/  PRMT R5, RZ, 0x7610, R5 ;  /* 0x00007610ff057816 */ /* 0x000fe20000000005 */
[----:B0-----:R-:W-:-:S02]  /*06c0*/  @!P3 FMUL.FTZ R12, R15, c[0x0][0x170] ;  /* 0x00005c000f0cba20 */ /* 0x001fc40000410000 */
[----:B------:R-:W-:Y:S02]  /*06d0*/  @!P4 FMUL.FTZ R11, R11, 1.4426950216293334961 ;  /* 0x3fb8aa3b0b0bc820 */ /* 0x000fe40000410000 */
[----:B------:R-:W0:Y:S01]  /*06e0*/  @!P5 MUFU.EX2 R10, R10 ;  /* 0x0000000a000ad308 */ /* 0x000e220000000800 */
[----:B------:R-:W-:Y:S02]  /*06f0*/  @!P3 FMUL.FTZ R14, R12, 1.4426950216293334961 ;  /* 0x3fb8aa3b0c0eb820 */ /* 0x000fe40000410000 */
[----:B-1----:R-:W-:Y:S01]  /*0700*/  @!P6 FMUL.FTZ R2, R2, R13 ;  /* 0x0000000d0202e220 */ /* 0x002fe20000410000 */
[----:B------:R-:W-:Y:S01]  /*0710*/  PRMT R13, RZ, 0x7610, R3 ;  /* 0x00007610ff0d7816 */ /* 0x000fe20000000003 */
[----:B------:R-:W-:Y:S01]  /*0720*/  @P6 FMUL.FTZ R2, R16, c[0x0][0x16c] ;  /* 0x00005b0010026a20 */ /* 0x000fe20000410000 */
[----:B------:R-:W-:Y:S01]  /*0730*/  FSETP.GTU.FTZ.AND P6, PT, R19, RZ, PT ;  /* 0x000000ff1300720b */ /* 0x000fe20003fdc000 */
[----:B------:R-:W-:Y:S01]  /*0740*/  @!P2 FMUL.FTZ R12, R18, c[0x0][0x170] ;  /* 0x00005c00120caa20 */ /* 0x000fe20000410000 */
[----:B------:R-:W-:Y:S01]  /*0750*/  FSETP.GTU.FTZ.AND P0, PT, R13, RZ, PT ;  /* 0x000000ff0d00720b */ /* 0x000fe20003f1c000 */
[----:B------:R-:W1:Y:S01]  /*0760*/  @!P4 MUFU.EX2 R11, R11 ;  /* 0x0000000b000bc308 */ /* 0x000e620000000800 */
[----:B------:R-:W-:Y:S01]  /*0770*/  @!P5 FMUL.FTZ R15, R6, c[0x0][0x170] ;  /* 0x00005c00060fda20 */ /* 0x000fe20000410000 */
[--C-:B------:R-:W-:Y:S01]  /*0780*/  PRMT R18, RZ, 0x5410, R7.reuse ;  /* 0x00005410ff127816 */ /* 0x100fe20000000007 */
[----:B------:R-:W-:Y:S01]  /*0790*/  @!P2 FMUL.FTZ R3, R12, 1.4426950216293334961 ;  /* 0x3fb8aa3b0c03a820 */ /* 0x000fe20000410000 */
[----:B------:R-:W-:Y:S01]  /*07a0*/  PRMT R7, RZ, 0x7610, R7 ;  /* 0x00007610ff077816 */ /* 0x000fe20000000007 */
[----:B------:R-:W-:-:S02]  /*07b0*/  @!P1 FMUL.FTZ R12, R17, c[0x0][0x170] ;  /* 0x00005c00110c9a20 */ /* 0x000fc40000410000 */
[----:B------:R-:W-:Y:S01]  /*07c0*/  @!P5 FMUL.FTZ R15, R15, c[0x0][0x168] ;  /* 0x00005a000f0fda20 */ /* 0x000fe20000410000 */
[----:B------:R-:W2:Y:S01]  /*07d0*/  @!P3 MUFU.EX2 R14, R14 ;  /* 0x0000000e000eb308 */ /* 0x000ea20000000800 */
[----:B------:R-:W-:Y:S02]  /*07e0*/  @!P1 FMUL.FTZ R12, R12, 1.4426950216293334961 ;  /* 0x3fb8aa3b0c0c9820 */ /* 0x000fe40000410000 */
[----:B------:R-:W-:Y:S02]  /*07f0*/  @!P6 FMUL.FTZ R19, R19, c[0x0][0x170] ;  /* 0x00005c001313ea20 */ /* 0x000fe40000410000 */
[----:B------:R-:W-:Y:S02]  /*0800*/  @!P0 FMUL.FTZ R13, R13, c[0x0][0x170] ;  /* 0x00005c000d0d8a20 */ /* 0x000fe40000410000 */
[----:B------:R-:W-:Y:S01]  /*0810*/  @!P6 FMUL.FTZ R19, R19, 1.4426950216293334961 ;  /* 0x3fb8aa3b1313e820 */ /* 0x000fe20000410000 */
[----:B------:R-:W-:Y:S01]  /*0820*/  @!P2 MUFU.EX2 R3, R3 ;  /* 0x000000030003a308 */ /* 0x000fe20000000800 */
[----:B------:R-:W-:-:S02]  /*0830*/  @!P0 FMUL.FTZ R13, R13, 1.4426950216293334961 ;  /* 0x3fb8aa3b0d0d8820 */ /* 0x000fc40000410000 */
[----:B------:R-:W-:Y:S02]  /*0840*/  @!P4 FMUL.FTZ R16, R7, c[0x0][0x170] ;  /* 0x00005c000710ca20 */ /* 0x000fe40000410000 */
[----:B------:R-:W-:Y:S02]  /*0850*/  @!P3 FMUL.FTZ R17, R18, c[0x0][0x170] ;  /* 0x00005c001211ba20 */ /* 0x000fe40000410000 */
[----:B0-----:R-:W-:Y:S01]  /*0860*/  @!P5 FMUL.FTZ R10, R15, R10 ;  /* 0x0000000a0f0ad220 */ /* 0x001fe20000410000 */
[----:B------:R-:W-:Y:S01]  /*0870*/  @!P1 MUFU.EX2 R12, R12 ;  /* 0x0000000c000c9308 */ /* 0x000fe20000000800 */
[----:B------:R-:W-:Y:S02]  /*0880*/  @!P4 FMUL.FTZ R16, R16, c[0x0][0x168] ;  /* 0x00005a001010ca20 */ /* 0x000fe40000410000 */
[----:B------:R-:W-:Y:S02]  /*0890*/  @!P3 FMUL.FTZ R17, R17, c[0x0][0x168] ;  /* 0x00005a001111ba20 */ /* 0x000fe40000410000 */
[----:B-1----:R-:W-:-:S02]  /*08a0*/  @!P4 FMUL.FTZ R11, R16, R11 ;  /* 0x0000000b100bc220 */ /* 0x002fc40000410000 */
[----:B--2---:R-:W-:Y:S01]  /*08b0*/  @!P3 FMUL.FTZ R14, R17, R14 ;  /* 0x0000000e110eb220 */ /* 0x004fe20000410000 */
[----:B------:R-:W0:Y:S01]  /*08c0*/  @!P0 MUFU.EX2 R13, R13 ;  /* 0x0000000d000d8308 */ /* 0x000e220000000800 */
[----:B------:R-:W-:Y:S02]  /*08d0*/  @!P0 FMUL.FTZ R22, R5, c[0x0][0x170] ;  /* 0x00005c0005168a20 */ /* 0x000fe40000410000 */
[----:B------:R-:W-:Y:S02]  /*08e0*/  @!P6 FMUL.FTZ R20, R23, c[0x0][0x170] ;  /* 0x00005c001714ea20 */ /* 0x000fe40000410000 */
[----:B------:R-:W-:Y:S02]  /*08f0*/  @!P0 FMUL.FTZ R22, R22, c[0x0][0x168] ;  /* 0x00005a0016168a20 */ /* 0x000fe40000410000 */
[----:B------:R-:W-:Y:S01]  /*0900*/  @!P6 FMUL.FTZ R20, R20, c[0x0][0x168] ;  /* 0x00005a001414ea20 */ /* 0x000fe20000410000 */
[----:B------:R1:W2:Y:S01]  /*0910*/  @!P6 MUFU.EX2 R15, R19 ;  /* 0x00000013000fe308 */ /* 0x0002a20000000800 */
[----:B------:R-:W-:-:S02]  /*0920*/  @P4 FMUL.FTZ R11, R7, c[0x0][0x16c] ;  /* 0x00005b00070b4a20 */ /* 0x000fc40000410000 */
[----:B------:R-:W-:Y:S02]  /*0930*/  @P3 FMUL.FTZ R14, R18, c[0x0][0x16c] ;  /* 0x00005b00120e3a20 */ /* 0x000fe40000410000 */
[----:B------:R-:W-:Y:S02]  /*0940*/  @P5 FMUL.FTZ R10, R6, c[0x0][0x16c] ;  /* 0x00005b00060a5a20 */ /* 0x000fe40000410000 */
[----:B0-----:R-:W-:Y:S01]  /*0950*/  @!P0 FMUL.FTZ R21, R22, R13 ;  /* 0x0000000d16158220 */ /* 0x001fe20000410000 */
[--C-:B-1----:R-:W-:Y:S01]  /*0960*/  PRMT R19, RZ, 0x5410, R4.reuse ;  /* 0x00005410ff137816 */ /* 0x102fe20000000004 */
[----:B------:R-:W-:Y:S01]  /*0970*/  @P0 FMUL.FTZ R21, R5, c[0x0][0x16c] ;  /* 0x00005b0005150a20 */ /* 0x000fe20000410000 */
[----:B------:R-:W-:Y:S02]  /*0980*/  PRMT R4, RZ, 0x7610, R4 ;  /* 0x00007610ff047816 */ /* 0x000fe40000000004 */
[----:B------:R-:W-:Y:S01]  /*0990*/  F2FP.BF16.PACK_AB R13, RZ, R11 ;  /* 0x0000000bff0d723e */ /* 0x000fe200000010ff */
[----:B------:R-:W-:Y:S01]  /*09a0*/  @!P1 FMUL.FTZ R17, R19, c[0x0][0x170] ;  /* 0x00005c0013119a20 */ /* 0x000fe20000410000 */
[----:B------:R-:W-:Y:S01]  /*09b0*/  F2FP.BF16.PACK_AB R11, RZ, R14 ;  /* 0x0000000eff0b723e */ /* 0x000fe200000010ff */
[----:B------:R-:W-:Y:S01]  /*09c0*/  @!P2 FMUL.FTZ R16, R4, c[0x0][0x170] ;  /* 0x00005c000410aa20 */ /* 0x000fe20000410000 */
[----:B------:R-:W-:Y:S01]  /*09d0*/  F2FP.BF16.PACK_AB R6, RZ, R10 ;  /* 0x0000000aff06723e */ /* 0x000fe200000010ff */
[----:B------:R-:W-:Y:S01]  /*09e0*/  @!P1 FMUL.FTZ R17, R17, c[0x0][0x168] ;  /* 0x00005a0011119a20 */ /* 0x000fe20000410000 */
[----:B------:R-:W-:Y:S01]  /*09f0*/  F2FP.BF16.PACK_AB R21, RZ, R21 ;  /* 0x00000015ff15723e */ /* 0x000fe200000010ff */
[----:B------:R-:W-:-:S02]  /*0a00*/  @!P2 FMUL.FTZ R16, R16, c[0x0][0x168] ;  /* 0x00005a001010aa20 */ /* 0x000fc40000410000 */
[----:B--2---:R-:W-:Y:S02]  /*0a10*/  @!P6 FMUL.FTZ R15, R20, R15 ;  /* 0x0000000f140fe220 */ /* 0x004fe40000410000 */
[----:B------:R-:W-:Y:S02]  /*0a20*/  @!P2 FMUL.FTZ R16, R16, R3 ;  /* 0x000000031010a220 */ /* 0x000fe40000410000 */
[----:B------:R-:W-:Y:S01]  /*0a30*/  @!P1 FMUL.FTZ R3, R17, R12 ;  /* 0x0000000c11039220 */ /* 0x000fe20000410000 */
[----:B------:R-:W-:Y:S01]  /*0a40*/  F2FP.BF16.PACK_AB R12, RZ, R2 ;  /* 0x00000002ff0c723e */ /* 0x000fe200000010ff */
[----:B------:R-:W-:Y:S02]  /*0a50*/  @P2 FMUL.FTZ R16, R4, c[0x0][0x16c] ;  /* 0x00005b0004102a20 */ /* 0x000fe40000410000 */
[----:B------:R-:W-:Y:S02]  /*0a60*/  @P1 FMUL.FTZ R3, R19, c[0x0][0x16c] ;  /* 0x00005b0013031a20 */ /* 0x000fe40000410000 */
[----:B------:R-:W-:Y:S01]  /*0a70*/  @P6 FMUL.FTZ R15, R23, c[0x0][0x16c] ;  /* 0x00005b00170f6a20 */ /* 0x000fe20000410000 */
[----:B------:R-:W-:-:S02]  /*0a80*/  F2FP.BF16.PACK_AB R14, RZ, R16 ;  /* 0x00000010ff0e723e */ /* 0x000fc400000010ff */
[----:B------:R-:W-:Y:S02]  /*0a90*/  F2FP.BF16.PACK_AB R4, RZ, R3 ;  /* 0x00000003ff04723e */ /* 0x000fe400000010ff */
[----:B------:R-:W-:Y:S02]  /*0aa0*/  F2FP.BF16.PACK_AB R16, RZ, R15 ;  /* 0x0000000fff10723e */ /* 0x000fe400000010ff */
.L_x_897:
[----:B------:R-:W-:Y:S01]  /*0ab0*/  IMAD.WIDE.U32 R2, R0, R9, c[0x0][0x180] ;  /* 0x0000600000027625 */ /* 0x000fe200078e0009 */
[----:B------:R-:W-:Y:S02]  /*0ac0*/  PRMT R12, R12, 0x5410, R6 ;  /* 0x000054100c0c7816 */ /* 0x000fe40000000006 */
[----:B------:R-:W-:Y:S02]  /*0ad0*/  PRMT R13, R11, 0x5410, R13 ;  /* 0x000054100b0d7816 */ /* 0x000fe4000000000d */
[----:B------:R-:W-:Y:S01]  /*0ae0*/  PRMT R4, R4, 0x5410, R14 ;  /* 0x0000541004047816 */ /* 0x000fe2000000000e */
[----:B------:R-:W-:Y:S01]  /*0af0*/  IMAD.WIDE R2, R8, 0x8, R2 ;  /* 0x0000000808027825 */ /* 0x000fe200078e0202 */
[----:B------:R-:W-:-:S04]  /*0b00*/  PRMT R5, R16, 0x5410, R21 ;  /* 0x0000541010057816 */ /* 0x000fc80000000015 */
[----:B------:R-:W-:Y:S04]  /*0b10*/  STG.E.64 [R2.64], R12 ;  /* 0x0000000c02007986 */ /* 0x000fe8000c101b04 */
[----:B------:R-:W-:Y:S01]  /*0b20*/  STG.E.64 [R2.64+0x400], R4 ;  /* 0x0004000402007986 */ /* 0x000fe2000c101b04 */
[----:B------:R-:W-:Y:S05]  /*0b30*/  EXIT ;  /* 0x000000000000794d */ /* 0x000fea0003800000 */
.L_x_895:
[----:B------:R-:W0:Y:S01]  /*0b40*/  S2R R13, SR_TID.X ;  /* 0x00000000000d7919 */ /* 0x000e220000002100 */
[----:B------:R-:W-:Y:S02]  /*0b50*/  PRMT R14, RZ, 0x7610, R14 ;  /* 0x00007610ff0e7816 */ /* 0x000fe4000000000e */
[----:B------:R-:W-:Y:S02]  /*0b60*/  PRMT R15, RZ, 0x7610, R15 ;  /* 0x00007610ff0f7816 */ /* 0x000fe4000000000f */
[----:B------:R-:W-:-:S02]  /*0b70*/  PRMT R16, RZ, 0x7610, R16 ;  /* 0x00007610ff107816 */ /* 0x000fc40000000010 */
        /* <DEDUP_REMOVED lines=94> */
.L_x_901:
[----:B------:R-:W-:Y:S05]  /*1160*/  BSYNC B1 ;  /* 0x0000000000017941 */ /* 0x000fea0003800000 */
.L_x_900:
        /* <DEDUP_REMOVED lines=19> */
.L_x_903:
[----:B------:R-:W-:Y:S05]  /*12a0*/  BSYNC B1 ;  /* 0x0000000000017941 */ /* 0x000fea0003800000 */
.L_x_902:
        /* <DEDUP_REMOVED lines=11> */
.L_x_905:
[----:B------:R-:W-:Y:S05]  /*1360*/  BSYNC B1 ;  /* 0x0000000000017941 */ /* 0x000fea0003800000 */
.L_x_904:
        /* <DEDUP_REMOVED lines=10> */
.L_x_907:
[----:B------:R-:W-:Y:S05]  /*1410*/  BSYNC B1 ;  /* 0x0000000000017941 */ /* 0x000fea0003800000 */
.L_x_906:
        /* <DEDUP_REMOVED lines=10> */
.L_x_909:
[----:B------:R-:W-:Y:S05]  /*14c0*/  BSYNC B1 ;  /* 0x0000000000017941 */ /* 0x000fea0003800000 */
.L_x_908:
        /* <DEDUP_REMOVED lines=10> */
.L_x_911:
[----:B------:R-:W-:Y:S05]  /*1570*/  BSYNC B1 ;  /* 0x0000000000017941 */ /* 0x000fea0003800000 */
.L_x_910:
        /* <DEDUP_REMOVED lines=10> */
.L_x_913:
[----:B------:R-:W-:Y:S05]  /*1620*/  BSYNC B1 ;  /* 0x0000000000017941 */ /* 0x000fea0003800000 */
.L_x_912:
        /* <DEDUP_REMOVED lines=10> */
.L_x_899:
        /* <DEDUP_REMOVED lines=17> */
.L_x_916:
[----:B------:R-:W-:Y:S05]  /*17e0*/  BSYNC B1 ;  /* 0x0000000000017941 */ /* 0x000fea0003800000 */
.L_x_915:
        /* <DEDUP_REMOVED lines=22> */
.L_x_918:
[----:B------:R-:W-:Y:S05]  /*1950*/  BSYNC B1 ;  /* 0x0000000000017941 */ /* 0x000fea0003800000 */
.L_x_917:
        /* <DEDUP_REMOVED lines=14> */
.L_x_920:
[----:B------:R-:W-:Y:S05]  /*1a40*/  BSYNC B1 ;  /* 0x0000000000017941 */ /* 0x000fea0003800000 */
.L_x_919:
        /* <DEDUP_REMOVED lines=13> */
.L_x_922:
[----:B------:R-:W-:Y:S05]  /*1b20*/  BSYNC B1 ;  /* 0x0000000000017941 */ /* 0x000fea0003800000 */
.L_x_921:
        /* <DEDUP_REMOVED lines=13> */
.L_x_924:
[----:B------:R-:W-:Y:S05]  /*1c00*/  BSYNC B1 ;  /* 0x0000000000017941 */ /* 0x000fea0003800000 */
.L_x_923:
        /* <DEDUP_REMOVED lines=13> */
.L_x_926:
[----:B------:R-:W-:Y:S05]  /*1ce0*/  BSYNC B1 ;  /* 0x0000000000017941 */ /* 0x000fea0003800000 */
.L_x_925:
        /* <DEDUP_REMOVED lines=13> */
.L_x_928:
[----:B------:R-:W-:Y:S05]  /*1dc0*/  BSYNC B1 ;  /* 0x0000000000017941 */ /* 0x000fea0003800000 */
.L_x_927:
        /* <DEDUP_REMOVED lines=12> */
.L_x_914:
[----:B------:R-:W-:Y:S05]  /*1e90*/  BSYNC B0 ;  /* 0x0000000000007941 */ /* 0x000fea0003800000 */
.L_x_898:
        /* <DEDUP_REMOVED lines=21> */
.L_x_931:
[----:B0-----:R-:W-:-:S13]  /*1ff0*/  ISETP.GE.AND P0, PT, R13, R12, PT ;  /* 0x0000000c0d00720c */ /* 0x001fda0003f06270 */
[----:B------:R-:W-:Y:S05]  /*2000*/  @P0 BRA `(.L_x_933) ;  /* 0x000000c000000947 */ /* 0x000fea0003800000 */
[----:B------:R-:W-:Y:S01]  /*2010*/  IADD3 R2, R0, R13, RZ ;  /* 0x0000000d00027210 */ /* 0x000fe20007ffe0ff */
[----:B------:R-:W-:Y:S01]  /*2020*/  IMAD.MOV.U32 R3, RZ, RZ, 0x2 ;  /* 0x00000002ff037424 */ /* 0x000fe200078e00ff */
[----:B------:R-:W-:-:S03]  /*2030*/  IADD3 R13, R13, 0x80, RZ ;  /* 0x000000800d0d7810 */ /* 0x000fc60007ffe0ff */
[----:B------:R-:W-:-:S05]  /*2040*/  IMAD.WIDE.U32 R2, R2, R3, c[0x0][0x180] ;  /* 0x0000600002027625 */ /* 0x000fca00078e0003 */
[----:B------:R0:W-:Y:S02]  /*2050*/  STG.E.U16 [R2.64], R6 ;  /* 0x0000000602007986 */ /* 0x0001e4000c101504 */
.L_x_932:
[----:B------:R-:W-:-:S13]  /*2060*/  ISETP.GE.AND P0, PT, R13, R12, PT ;  /* 0x0000000c0d00720c */ /* 0x000fda0003f06270 */
[----:B------:R-:W-:Y:S05]  /*2070*/  @P0 BRA `(.L_x_934) ;  /* 0x000000d000000947 */ /* 0x000fea0003800000 */
[----:B0-----:R-:W-:Y:S01]  /*2080*/  MOV R3, 0x2 ;  /* 0x0000000200037802 */ /* 0x001fe20000000f00 */
[----:B------:R-:W-:Y:S01]  /*2090*/  IMAD.IADD R2, R0, 0x1, R13 ;  /* 0x0000000100027824 */ /* 0x000fe200078e020d */
[----:B------:R-:W-:-:S03]  /*20a0*/  IADD3 R13, R13, 0x80, RZ ;  /* 0x000000800d0d7810 */ /* 0x000fc60007ffe0ff */
[----:B------:R-:W-:-:S05]  /*20b0*/  IMAD.WIDE.U32 R2, R2, R3, c[0x0][0x180] ;  /* 0x0000600002027625 */ /* 0x000fca00078e0003 */
[----:B------:R0:W-:Y:S02]  /*20c0*/  STG.E.U16 [R2.64], R7 ;  /* 0x0000000702007986 */ /* 0x0001e4000c101504 */
.L_x_933:
        /* <DEDUP_REMOVED lines=8> */
.L_x_934:
[----:B------:R-:W-:Y:S05]  /*2150*/  BSYNC B1 ;  /* 0x0000000000017941 */ /* 0x000fea0003800000 */
.L_x_930:
[----:B------:R-:W-:-:S13]  /*2160*/  ISETP.GE.AND P0, PT, R13, R12, PT ;  /* 0x0000000c0d00720c */ /* 0x000fda0003f06270 */
[----:B0-----:R-:W-:Y:S01]  /*2170*/  @!P0 IADD3 R2, R0, R13, RZ ;  /* 0x0000000d00028210 */ /* 0x001fe20007ffe0ff */
[----:B------:R-:W-:Y:S01]  /*2180*/  @!P0 IMAD.MOV.U32 R3, RZ, RZ, 0x2 ;  /* 0x00000002ff038424 */ /* 0x000fe200078e00ff */
[----:B------:R-:W-:-:S03]  /*2190*/  @!P0 IADD3 R13, R13, 0x80, RZ ;  /* 0x000000800d0d8810 */ /* 0x000fc60007ffe0ff */
[----:B------:R-:W-:-:S05]  /*21a0*/  @!P0 IMAD.WIDE.U32 R2, R2, R3, c[0x0][0x180] ;  /* 0x0000600002028625 */ /* 0x000fca00078e0003 */
[----:B------:R0:W-:Y:S02]  /*21b0*/  @!P0 STG.E.U16 [R2.64], R9 ;  /* 0x0000000902008986 */ /* 0x0001e4000c101504 */
.L_x_935:
[----:B------:R-:W-:Y:S05]  /*21c0*/  BSYNC B0 ;  /* 0x0000000000007941 */ /* 0x000fea0003800000 */
.L_x_929:
        /* <DEDUP_REMOVED lines=8> */
.L_x_936:
        /* <DEDUP_REMOVED lines=11> */
.L_x_6699:


//--------------------- .text._ZN2at6native29vectorized_elementwise_kernelILi8EZZZNS0_60_GLOBAL__N__171e0b9f_22_ActivationEluKernel_cu_9e10b42f_309619elu_backward_kernelERNS_18TensorIteratorBaseERKN3c106ScalarES8_S8_bENKUlvE_clEvENKUlvE2_clEvEUlNS5_8BFloat16ESB_E_St5arrayIPcLm3EEEEviT0_T1_ --------------------------
	.section	.text._ZN2at6native29vectorized_elementwise_kernelILi8EZZZNS0_60_GLOBAL__N__171e0b9f_22_ActivationEluKernel_cu_9e10b42f_309619elu_backward_kernelERNS_18TensorIteratorBaseERKN3c106ScalarES8_S8_bENKUlvE_clEvENKUlvE2_clEvEUlNS5_8BFloat16ESB_E_St5arrayIPcLm3EEEEviT0_T1_,"ax",@progbits
	.sectioninfo	@"SHI_REGISTERS=4"
	.align	128
        .global         _ZN2at6native29vectorized_elementwise_kernelILi8EZZZNS0_60_GLOBAL__N__171e0b9f_22_ActivationEluKernel_cu_9e10b42f_309619elu_backward_kernelERNS_18TensorIteratorBaseERKN3c106ScalarES8_S8_bENKUlvE_clEvENKUlvE2_clEvEUlNS5_8BFloat16ESB_E_St5arrayIPcLm3EEEEviT0_T1_
        .type           _ZN2at6native29vectorized_elementwise_kernelILi8EZZZNS0_60_GLOBAL__N__171e0b9f_22_ActivationEluKernel_cu_9e10b42f_309619elu_backward_kernelERNS_18TensorIteratorBaseERKN3c106ScalarES8_S8_bENKUlvE_clEvENKUlvE2_clEvEUlNS5_8BFloat16ESB_E_St5arrayIPcLm3EEEEviT0_T1_,@function
        .size           _ZN2at6native29vectorized_elementwise_kernelILi8EZZZNS0_60_GLOBAL__N__171e0b9f_22_ActivationEluKernel_cu_9e10b42f_309619elu_backward_kernelERNS_18TensorIteratorBaseERKN3c106ScalarES8_S8_bENKUlvE_clEvENKUlvE2_clEvEUlNS5_8BFloat16ESB_E_St5arrayIPcLm3EEEEviT0_T1_,(.L_x_6700 - _ZN2at6native29vectorized_elementwise_kernelILi8EZZZNS0_60_GLOBAL__N__171e0b9f_22_ActivationEluKernel_cu_9e10b42f_309619elu_backward_kernelERNS_18TensorIteratorBaseERKN3c106ScalarES8_S8_bENKUlvE_clEvENKUlvE2_clEvEUlNS5_8BFloat16ESB_E_St5arrayIPcLm3EEEEviT0_T1_)
        .other          _ZN2at6native29vectorized_elementwise_kernelILi8EZZZNS0_60_GLOBAL__N__171e0b9f_22_ActivationEluKernel_cu_9e10b42f_309619elu_backward_kernelERNS_18TensorIteratorBaseERKN3c106ScalarES8_S8_bENKUlvE_clEvENKUlvE2_clEvEUlNS5_8BFloat16ESB_E_St5arrayIPcLm3EEEEviT0_T1_,@"STO_CUDA_ENTRY STV_DEFAULT"
_ZN2at6native29vectorized_elementwise_kernelILi8EZZZNS0_60_GLOBAL__N__171e0b9f_22_ActivationEluKernel_cu_9e10b42f_309619elu_backward_kernelERNS_18TensorIteratorBaseERKN3c106ScalarES8_S8_bENKUlvE_clEvENKUlvE2_clEvEUlNS5_8BFloat16ESB_E_St5arrayIPcLm3EEEEviT0_T1_:
.text._ZN2at6native29vectorized_elementwise_kernelILi8EZZZNS0_60_GLOBAL__N__171e0b9f_22_ActivationEluKernel_cu_9e10b42f_309619elu_backward_kernelERNS_18TensorIteratorBaseERKN3c106ScalarES8_S8_bENKUlvE_clEvENKUlvE2_clEvEUlNS5_8BFloat16ESB_E_St5arrayIPcLm3EEEEviT0_T1_:
[----:B------:R-:W-:Y:S02]  /*0000*/  MOV R1, c[0x0][0x28] ;  /* 0x00000a0000017a02 */ /* 0x000fe40000000f00 */
[----:B------:R-:W-:Y:S05]  /*0010*/  EXIT ;  /* 0x000000000000794d */ /* 0x000fea0003800000 */
.L_x_937:
        /* <DEDUP_REMOVED lines=14> */
.L_x_6700:


//--------------------- .text._ZN2at6native18elementwise_kernelILi128ELi4EZNS0_15gpu_kernel_implIZZZNS0_60_GLOBAL__N__171e0b9f_22_ActivationEluKernel_cu_9e10b42f_309619elu_backward_kernelERNS_18TensorIteratorBaseERKN3c106ScalarES9_S9_bENKUlvE_clEvENKUlvE1_clEvEUlNS6_4HalfESC_E_EEvS5_RKT_EUliE_EEviT1_ --------------------------
	.section	.text._ZN2at6native18elementwise_kernelILi128ELi4EZNS0_15gpu_kernel_implIZZZNS0_60_GLOBAL__N__171e0b9f_22_ActivationEluKernel_cu_9e10b42f_309619elu_backward_kernelERNS_18TensorIteratorBaseERKN3c106ScalarES9_S9_bENKUlvE_clEvENKUlvE1_clEvEUlNS6_4HalfESC_E_EEvS5_RKT_EUliE_EEviT1_,"ax",@progbits
	.sectioninfo	@"SHI_REGISTERS=26"
	.align	128
        .global         _ZN2at6native18elementwise_kernelILi128ELi4EZNS0_15gpu_kernel_implIZZZNS0_60_GLOBAL__N__171e0b9f_22_ActivationEluKernel_cu_9e10b42f_309619elu_backward_kernelERNS_18TensorIteratorBaseERKN3c106ScalarES9_S9_bENKUlvE_clEvENKUlvE1_clEvEUlNS6_4HalfESC_E_EEvS5_RKT_EUliE_EEviT1_
        .type           _ZN2at6native18elementwise_kernelILi128ELi4EZNS0_15gpu_kernel_implIZZZNS0_60_GLOBAL__N__171e0b9f_22_ActivationEluKernel_cu_9e10b42f_309619elu_backward_kernelERNS_18TensorIteratorBaseERKN3c106ScalarES9_S9_bENKUlvE_clEvENKUlvE1_clEvEUlNS6_4HalfESC_E_EEvS5_RKT_EUliE_EEviT1_,@function
        .size           _ZN2at6native18elementwise_kernelILi128ELi4EZNS0_15gpu_kernel_implIZZZNS0_60_GLOBAL__N__171e0b9f_22_ActivationEluKernel_cu_9e10b42f_309619elu_backward_kernelERNS_18TensorIteratorBaseERKN3c106ScalarES9_S9_bENKUlvE_clEvENKUlvE1_clEvEUlNS6_4HalfESC_E_EEvS5_RKT_EUliE_EEviT1_,(.L_x_6701 - _ZN2at6native18elementwise_kernelILi128ELi4EZNS0_15gpu_kernel_implIZZZNS0_60_GLOBAL__N__171e0b9f_22_ActivationEluKernel_cu_9e10b42f_309619elu_backward_kernelERNS_18TensorIteratorBaseERKN3c106ScalarES9_S9_bENKUlvE_clEvENKUlvE1_clEvEUlNS6_4HalfESC_E_EEvS5_RKT_EUliE_EEviT1_)
        .other          _ZN2at6native18elementwise_kernelILi128ELi4EZNS0_15gpu_kernel_implIZZZNS0_60_GLOBAL__N__171e0b9f_22_ActivationEluKernel_cu_9e10b42f_309619elu_backward_kernelERNS_18TensorIteratorBaseERKN3c106ScalarES9_S9_bENKUlvE_clEvENKUlvE1_clEvEUlNS6_4HalfESC_E_EEvS5_RKT_EUliE_EEviT1_,@"STO_CUDA_ENTRY STV_DEFAULT"
_ZN2at6native18elementwise_kernelILi128ELi4EZNS0_15gpu_kernel_implIZZZNS0_60_GLOBAL__N__171e0b9f_22_ActivationEluKernel_cu_9e10b42f_309619elu_backward_kernelERNS_18TensorIteratorBaseERKN3c106ScalarES9_S9_bENKUlvE_clEvENKUlvE1_clEvEUlNS6_4HalfESC_E_EEvS5_RKT_EUliE_EEviT1_:
.text._ZN2at6native18elementwise_kernelILi128ELi4EZNS0_15gpu_kernel_implIZZZNS0_60_GLOBAL__N__171e0b9f_22_ActivationEluKernel_cu_9e10b42f_309619elu_backward_kernelERNS_18TensorIteratorBaseERKN3c106ScalarES9_S9_bENKUlvE_clEvENKUlvE1_clEvEUlNS6_4HalfESC_E_EEvS5_RKT_EUliE_EEviT1_:
        /* <DEDUP_REMOVED lines=263> */
.L_x_940:
        /* <DEDUP_REMOVED lines=18> */
[----:B0-----:R-:W-:-:S04]  /*1190*/  F2FP.PACK_AB R0, RZ, R0 ;  /* 0x00000000ff00723e */ /* 0x001fc800000000ff */
[----:B------:R-:W-:Y:S01]  /*11a0*/  PRMT R23, R0, 0x7610, R23 ;  /* 0x0000761000177816 */ /* 0x000fe20000000017 */
[----:B------:R-:W-:Y:S05]  /*11b0*/  BRA `(.L_x_946) ;  /* 0x00000f2000007947 */ /* 0x000fea0003800000 */
.L_x_944:
[----:B------:R-:W2:Y:S02]  /*11c0*/  LDG.E.U8 R2, [R2.64] ;  /* 0x0000002402027981 */ /* 0x000ea4000c1e1100 */
[----:B--2---:R-:W0:Y:S02]  /*11d0*/  I2F.U16 R0, R2 ;  /* 0x0000000200007306 */ /* 0x004e240000101000 */
[----:B0-----:R-:W-:-:S04]  /*11e0*/  F2FP.PACK_AB R0, RZ, R0 ;  /* 0x00000000ff00723e */ /* 0x001fc800000000ff */
[----:B------:R-:W-:Y:S01]  /*11f0*/  PRMT R23, R0, 0x7610, R23 ;  /* 0x0000761000177816 */ /* 0x000fe20000000017 */
[----:B------:R-:W-:Y:S05]  /*1200*/  BRA `(.L_x_946) ;  /* 0x00000ed000007947 */ /* 0x000fea0003800000 */
.L_x_943:
        /* <DEDUP_REMOVED lines=8> */
[----:B0-----:R-:W-:-:S04]  /*1290*/  F2FP.PACK_AB R0, RZ, R0 ;  /* 0x00000000ff00723e */ /* 0x001fc800000000ff */
[----:B------:R-:W-:Y:S01]  /*12a0*/  PRMT R23, R0, 0x7610, R23 ;  /* 0x0000761000177816 */ /* 0x000fe20000000017 */
[----:B------:R-:W-:Y:S05]  /*12b0*/  BRA `(.L_x_946) ;  /* 0x00000e2000007947 */ /* 0x000fea0003800000 */
.L_x_948:
[----:B------:R-:W2:Y:S02]  /*12c0*/  LDG.E R2, [R2.64] ;  /* 0x0000002402027981 */ /* 0x000ea4000c1e1900 */
[----:B--2---:R-:W0:Y:S02]  /*12d0*/  I2F R0, R2 ;  /* 0x0000000200007306 */ /* 0x004e240000201400 */
[----:B0-----:R-:W-:-:S04]  /*12e0*/  F2FP.PACK_AB R0, RZ, R0 ;  /* 0x00000000ff00723e */ /* 0x001fc800000000ff */
[----:B------:R-:W-:Y:S01]  /*12f0*/  PRMT R23, R0, 0x7610, R23 ;  /* 0x0000761000177816 */ /* 0x000fe20000000017 */
[----:B------:R-:W-:Y:S05]  /*1300*/  BRA `(.L_x_946) ;  /* 0x00000dd000007947 */ /* 0x000fea0003800000 */
.L_x_947:
[----:B------:R-:W2:Y:S02]  /*1310*/  LDG.E.U16 R2, [R2.64] ;  /* 0x0000002402027981 */ /* 0x000ea4000c1e1500 */
[----:B--2---:R-:W0:Y:S02]  /*1320*/  I2F.S16 R0, R2 ;  /* 0x0000000200007306 */ /* 0x004e240000101400 */
[----:B0-----:R-:W-:-:S04]  /*1330*/  F2FP.PACK_AB R0, RZ, R0 ;  /* 0x00000000ff00723e */ /* 0x001fc800000000ff */
[----:B------:R-:W-:Y:S01]  /*1340*/  PRMT R23, R0, 0x7610, R23 ;  /* 0x0000761000177816 */ /* 0x000fe20000000017 */
[----:B------:R-:W-:Y:S05]  /*1350*/  BRA `(.L_x_946) ;  /* 0x00000d8000007947 */ /* 0x000fea0003800000 */
.L_x_942:
[----:B------:R-:W-:-:S13]  /*1360*/  ISETP.GT.AND P0, PT, R4, 0x6, PT ;  /* 0x000000060400780c */ /* 0x000fda0003f04270 */
[----:B------:R-:W-:Y:S05]  /*1370*/  @P0 BRA `(.L_x_949) ;  /* 0x0000009000000947 */ /* 0x000fea0003800000 */
[----:B------:R-:W-:-:S13]  /*1380*/  ISETP.NE.AND P0, PT, R4, 0x5, PT ;  /* 0x000000050400780c */ /* 0x000fda0003f05270 */
[----:B------:R-:W-:Y:S05]  /*1390*/  @!P0 BRA `(.L_x_950) ;  /* 0x0000005000008947 */ /* 0x000fea0003800000 */
[----:B------:R-:W-:-:S13]  /*13a0*/  ISETP.NE.AND P0, PT, R4, 0x6, PT ;  /* 0x000000060400780c */ /* 0x000fda0003f05270 */
[----:B------:R-:W-:Y:S05]  /*13b0*/  @P0 BRA `(.L_x_945) ;  /* 0x00000b4000000947 */ /* 0x000fea0003800000 */
[----:B------:R-:W2:Y:S02]  /*13c0*/  LDG.E R2, [R2.64] ;  /* 0x0000002402027981 */ /* 0x000ea4000c1e1900 */
[----:B--2---:R-:W-:Y:S01]  /*13d0*/  F2FP.PACK_AB R23, RZ, R2 ;  /* 0x00000002ff17723e */ /* 0x004fe200000000ff */
[----:B------:R-:W-:Y:S05]  /*13e0*/  BRA `(.L_x_946) ;  /* 0x00000cf000007947 */ /* 0x000fea0003800000 */
.L_x_950:
[----:B------:R0:W5:Y:S01]  /*13f0*/  LDG.E.U16 R23, [R2.64] ;  /* 0x0000002402177981 */ /* 0x000162000c1e1500 */
[----:B------:R-:W-:Y:S05]  /*1400*/  BRA `(.L_x_946) ;  /* 0x00000cd000007947 */ /* 0x000fea0003800000 */
.L_x_949:
[----:B------:R-:W-:-:S13]  /*1410*/  ISETP.NE.AND P0, PT, R4, 0x7, PT ;  /* 0x000000070400780c */ /* 0x000fda0003f05270 */
[----:B------:R-:W-:Y:S05]  /*1420*/  @!P0 BRA `(.L_x_951) ;  /* 0x0000009000008947 */ /* 0x000fea0003800000 */
[----:B------:R-:W-:-:S13]  /*1430*/  ISETP.NE.AND P0, PT, R4, 0x8, PT ;  /* 0x000000080400780c */ /* 0x000fda0003f05270 */
[----:B------:R-:W-:Y:S05]  /*1440*/  @!P0 BRA `(.L_x_952) ;  /* 0x0000005000008947 */ /* 0x000fea0003800000 */
[----:B------:R-:W-:-:S13]  /*1450*/  ISETP.NE.AND P0, PT, R4, 0x9, PT ;  /* 0x000000090400780c */ /* 0x000fda0003f05270 */
[----:B------:R-:W-:Y:S05]  /*1460*/  @P0 BRA `(.L_x_945) ;  /* 0x00000a9000000947 */ /* 0x000fea0003800000 */
[----:B------:R-:W2:Y:S02]  /*1470*/  LDG.E R2, [R2.64] ;  /* 0x0000002402027981 */ /* 0x000ea4000c1e1900 */
[----:B--2---:R-:W-:Y:S01]  /*1480*/  F2FP.PACK_AB R23, RZ, R2 ;  /* 0x00000002ff17723e */ /* 0x004fe200000000ff */
[----:B------:R-:W-:Y:S05]  /*1490*/  BRA `(.L_x_946) ;  /* 0x00000c4000007947 */ /* 0x000fea0003800000 */
.L_x_952:
[----:B------:R0:W5:Y:S01]  /*14a0*/  LDG.E.U16 R23, [R2.64] ;  /* 0x0000002402177981 */ /* 0x000162000c1e1500 */
[----:B------:R-:W-:Y:S05]  /*14b0*/  BRA `(.L_x_946) ;  /* 0x00000c2000007947 */ /* 0x000fea0003800000 */
.L_x_951:
[----:B------:R-:W2:Y:S02]  /*14c0*/  LDG.E.64 R2, [R2.64] ;  /* 0x0000002402027981 */ /* 0x000ea4000c1e1b00 */
[----:B--2---:R-:W0:Y:S01]  /*14d0*/  F2F.F32.F64 R0, R2 ;  /* 0x0000000200007310 */ /* 0x004e220000301000 */
[----:B------:R-:W0:-:S14]  /*14e0*/  DSETP.GEU.AND P0, PT, |R2|, c[0x2][0x0], PT ;  /* 0x008000000200762a */ /* 0x000e1c0003f0e200 */
[----:B0-----:R-:W-:-:S05]  /*14f0*/  @!P0 FMUL R0, R0, 1.175494350822287508e-38 ;  /* 0x0080000000008820 */ /* 0x001fca0000400000 */
[----:B------:R-:W-:-:S04]  /*1500*/  F2FP.PACK_AB R0, RZ, R0 ;  /* 0x00000000ff00723e */ /* 0x000fc800000000ff */
[----:B------:R-:W-:Y:S01]  /*1510*/  PRMT R23, R0, 0x7610, R23 ;  /* 0x0000761000177816 */ /* 0x000fe20000000017 */
[----:B------:R-:W-:Y:S05]  /*1520*/  BRA `(.L_x_946) ;  /* 0x00000bb000007947 */ /* 0x000fea0003800000 */
.L_x_941:
        /* <DEDUP_REMOVED lines=11> */
[----:B------:R-:W-:-:S04]  /*15e0*/  F2FP.PACK_AB R0, RZ, R0 ;  /* 0x00000000ff00723e */ /* 0x000fc800000000ff */
[----:B------:R-:W-:Y:S01]  /*15f0*/  PRMT R23, R0, 0x7610, R23 ;  /* 0x0000761000177816 */ /* 0x000fe20000000017 */
[----:B------:R-:W-:Y:S05]  /*1600*/  BRA `(.L_x_946) ;  /* 0x00000ad000007947 */ /* 0x000fea0003800000 */
.L_x_955:
[----:B------:R-:W2:Y:S02]  /*1610*/  LDG.E.64 R2, [R2.64] ;  /* 0x0000002402027981 */ /* 0x000ea4000c1e1b00 */
[----:B--2---:R-:W0:Y:S01]  /*1620*/  F2F.F32.F64 R0, R2 ;  /* 0x0000000200007310 */ /* 0x004e220000301000 */
[----:B------:R-:W0:-:S14]  /*1630*/  DSETP.GEU.AND P0, PT, |R2|, c[0x2][0x0], PT ;  /* 0x008000000200762a */ /* 0x000e1c0003f0e200 */
[----:B0-----:R-:W-:-:S05]  /*1640*/  @!P0 FMUL R0, R0, 1.175494350822287508e-38 ;  /* 0x0080000000008820 */ /* 0x001fca0000400000 */
[----:B------:R-:W-:-:S04]  /*1650*/  F2FP.PACK_AB R0, RZ, R0 ;  /* 0x00000000ff00723e */ /* 0x000fc800000000ff */
[----:B------:R-:W-:Y:S01]  /*1660*/  PRMT R23, R0, 0x7610, R23 ;  /* 0x0000761000177816 */ /* 0x000fe20000000017 */
[----:B------:R-:W-:Y:S05]  /*1670*/  BRA `(.L_x_946) ;  /* 0x00000a6000007947 */ /* 0x000fea0003800000 */
.L_x_954:
        /* <DEDUP_REMOVED lines=25> */
[----:B------:R-:W-:-:S04]  /*1810*/  F2FP.PACK_AB R5, RZ, R5 ;  /* 0x00000005ff05723e */ /* 0x000fc800000000ff */
[----:B------:R-:W-:Y:S01]  /*1820*/  PRMT R23, R5, 0x7610, R23 ;  /* 0x0000761005177816 */ /* 0x000fe20000000017 */
[----:B------:R-:W-:Y:S05]  /*1830*/  BRA `(.L_x_946) ;  /* 0x000008a000007947 */ /* 0x000fea0003800000 */
.L_x_957:
        /* <DEDUP_REMOVED lines=12> */
[----:B------:R-:W-:-:S04]  /*1900*/  F2FP.PACK_AB R4, RZ, R4 ;  /* 0x00000004ff04723e */ /* 0x000fc800000000ff */
[----:B------:R-:W-:Y:S01]  /*1910*/  PRMT R23, R4, 0x7610, R23 ;  /* 0x0000761004177816 */ /* 0x000fe20000000017 */
[----:B------:R-:W-:Y:S05]  /*1920*/  BRA `(.L_x_946) ;  /* 0x000007b000007947 */ /* 0x000fea0003800000 */
.L_x_956:
[----:B------:R-:W2:Y:S02]  /*1930*/  LDG.E.U16 R0, [R2.64] ;  /* 0x0000002402007981 */ /* 0x000ea4000c1e1500 */
[----:B--2---:R-:W-:-:S04]  /*1940*/  PRMT R0, RZ, 0x5410, R0 ;  /* 0x00005410ff007816 */ /* 0x004fc80000000000 */
[----:B------:R-:W-:-:S04]  /*1950*/  F2FP.PACK_AB R0, RZ, R0 ;  /* 0x00000000ff00723e */ /* 0x000fc800000000ff */
[----:B------:R-:W-:Y:S01]  /*1960*/  PRMT R23, R0, 0x7610, R23 ;  /* 0x0000761000177816 */ /* 0x000fe20000000017 */
[----:B------:R-:W-:Y:S05]  /*1970*/  BRA `(.L_x_946) ;  /* 0x0000076000007947 */ /* 0x000fea0003800000 */
.L_x_953:
        /* <DEDUP_REMOVED lines=10> */
[----:B0-----:R-:W-:Y:S01]  /*1a20*/  F2FP.PACK_AB R23, RZ, R0 ;  /* 0x00000000ff17723e */ /* 0x001fe200000000ff */
[----:B------:R-:W-:Y:S05]  /*1a30*/  BRA `(.L_x_946) ;  /* 0x000006a000007947 */ /* 0x000fea0003800000 */
.L_x_960:
        /* <DEDUP_REMOVED lines=21> */
.L_x_964:
[----:B------:R-:W-:Y:S05]  /*1b90*/  BSYNC B1 ;  /* 0x0000000000017941 */ /* 0x000fea0003800000 */
.L_x_963:
[----:B------:R-:W-:Y:S01]  /*1ba0*/  LEA R3, R0, 0x3b800000, 0x17 ;  /* 0x3b80000000037811 */ /* 0x000fe200078eb8ff */
[----:B------:R-:W-:-:S05]  /*1bb0*/  IMAD.SHL.U32 R0, R2, 0x100000, RZ ;  /* 0x0010000002007824 */ /* 0x000fca00078e00ff */
[----:B------:R-:W-:Y:S02]  /*1bc0*/  LOP3.LUT R0, R3, R0, R4, 0xfe, !PT ;  /* 0x0000000003007212 */ /* 0x000fe400078efe04 */
.L_x_962:
[----:B------:R-:W-:Y:S05]  /*1bd0*/  BSYNC B0 ;  /* 0x0000000000007941 */ /* 0x000fea0003800000 */
.L_x_961:
[----:B------:R-:W-:-:S04]  /*1be0*/  F2FP.PACK_AB R0, RZ, R0 ;  /* 0x00000000ff00723e */ /* 0x000fc800000000ff */
[----:B------:R-:W-:Y:S01]  /*1bf0*/  PRMT R23, R0, 0x7610, R23 ;  /* 0x0000761000177816 */ /* 0x000fe20000000017 */
[----:B------:R-:W-:Y:S05]  /*1c00*/  BRA `(.L_x_946) ;  /* 0x000004d000007947 */ /* 0x000fea0003800000 */
.L_x_959:
        /* <DEDUP_REMOVED lines=21> */
.L_x_968:
[----:B------:R-:W-:Y:S05]  /*1d60*/  BSYNC B1 ;  /* 0x0000000000017941 */ /* 0x000fea0003800000 */
.L_x_967:
[----:B------:R-:W-:Y:S01]  /*1d70*/  LEA R3, R0, 0x37800000, 0x17 ;  /* 0x3780000000037811 */ /* 0x000fe200078eb8ff */
[----:B------:R-:W-:-:S05]  /*1d80*/  IMAD.SHL.U32 R0, R2, 0x200000, RZ ;  /* 0x0020000002007824 */ /* 0x000fca00078e00ff */
[----:B------:R-:W-:Y:S02]  /*1d90*/  LOP3.LUT R0, R3, R0, R4, 0xfe, !PT ;  /* 0x0000000003007212 */ /* 0x000fe400078efe04 */
.L_x_966:
[----:B------:R-:W-:Y:S05]  /*1da0*/  BSYNC B0 ;  /* 0x0000000000007941 */ /* 0x000fea0003800000 */
.L_x_965:
[----:B------:R-:W-:-:S04]  /*1db0*/  F2FP.PACK_AB R0, RZ, R0 ;  /* 0x00000000ff00723e */ /* 0x000fc800000000ff */
[----:B------:R-:W-:Y:S01]  /*1dc0*/  PRMT R23, R0, 0x7610, R23 ;  /* 0x0000761000177816 */ /* 0x000fe20000000017 */
[----:B------:R-:W-:Y:S05]  /*1dd0*/  BRA `(.L_x_946) ;  /* 0x0000030000007947 */ /* 0x000fea0003800000 */
.L_x_958:
        /* <DEDUP_REMOVED lines=14> */
.L_x_972:
[----:B------:R-:W-:Y:S05]  /*1ec0*/  BSYNC B0 ;  /* 0x0000000000007941 */ /* 0x000fea0003800000 */
.L_x_971:
[----:B------:R-:W-:-:S04]  /*1ed0*/  F2FP.PACK_AB R0, RZ, R0 ;  /* 0x00000000ff00723e */ /* 0x000fc800000000ff */
[----:B------:R-:W-:Y:S01]  /*1ee0*/  PRMT R23, R0, 0x7610, R23 ;  /* 0x0000761000177816 */ /* 0x000fe20000000017 */
[----:B------:R-:W-:Y:S05]  /*1ef0*/  BRA `(.L_x_946) ;  /* 0x000001e000007947 */ /* 0x000fea0003800000 */
.L_x_945:
        /* <DEDUP_REMOVED lines=21> */
.L_x_970:
[----:B------:R-:W2:Y:S02]  /*2050*/  LDG.E.64 R2, [R2.64] ;  /* 0x0000002402027981 */ /* 0x000ea4000c1e1b00 */
[----:B--2---:R-:W0:Y:S02]  /*2060*/  I2F.U64 R0, R2 ;  /* 0x0000000200007312 */ /* 0x004e240000301000 */
[----:B0-----:R-:W-:-:S04]  /*2070*/  F2FP.PACK_AB R0, RZ, R0 ;  /* 0x00000000ff00723e */ /* 0x001fc800000000ff */
[----:B------:R-:W-:Y:S01]  /*2080*/  PRMT R23, R0, 0x7610, R23 ;  /* 0x0000761000177816 */ /* 0x000fe20000000017 */
[----:B------:R-:W-:Y:S05]  /*2090*/  BRA `(.L_x_946) ;  /* 0x0000004000007947 */ /* 0x000fea0003800000 */
.L_x_969:
[----:B------:R-:W2:Y:S02]  /*20a0*/  LDG.E R2, [R2.64] ;  /* 0x0000002402027981 */ /* 0x000ea4000c1e1900 */
[----:B--2---:R-:W0:Y:S02]  /*20b0*/  I2F.U32 R0, R2 ;  /* 0x0000000200007306 */ /* 0x004e240000201000 */
[----:B0-----:R-:W-:-:S04]  /*20c0*/  F2FP.PACK_AB R0, RZ, R0 ;  /* 0x00000000ff00723e */ /* 0x001fc800000000ff */
[----:B------:R-:W-:Y:S02]  /*20d0*/  PRMT R23, R0, 0x7610, R23 ;  /* 0x0000761000177816 */ /* 0x000fe40000000017 */
.L_x_946:
        /* <DEDUP_REMOVED lines=16> */
[----:B0-----:R-:W-:Y:S01]  /*21e0*/  F2FP.PACK_AB R0, RZ, R0 ;  /* 0x00000000ff00723e */ /* 0x001fe200000000ff */
[----:B------:R-:W-:Y:S05]  /*21f0*/  BRA `(.L_x_978) ;  /* 0x00000e5000007947 */ /* 0x000fea0003800000 */
.L_x_976:
[----:B------:R-:W2:Y:S02]  /*2200*/  LDG.E.U8 R2, [R2.64] ;  /* 0x0000002402027981 */ /* 0x000ea4000c1e1100 */
[----:B--2---:R-:W0:Y:S02]  /*2210*/  I2F.U16 R0, R2 ;  /* 0x0000000200007306 */ /* 0x004e240000101000 */
[----:B0-----:R-:W-:Y:S01]  /*2220*/  F2FP.PACK_AB R0, RZ, R0 ;  /* 0x00000000ff00723e */ /* 0x001fe200000000ff */
[----:B------:R-:W-:Y:S05]  /*2230*/  BRA `(.L_x_978) ;  /* 0x00000e1000007947 */ /* 0x000fea0003800000 */
.L_x_975:
        /* <DEDUP_REMOVED lines=8> */
[----:B0-----:R-:W-:Y:S01]  /*22c0*/  F2FP.PACK_AB R0, RZ, R0 ;  /* 0x00000000ff00723e */ /* 0x001fe200000000ff */
[----:B------:R-:W-:Y:S05]  /*22d0*/  BRA `(.L_x_978) ;  /* 0x00000d7000007947 */ /* 0x000fea0003800000 */
.L_x_980:
[----:B------:R-:W2:Y:S02]  /*22e0*/  LDG.E R2, [R2.64] ;  /* 0x0000002402027981 */ /* 0x000ea4000c1e1900 */
[----:B--2---:R-:W0:Y:S02]  /*22f0*/  I2F R0, R2 ;  /* 0x0000000200007306 */ /* 0x004e240000201400 */
[----:B0-----:R-:W-:Y:S01]  /*2300*/  F2FP.PACK_AB R0, RZ, R0 ;  /* 0x00000000ff00723e */ /* 0x001fe200000000ff */
[----:B------:R-:W-:Y:S05]  /*2310*/  BRA `(.L_x_978) ;  /* 0x00000d3000007947 */ /* 0x000fea0003800000 */
.L_x_979:
[----:B------:R-:W2:Y:S02]  /*2320*/  LDG.E.U16 R2, [R2.64] ;  /* 0x0000002402027981 */ /* 0x000ea4000c1e1500 */
[----:B--2---:R-:W0:Y:S02]  /*2330*/  I2F.S16 R0, R2 ;  /* 0x0000000200007306 */ /* 0x004e240000101400 */
[----:B0-----:R-:W-:Y:S01]  /*2340*/  F2FP.PACK_AB R0, RZ, R0 ;  /* 0x00000000ff00723e */ /* 0x001fe200000000ff */
[----:B------:R-:W-:Y:S05]  /*2350*/  BRA `(.L_x_978) ;  /* 0x00000cf000007947 */ /* 0x000fea0003800000 */
.L_x_974:
        /* <DEDUP_REMOVED lines=9> */
.L_x_982:
[----:B------:R0:W5:Y:S01]  /*23f0*/  LDG.E.U16 R0, [R2.64] ;  /* 0x0000002402007981 */ /* 0x000162000c1e1500 */
[----:B------:R-:W-:Y:S05]  /*2400*/  BRA `(.L_x_978) ;  /* 0x00000c4000007947 */ /* 0x000fea0003800000 */
.L_x_981:
        /* <DEDUP_REMOVED lines=9> */
.L_x_984:
[----:B------:R0:W5:Y:S01]  /*24a0*/  LDG.E.U16 R0, [R2.64] ;  /* 0x0000002402007981 */ /* 0x000162000c1e1500 */
[----:B------:R-:W-:Y:S05]  /*24b0*/  BRA `(.L_x_978) ;  /* 0x00000b9000007947 */ /* 0x000fea0003800000 */
.L_x_983:
[----:B------:R-:W2:Y:S02]  /*24c0*/  LDG.E.64 R2, [R2.64] ;  /* 0x0000002402027981 */ /* 0x000ea4000c1e1b00 */
[----:B--2---:R-:W0:Y:S01]  /*24d0*/  F2F.F32.F64 R0, R2 ;  /* 0x0000000200007310 */ /* 0x004e220000301000 */
[----:B------:R-:W0:-:S14]  /*24e0*/  DSETP.GEU.AND P0, PT, |R2|, c[0x2][0x0], PT ;  /* 0x008000000200762a */ /* 0x000e1c0003f0e200 */
[----:B0-----:R-:W-:-:S05]  /*24f0*/  @!P0 FMUL R0, R0, 1.175494350822287508e-38 ;  /* 0x0080000000008820 */ /* 0x001fca0000400000 */
[----:B------:R-:W-:Y:S01]  /*2500*/  F2FP.PACK_AB R0, RZ, R0 ;  /* 0x00000000ff00723e */ /* 0x000fe200000000ff */
[----:B------:R-:W-:Y:S05]  /*2510*/  BRA `(.L_x_978) ;  /* 0x00000b3000007947 */ /* 0x000fea0003800000 */
.L_x_973:
        /* <DEDUP_REMOVED lines=11> */
[----:B------:R-:W-:Y:S01]  /*25d0*/  F2FP.PACK_AB R0, RZ, R0 ;  /* 0x00000000ff00723e */ /* 0x000fe200000000ff */
[----:B------:R-:W-:Y:S05]  /*25e0*/  BRA `(.L_x_978) ;  /* 0x00000a6000007947 */ /* 0x000fea0003800000 */
.L_x_987:
[----:B------:R-:W2:Y:S02]  /*25f0*/  LDG.E.64 R2, [R2.64] ;  /* 0x0000002402027981 */ /* 0x000ea4000c1e1b00 */
[----:B--2---:R-:W0:Y:S01]  /*2600*/  F2F.F32.F64 R0, R2 ;  /* 0x0000000200007310 */ /* 0x004e220000301000 */
[----:B------:R-:W0:-:S14]  /*2610*/  DSETP.GEU.AND P0, PT, |R2|, c[0x2][0x0], PT ;  /* 0x008000000200762a */ /* 0x000e1c0003f0e200 */
[----:B0-----:R-:W-:-:S05]  /*2620*/  @!P0 FMUL R0, R0, 1.175494350822287508e-38 ;  /* 0x0080000000008820 */ /* 0x001fca0000400000 */
[----:B------:R-:W-:Y:S01]  /*2630*/  F2FP.PACK_AB R0, RZ, R0 ;  /* 0x00000000ff00723e */ /* 0x000fe200000000ff */
[----:B------:R-:W-:Y:S05]  /*2640*/  BRA `(.L_x_978) ;  /* 0x00000a0000007947 */ /* 0x000fea0003800000 */
.L_x_986:
        /* <DEDUP_REMOVED lines=28> */
.L_x_989:
        /* <DEDUP_REMOVED lines=15> */
.L_x_988:
[----:B------:R-:W2:Y:S02]  /*2900*/  LDG.E.U16 R0, [R2.64] ;  /* 0x0000002402007981 */ /* 0x000ea4000c1e1500 */
[----:B--2---:R-:W-:-:S04]  /*2910*/  PRMT R0, RZ, 0x5410, R0 ;  /* 0x00005410ff007816 */ /* 0x004fc80000000000 */
[----:B------:R-:W-:Y:S01]  /*2920*/  F2FP.PACK_AB R0, RZ, R0 ;  /* 0x00000000ff00723e */ /* 0x000fe200000000ff */
[----:B------:R-:W-:Y:S05]  /*2930*/  BRA `(.L_x_978) ;  /* 0x0000071000007947 */ /* 0x000fea0003800000 */
.L_x_985:
        /* <DEDUP_REMOVED lines=12> */
.L_x_992:
        /* <DEDUP_REMOVED lines=21> */
.L_x_996:
[----:B------:R-:W-:Y:S05]  /*2b50*/  BSYNC B1 ;  /* 0x0000000000017941 */ /* 0x000fea0003800000 */
.L_x_995:
[----:B------:R-:W-:Y:S01]  /*2b60*/  LEA R3, R0, 0x3b800000, 0x17 ;  /* 0x3b80000000037811 */ /* 0x000fe200078eb8ff */
[----:B------:R-:W-:-:S05]  /*2b70*/  IMAD.SHL.U32 R0, R2, 0x100000, RZ ;  /* 0x0010000002007824 */ /* 0x000fca00078e00ff */
[----:B------:R-:W-:Y:S02]  /*2b80*/  LOP3.LUT R0, R3, R0, R4, 0xfe, !PT ;  /* 0x0000000003007212 */ /* 0x000fe400078efe04 */
.L_x_994:
[----:B------:R-:W-:Y:S05]  /*2b90*/  BSYNC B0 ;  /* 0x0000000000007941 */ /* 0x000fea0003800000 */
.L_x_993:
[----:B------:R-:W-:Y:S01]  /*2ba0*/  F2FP.PACK_AB R0, RZ, R0 ;  /* 0x00000000ff00723e */ /* 0x000fe200000000ff */
[----:B------:R-:W-:Y:S05]  /*2bb0*/  BRA `(.L_x_978) ;  /* 0x0000049000007947 */ /* 0x000fea0003800000 */
.L_x_991:
        /* <DEDUP_REMOVED lines=21> */
.L_x_1000:
[----:B------:R-:W-:Y:S05]  /*2d10*/  BSYNC B1 ;  /* 0x0000000000017941 */ /* 0x000fea0003800000 */
.L_x_999:
[----:B------:R-:W-:Y:S01]  /*2d20*/  LEA R3, R0, 0x37800000, 0x17 ;  /* 0x3780000000037811 */ /* 0x000fe200078eb8ff */
[----:B------:R-:W-:-:S05]  /*2d30*/  IMAD.SHL.U32 R0, R2, 0x200000, RZ ;  /* 0x0020000002007824 */ /* 0x000fca00078e00ff */
[----:B------:R-:W-:Y:S02]  /*2d40*/  LOP3.LUT R0, R3, R0, R4, 0xfe, !PT ;  /* 0x0000000003007212 */ /* 0x000fe400078efe04 */
.L_x_998:
[----:B------:R-:W-:Y:S05]  /*2d50*/  BSYNC B0 ;  /* 0x0000000000007941 */ /* 0x000fea0003800000 */
.L_x_997:
[----:B------:R-:W-:Y:S01]  /*2d60*/  F2FP.PACK_AB R0, RZ, R0 ;  /* 0x00000000ff00723e */ /* 0x000fe200000000ff */
[----:B------:R-:W-:Y:S05]  /*2d70*/  BRA `(.L_x_978) ;  /* 0x000002d000007947 */ /* 0x000fea0003800000 */
.L_x_990:
        /* <DEDUP_REMOVED lines=14> */
.L_x_1004:
[----:B------:R-:W-:Y:S05]  /*2e60*/  BSYNC B0 ;  /* 0x0000000000007941 */ /* 0x000fea0003800000 */
.L_x_1003:
[----:B------:R-:W-:Y:S01]  /*2e70*/  F2FP.PACK_AB R0, RZ, R0 ;  /* 0x00000000ff00723e */ /* 0x000fe200000000ff */
[----:B------:R-:W-:Y:S05]  /*2e80*/  BRA `(.L_x_978) ;  /* 0x000001c000007947 */ /* 0x000fea0003800000 */
.L_x_977:
        /* <DEDUP_REMOVED lines=21> */
.L_x_1002:
[----:B------:R-:W2:Y:S02]  /*2fe0*/  LDG.E.64 R2, [R2.64] ;  /* 0x0000002402027981 */ /* 0x000ea4000c1e1b00 */
[----:B--2---:R-:W0:Y:S02]  /*2ff0*/  I2F.U64 R0, R2 ;  /* 0x0000000200007312 */ /* 0x004e240000301000 */
[----:B0-----:R-:W-:Y:S01]  /*3000*/  F2FP.PACK_AB R0, RZ, R0 ;  /* 0x00000000ff00723e */ /* 0x001fe200000000ff */
[----:B------:R-:W-:Y:S05]  /*3010*/  BRA `(.L_x_978) ;  /* 0x0000003000007947 */ /* 0x000fea0003800000 */
.L_x_1001:
[----:B------:R-:W2:Y:S02]  /*3020*/  LDG.E R2, [R2.64] ;  /* 0x0000002402027981 */ /* 0x000ea4000c1e1900 */
[----:B--2---:R-:W0:Y:S02]  /*3030*/  I2F.U32 R0, R2 ;  /* 0x0000000200007306 */ /* 0x004e240000201000 */
[----:B0-----:R-:W-:-:S06]  /*3040*/  F2FP.PACK_AB R0, RZ, R0 ;  /* 0x00000000ff00723e */ /* 0x001fcc00000000ff */
.L_x_978:
[----:B------:R-:W-:Y:S01]  /*3050*/  ULDC.U8 UR4, c[0x0][0x3ec] ;  /* 0x0000fb0000047ab9 */ /* 0x000fe20000000000 */
[----:B-----5:R-:W-:Y:S01]  /*3060*/  HADD2.F32 R23, -RZ, R23.H0_H0 ;  /* 0x20000017ff177230 */ /* 0x020fe20000004100 */
[----:B------:R-:W-:Y:S01]  /*3070*/  ISETP.NE.AND P0, PT, RZ, UR4, PT ;  /* 0x00000004ff007c0c */ /* 0x000fe2000bf05270 */
[----:B------:R-:W-:-:S12]  /*3080*/  HADD2.F32 R0, -RZ, R0.H0_H0 ;  /* 0x20000000ff007230 */ /* 0x000fd80000004100 */
[----:B------:R-:W-:Y:S05]  /*3090*/  @!P0 BRA `(.L_x_1005) ;  /* 0x0000008000008947 */ /* 0x000fea0003800000 */
[----:B------:R-:W-:-:S13]  /*30a0*/  FSETP.GTU.FTZ.AND P0, PT, R0, RZ, PT ;  /* 0x000000ff0000720b */ /* 0x000fda0003f1c000 */
[----:B0-----:R-:W-:Y:S02]  /*30b0*/  @!P0 FADD.FTZ R3, R0, c[0x0][0x3e0] ;  /* 0x0000f80000038621 */ /* 0x001fe40000010000 */
[C---:B------:R-:W-:Y:S02]  /*30c0*/  @!P0 FMUL.FTZ R0, R23.reuse, c[0x0][0x3e8] ;  /* 0x0000fa0017008a20 */ /* 0x040fe40000410000 */
[----:B------:R-:W-:Y:S02]  /*30d0*/  @P0 FMUL.FTZ R2, R23, c[0x0][0x3e4] ;  /* 0x0000f90017020a20 */ /* 0x000fe40000410000 */
[----:B------:R-:W-:-:S03]  /*30e0*/  @!P0 FMUL.FTZ R0, R0, R3 ;  /* 0x0000000300008220 */ /* 0x000fc60000410000 */
[----:B------:R-:W-:Y:S02]  /*30f0*/  @P0 F2FP.PACK_AB R2, RZ, R2 ;  /* 0x00000002ff02023e */ /* 0x000fe400000000ff */
[----:B------:R-:W-:Y:S01]  /*3100*/  @!P0 F2FP.PACK_AB R2, RZ, R0 ;  /* 0x00000000ff02823e */ /* 0x000fe200000000ff */
[----:B------:R-:W-:Y:S05]  /*3110*/  BRA `(.L_x_1006) ;  /* 0x0000009000007947 */ /* 0x000fea0003800000 */
.L_x_1005:
        /* <DEDUP_REMOVED lines=8> */
[----:B------:R-:W-:Y:S02]  /*31a0*/  F2FP.PACK_AB R2, RZ, R2 ;  /* 0x00000002ff02723e */ /* 0x000fe400000000ff */
.L_x_1006:
        /* <DEDUP_REMOVED lines=12> */
[----:B------:R-:W-:-:S04]  /*3270*/  HADD2.F32 R2, -RZ, R2.H0_H0 ;  /* 0x20000002ff027230 */ /* 0x000fc80000004100 */
[----:B------:R-:W0:Y:S02]  /*3280*/  F2I.FTZ.TRUNC.NTZ R3, R2 ;  /* 0x0000000200037305 */ /* 0x000e24000021f100 */
[----:B0-----:R0:W-:Y:S01]  /*3290*/  STG.E.U8 [R16.64], R3 ;  /* 0x0000000310007986 */ /* 0x0011e2000c101124 */
[----:B------:R-:W-:Y:S05]  /*32a0*/  BRA `(.L_x_1012) ;  /* 0x00000e8000007947 */ /* 0x000fea0003800000 */
.L_x_1010:
[----:B------:R-:W-:-:S06]  /*32b0*/  HADD2.F32 R3, -RZ, R2.H0_H0 ;  /* 0x20000002ff037230 */ /* 0x000fcc0000004100 */
[----:B------:R-:W0:Y:S02]  /*32c0*/  F2I.S64.TRUNC R2, R3 ;  /* 0x0000000300027311 */ /* 0x000e24000020d900 */
[----:B0-----:R0:W-:Y:S01]  /*32d0*/  STG.E.U8 [R16.64], R2 ;  /* 0x0000000210007986 */ /* 0x0011e2000c101124 */
[----:B------:R-:W-:Y:S05]  /*32e0*/  BRA `(.L_x_1012) ;  /* 0x00000e4000007947 */ /* 0x000fea0003800000 */
.L_x_1009:
[----:B------:R-:W-:-:S13]  /*32f0*/  ISETP.NE.AND P0, PT, R0, 0x2, PT ;  /* 0x000000020000780c */ /* 0x000fda0003f05270 */
[----:B------:R-:W-:Y:S05]  /*3300*/  @!P0 BRA `(.L_x_1013) ;  /* 0x000000c000008947 */ /* 0x000fea0003800000 */
[----:B------:R-:W-:-:S13]  /*3310*/  ISETP.NE.AND P0, PT, R0, 0x3, PT ;  /* 0x000000030000780c */ /* 0x000fda0003f05270 */
[----:B------:R-:W-:Y:S05]  /*3320*/  @!P0 BRA `(.L_x_1014) ;  /* 0x0000006000008947 */ /* 0x000fea0003800000 */
[----:B------:R-:W-:-:S13]  /*3330*/  ISETP.NE.AND P0, PT, R0, 0x4, PT ;  /* 0x000000040000780c */ /* 0x000fda0003f05270 */
[----:B------:R-:W-:Y:S05]  /*3340*/  @P0 BRA `(.L_x_1011) ;  /* 0x00000c3000000947 */ /* 0x000fea0003800000 */
[----:B------:R-:W-:-:S06]  /*3350*/  HADD2.F32 R2, -RZ, R2.H0_H0 ;  /* 0x20000002ff027230 */ /* 0x000fcc0000004100 */
[----:B------:R-:W0:Y:S02]  /*3360*/  F2I.S64.TRUNC R2, R2 ;  /* 0x0000000200027311 */ /* 0x000e24000020d900 */
[----:B0-----:R0:W-:Y:S01]  /*3370*/  STG.E.64 [R16.64], R2 ;  /* 0x0000000210007986 */ /* 0x0011e2000c101b24 */
[----:B------:R-:W-:Y:S05]  /*3380*/  BRA `(.L_x_1012) ;  /* 0x00000da000007947 */ /* 0x000fea0003800000 */
.L_x_1014:
[----:B------:R-:W-:-:S04]  /*3390*/  HADD2.F32 R2, -RZ, R2.H0_H0 ;  /* 0x20000002ff027230 */ /* 0x000fc80000004100 */
[----:B------:R-:W0:Y:S02]  /*33a0*/  F2I.FTZ.TRUNC.NTZ R3, R2 ;  /* 0x0000000200037305 */ /* 0x000e24000021f100 */
[----:B0-----:R0:W-:Y:S01]  /*33b0*/  STG.E [R16.64], R3 ;  /* 0x0000000310007986 */ /* 0x0011e2000c101924 */
[----:B------:R-:W-:Y:S05]  /*33c0*/  BRA `(.L_x_1012) ;  /* 0x00000d6000007947 */ /* 0x000fea0003800000 */
.L_x_1013:
[----:B------:R-:W-:-:S04]  /*33d0*/  HADD2.F32 R2, -RZ, R2.H0_H0 ;  /* 0x20000002ff027230 */ /* 0x000fc80000004100 */
[----:B------:R-:W0:Y:S02]  /*33e0*/  F2I.FTZ.TRUNC.NTZ R3, R2 ;  /* 0x0000000200037305 */ /* 0x000e24000021f100 */
[----:B0-----:R0:W-:Y:S01]  /*33f0*/  STG.E.U16 [R16.64], R3 ;  /* 0x0000000310007986 */ /* 0x0011e2000c101524 */
[----:B------:R-:W-:Y:S05]  /*3400*/  BRA `(.L_x_1012) ;  /* 0x00000d2000007947 */ /* 0x000fea0003800000 */
.L_x_1008:
[----:B------:R-:W-:-:S13]  /*3410*/  ISETP.GT.AND P0, PT, R0, 0x6, PT ;  /* 0x000000060000780c */ /* 0x000fda0003f04270 */
[----:B------:R-:W-:Y:S05]  /*3420*/  @P0 BRA `(.L_x_1015) ;  /* 0x0000009000000947 */ /* 0x000fea0003800000 */
[----:B------:R-:W-:-:S13]  /*3430*/  ISETP.NE.AND P0, PT, R0, 0x5, PT ;  /* 0x000000050000780c */ /* 0x000fda0003f05270 */
[----:B------:R-:W-:Y:S05]  /*3440*/  @!P0 BRA `(.L_x_1016) ;  /* 0x0000005000008947 */ /* 0x000fea0003800000 */
[----:B------:R-:W-:-:S13]  /*3450*/  ISETP.NE.AND P0, PT, R0, 0x6, PT ;  /* 0x000000060000780c */ /* 0x000fda0003f05270 */
[----:B------:R-:W-:Y:S05]  /*3460*/  @P0 BRA `(.L_x_1011) ;  /* 0x00000b1000000947 */ /* 0x000fea0003800000 */
[----:B------:R-:W-:-:S05]  /*3470*/  HADD2.F32 R3, -RZ, R2.H0_H0 ;  /* 0x20000002ff037230 */ /* 0x000fca0000004100 */
[----:B------:R0:W-:Y:S01]  /*3480*/  STG.E [R16.64], R3 ;  /* 0x0000000310007986 */ /* 0x0001e2000c101924 */
[----:B------:R-:W-:Y:S05]  /*3490*/  BRA `(.L_x_1012) ;  /* 0x00000c9000007947 */ /* 0x000fea0003800000 */
.L_x_1016:
[----:B------:R0:W-:Y:S01]  /*34a0*/  STG.E.U16 [R16.64], R2 ;  /* 0x0000000210007986 */ /* 0x0001e2000c101524 */
[----:B------:R-:W-:Y:S05]  /*34b0*/  BRA `(.L_x_1012) ;  /* 0x00000c7000007947 */ /* 0x000fea0003800000 */
.L_x_1015:
[----:B------:R-:W-:-:S13]  /*34c0*/  ISETP.NE.AND P0, PT, R0, 0x7, PT ;  /* 0x000000070000780c */ /* 0x000fda0003f05270 */
[----:B------:R-:W-:Y:S05]  /*34d0*/  @!P0 BRA `(.L_x_1017) ;  /* 0x000000d000008947 */ /* 0x000fea0003800000 */
[----:B------:R-:W-:-:S13]  /*34e0*/  ISETP.NE.AND P0, PT, R0, 0x8, PT ;  /* 0x000000080000780c */ /* 0x000fda0003f05270 */
[----:B------:R-:W-:Y:S05]  /*34f0*/  @!P0 BRA `(.L_x_1018) ;  /* 0x0000006000008947 */ /* 0x000fea0003800000 */
[----:B------:R-:W-:-:S13]  /*3500*/  ISETP.NE.AND P0, PT, R0, 0x9, PT ;  /* 0x000000090000780c */ /* 0x000fda0003f05270 */
[----:B------:R-:W-:Y:S05]  /*3510*/  @P0 BRA `(.L_x_1011) ;  /* 0x00000a6000000947 */ /* 0x000fea0003800000 */
[----:B------:R-:W-:Y:S01]  /*3520*/  HADD2.F32 R2, -RZ, R2.H0_H0 ;  /* 0x20000002ff027230 */ /* 0x000fe20000004100 */
[----:B------:R-:W-:-:S05]  /*3530*/  IMAD.MOV.U32 R3, RZ, RZ, RZ ;  /* 0x000000ffff037224 */ /* 0x000fca00078e00ff */
[----:B------:R0:W-:Y:S01]  /*3540*/  STG.E.64 [R16.64], R2 ;  /* 0x0000000210007986 */ /* 0x0001e2000c101b24 */
[----:B------:R-:W-:Y:S05]  /*3550*/  BRA `(.L_x_1012) ;  /* 0x00000bd000007947 */ /* 0x000fea0003800000 */
.L_x_1018:
[----:B------:R-:W-:-:S05]  /*3560*/  HADD2.F32 R0, -RZ, R2.H0_H0 ;  /* 0x20000002ff007230 */ /* 0x000fca0000004100 */
[----:B------:R-:W-:-:S04]  /*3570*/  F2FP.PACK_AB R0, RZ, R0 ;  /* 0x00000000ff00723e */ /* 0x000fc800000000ff */
[----:B------:R-:W-:-:S05]  /*3580*/  PRMT R0, R0, 0x5410, RZ ;  /* 0x0000541000007816 */ /* 0x000fca00000000ff */
[----:B------:R0:W-:Y:S01]  /*3590*/  STG.E [R16.64], R0 ;  /* 0x0000000010007986 */ /* 0x0001e2000c101924 */
[----:B------:R-:W-:Y:S05]  /*35a0*/  BRA `(.L_x_1012) ;  /* 0x00000b8000007947 */ /* 0x000fea0003800000 */
.L_x_1017:
[----:B------:R-:W-:-:S05]  /*35b0*/  HADD2.F32 R2, -RZ, R2.H0_H0 ;  /* 0x20000002ff027230 */ /* 0x000fca0000004100 */
[----:B------:R-:W-:-:S06]  /*35c0*/  FMUL.FTZ R2, R2, 1 ;  /* 0x3f80000002027820 */ /* 0x000fcc0000410000 */
[----:B------:R-:W0:Y:S02]  /*35d0*/  F2F.F64.F32 R2, R2 ;  /* 0x0000000200027310 */ /* 0x000e240000201800 */
[----:B0-----:R0:W-:Y:S01]  /*35e0*/  STG.E.64 [R16.64], R2 ;  /* 0x0000000210007986 */ /* 0x0011e2000c101b24 */
[----:B------:R-:W-:Y:S05]  /*35f0*/  BRA `(.L_x_1012) ;  /* 0x00000b3000007947 */ /* 0x000fea0003800000 */
.L_x_1007:
        /* <DEDUP_REMOVED lines=8> */
[----:B------:R-:W-:-:S05]  /*3680*/  HADD2.F32 R2, -RZ, R2.H0_H0 ;  /* 0x20000002ff027230 */ /* 0x000fca0000004100 */
[----:B------:R-:W-:-:S04]  /*3690*/  FSETP.NEU.FTZ.AND P0, PT, R2, RZ, PT ;  /* 0x000000ff0200720b */ /* 0x000fc80003f1d000 */
[----:B------:R-:W-:-:S05]  /*36a0*/  SEL R3, RZ, 0x1, !P0 ;  /* 0x00000001ff037807 */ /* 0x000fca0004000000 */
[----:B------:R0:W-:Y:S01]  /*36b0*/  STG.E.U8 [R16.64], R3 ;  /* 0x0000000310007986 */ /* 0x0001e2000c101124 */
[----:B------:R-:W-:Y:S05]  /*36c0*/  BRA `(.L_x_1012) ;  /* 0x00000a6000007947 */ /* 0x000fea0003800000 */
.L_x_1021:
[----:B------:R-:W-:Y:S01]  /*36d0*/  HADD2.F32 R2, -RZ, R2.H0_H0 ;  /* 0x20000002ff027230 */ /* 0x000fe20000004100 */
[----:B------:R-:W-:-:S04]  /*36e0*/  CS2R R6, SRZ ;  /* 0x0000000000067805 */ /* 0x000fc8000001ff00 */
[----:B------:R-:W-:-:S04]  /*36f0*/  FMUL.FTZ R2, R2, 1 ;  /* 0x3f80000002027820 */ /* 0x000fc80000410000 */
[----:B------:R-:W0:Y:S02]  /*3700*/  F2F.F64.F32 R4, R2 ;  /* 0x0000000200047310 */ /* 0x000e240000201800 */
[----:B0-----:R0:W-:Y:S01]  /*3710*/  STG.E.128 [R16.64], R4 ;  /* 0x0000000410007986 */ /* 0x0011e2000c101d24 */
[----:B------:R-:W-:Y:S05]  /*3720*/  BRA `(.L_x_1012) ;  /* 0x00000a0000007947 */ /* 0x000fea0003800000 */
.L_x_1020:
[----:B------:R-:W-:-:S13]  /*3730*/  ISETP.NE.AND P0, PT, R0, 0xf, PT ;  /* 0x0000000f0000780c */ /* 0x000fda0003f05270 */
[----:B------:R-:W-:Y:S05]  /*3740*/  @!P0 BRA `(.L_x_1022) ;  /* 0x000002d000008947 */ /* 0x000fea0003800000 */
[----:B------:R-:W-:-:S13]  /*3750*/  ISETP.NE.AND P0, PT, R0, 0x17, PT ;  /* 0x000000170000780c */ /* 0x000fda0003f05270 */
[----:B------:R-:W-:Y:S05]  /*3760*/  @!P0 BRA `(.L_x_1023) ;  /* 0x0000015000008947 */ /* 0x000fea0003800000 */
[----:B------:R-:W-:-:S13]  /*3770*/  ISETP.NE.AND P0, PT, R0, 0x18, PT ;  /* 0x000000180000780c */ /* 0x000fda0003f05270 */
[----:B------:R-:W-:Y:S05]  /*3780*/  @P0 BRA `(.L_x_1011) ;  /* 0x000007f000000947 */ /* 0x000fea0003800000 */
[----:B------:R-:W-:Y:S01]  /*3790*/  HADD2.F32 R5, -RZ, R2.H0_H0 ;  /* 0x20000002ff057230 */ /* 0x000fe20000004100 */
[----:B------:R-:W-:Y:S04]  /*37a0*/  BSSY B0, `(.L_x_1024) ;  /* 0x000000e000007945 */ /* 0x000fe80003800000 */
        /* <DEDUP_REMOVED lines=13> */
.L_x_1025:
[----:B------:R-:W-:Y:S05]  /*3880*/  BSYNC B0 ;  /* 0x0000000000007941 */ /* 0x000fea0003800000 */
.L_x_1024:
[----:B------:R-:W-:-:S05]  /*3890*/  LOP3.LUT R3, R0, R3, RZ, 0xfc, !PT ;  /* 0x0000000300037212 */ /* 0x000fca00078efcff */
[----:B------:R0:W-:Y:S01]  /*38a0*/  STG.E.U8 [R16.64], R3 ;  /* 0x0000000310007986 */ /* 0x0001e2000c101124 */
[----:B------:R-:W-:Y:S05]  /*38b0*/  BRA `(.L_x_1012) ;  /* 0x0000087000007947 */ /* 0x000fea0003800000 */
.L_x_1023:
[----:B------:R-:W-:Y:S01]  /*38c0*/  HADD2.F32 R3, -RZ, R2.H0_H0 ;  /* 0x20000002ff037230 */ /* 0x000fe20000004100 */
[----:B------:R-:W-:Y:S04]  /*38d0*/  BSSY B0, `(.L_x_1026) ;  /* 0x000000f000007945 */ /* 0x000fe80003800000 */
        /* <DEDUP_REMOVED lines=11> */
.L_x_1027:
[----:B------:R-:W-:Y:S01]  /*3990*/  IMAD.MOV.U32 R0, RZ, RZ, 0x7f ;  /* 0x0000007fff007424 */ /* 0x000fe200078e00ff */
[----:B------:R-:W-:-:S04]  /*39a0*/  ISETP.GT.U32.AND P0, PT, R2, 0x7f800000, PT ;  /* 0x7f8000000200780c */ /* 0x000fc80003f04070 */
[----:B------:R-:W-:-:S04]  /*39b0*/  SEL R0, R0, 0x7c, P0 ;  /* 0x0000007c00007807 */ /* 0x000fc80000000000 */
.L_x_1028:
[----:B------:R-:W-:Y:S05]  /*39c0*/  BSYNC B0 ;  /* 0x0000000000007941 */ /* 0x000fea0003800000 */
.L_x_1026:
[----:B------:R-:W-:-:S04]  /*39d0*/  LOP3.LUT R2, R3, 0x80000000, RZ, 0xc0, !PT ;  /* 0x8000000003027812 */ /* 0x000fc800078ec0ff */
[----:B------:R-:W-:-:S04]  /*39e0*/  SHF.R.U32.HI R3, RZ, 0x18, R2 ;  /* 0x00000018ff037819 */ /* 0x000fc80000011602 */
[----:B------:R-:W-:-:S05]  /*39f0*/  LOP3.LUT R3, R0, R3, RZ, 0xfc, !PT ;  /* 0x0000000300037212 */ /* 0x000fca00078efcff */
[----:B------:R0:W-:Y:S01]  /*3a00*/  STG.E.U8 [R16.64], R3 ;  /* 0x0000000310007986 */ /* 0x0001e2000c101124 */
[----:B------:R-:W-:Y:S05]  /*3a10*/  BRA `(.L_x_1012) ;  /* 0x0000071000007947 */ /* 0x000fea0003800000 */
.L_x_1022:
[----:B------:R-:W-:-:S05]  /*3a20*/  HADD2.F32 R0, -RZ, R2.H0_H0 ;  /* 0x20000002ff007230 */ /* 0x000fca0000004100 */
[----:B------:R-:W-:-:S05]  /*3a30*/  F2FP.BF16.PACK_AB R0, RZ, R0 ;  /* 0x00000000ff00723e */ /* 0x000fca00000010ff */
[----:B------:R0:W-:Y:S01]  /*3a40*/  STG.E.U16 [R16.64], R0 ;  /* 0x0000000010007986 */ /* 0x0001e2000c101524 */
[----:B------:R-:W-:Y:S05]  /*3a50*/  BRA `(.L_x_1012) ;  /* 0x000006d000007947 */ /* 0x000fea0003800000 */
.L_x_1019:
        /* <DEDUP_REMOVED lines=8> */
[----:B------:R-:W-:-:S06]  /*3ae0*/  HADD2.F32 R3, -RZ, R2.H0_H0 ;  /* 0x20000002ff037230 */ /* 0x000fcc0000004100 */
[----:B------:R-:W0:Y:S02]  /*3af0*/  F2I.FTZ.U32.TRUNC.NTZ R3, R3 ;  /* 0x0000000300037305 */ /* 0x000e24000021f000 */
[----:B0-----:R0:W-:Y:S01]  /*3b00*/  STG.E.U16 [R16.64], R3 ;  /* 0x0000000310007986 */ /* 0x0011e2000c101524 */
[----:B------:R-:W-:Y:S05]  /*3b10*/  BRA `(.L_x_1012) ;  /* 0x0000061000007947 */ /* 0x000fea0003800000 */
.L_x_1031:
[----:B------:R-:W-:Y:S01]  /*3b20*/  HADD2.F32 R3, -RZ, R2.H0_H0 ;  /* 0x20000002ff037230 */ /* 0x000fe20000004100 */
[----:B------:R-:W-:Y:S01]  /*3b30*/  BSSY B0, `(.L_x_1032) ;  /* 0x0000014000007945 */ /* 0x000fe20003800000 */
[----:B------:R-:W-:-:S03]  /*3b40*/  IMAD.MOV.U32 R8, RZ, RZ, 0x80 ;  /* 0x00000080ff087424 */ /* 0x000fc600078e00ff */
        /* <DEDUP_REMOVED lines=14> */
.L_x_1034:
[----:B------:R-:W-:-:S04]  /*3c30*/  LOP3.LUT R2, R3, 0x80000000, RZ, 0xc0, !PT ;  /* 0x8000000003027812 */ /* 0x000fc800078ec0ff */
[----:B------:R-:W-:-:S04]  /*3c40*/  SHF.R.U32.HI R3, RZ, 0x18, R2 ;  /* 0x00000018ff037819 */ /* 0x000fc80000011602 */
[----:B------:R-:W-:-:S04]  /*3c50*/  LOP3.LUT R0, R0, R3, RZ, 0xfc, !PT ;  /* 0x0000000300007212 */ /* 0x000fc800078efcff */
[----:B------:R-:W-:Y:S02]  /*3c60*/  PRMT R8, R0, 0x7610, R8 ;  /* 0x0000761000087816 */ /* 0x000fe40000000008 */
.L_x_1033:
[----:B------:R-:W-:Y:S05]  /*3c70*/  BSYNC B0 ;  /* 0x0000000000007941 */ /* 0x000fea0003800000 */
.L_x_1032:
[----:B------:R0:W-:Y:S01]  /*3c80*/  STG.E.U8 [R16.64], R8 ;  /* 0x0000000810007986 */ /* 0x0001e2000c101124 */
[----:B------:R-:W-:Y:S05]  /*3c90*/  BRA `(.L_x_1012) ;  /* 0x0000049000007947 */ /* 0x000fea0003800000 */
.L_x_1030:
        /* <DEDUP_REMOVED lines=17> */
.L_x_1037:
[----:B------:R-:W-:-:S04]  /*3db0*/  LOP3.LUT R2, R3, 0x80000000, RZ, 0xc0, !PT ;  /* 0x8000000003027812 */ /* 0x000fc800078ec0ff */
[----:B------:R-:W-:-:S04]  /*3dc0*/  SHF.R.U32.HI R3, RZ, 0x18, R2 ;  /* 0x00000018ff037819 */ /* 0x000fc80000011602 */
[----:B------:R-:W-:-:S04]  /*3dd0*/  LOP3.LUT R0, R0, R3, RZ, 0xfc, !PT ;  /* 0x0000000300007212 */ /* 0x000fc800078efcff */
[----:B------:R-:W-:Y:S02]  /*3de0*/  PRMT R8, R0, 0x7610, R8 ;  /* 0x0000761000087816 */ /* 0x000fe40000000008 */
.L_x_1036:
[----:B------:R-:W-:Y:S05]  /*3df0*/  BSYNC B0 ;  /* 0x0000000000007941 */ /* 0x000fea0003800000 */
.L_x_1035:
[----:B------:R0:W-:Y:S01]  /*3e00*/  STG.E.U8 [R16.64], R8 ;  /* 0x0000000810007986 */ /* 0x0001e2000c101124 */
[----:B------:R-:W-:Y:S05]  /*3e10*/  BRA `(.L_x_1012) ;  /* 0x0000031000007947 */ /* 0x000fea0003800000 */
.L_x_1029:
[----:B------:R-:W-:-:S13]  /*3e20*/  ISETP.NE.AND P0, PT, R0, 0x1c, PT ;  /* 0x0000001c0000780c */ /* 0x000fda0003f05270 */
[----:B------:R-:W-:Y:S05]  /*3e30*/  @!P0 BRA `(.L_x_1038) ;  /* 0x000002c000008947 */ /* 0x000fea0003800000 */
[----:B------:R-:W-:-:S13]  /*3e40*/  ISETP.NE.AND P0, PT, R0, 0x1d, PT ;  /* 0x0000001d0000780c */ /* 0x000fda0003f05270 */
[----:B------:R-:W-:Y:S05]  /*3e50*/  @!P0 BRA `(.L_x_1039) ;  /* 0x0000026000008947 */ /* 0x000fea0003800000 */
[----:B------:R-:W-:-:S13]  /*3e60*/  ISETP.NE.AND P0, PT, R0, 0x2c, PT ;  /* 0x0000002c0000780c */ /* 0x000fda0003f05270 */
[----:B------:R-:W-:Y:S05]  /*3e70*/  @P0 BRA `(.L_x_1011) ;  /* 0x0000010000000947 */ /* 0x000fea0003800000 */
[----:B------:R-:W-:Y:S01]  /*3e80*/  HADD2.F32 R3, -RZ, R2.H0_H0 ;  /* 0x20000002ff037230 */ /* 0x000fe20000004100 */
[----:B------:R-:W-:-:S04]  /*3e90*/  PLOP3.LUT P0, PT, PT, PT, PT, 0x80, 0x0 ;  /* 0x000000000000781c */ /* 0x000fc80003f0f070 */
        /* <DEDUP_REMOVED lines=14> */
.L_x_1011:
        /* <DEDUP_REMOVED lines=20> */
.L_x_1039:
[----:B------:R-:W-:-:S06]  /*40c0*/  HADD2.F32 R2, -RZ, R2.H0_H0 ;  /* 0x20000002ff027230 */ /* 0x000fcc0000004100 */
[----:B------:R-:W0:Y:S02]  /*40d0*/  F2I.U64.TRUNC R2, R2 ;  /* 0x0000000200027311 */ /* 0x000e24000020d800 */
[----:B0-----:R0:W-:Y:S01]  /*40e0*/  STG.E.64 [R16.64], R2 ;  /* 0x0000000210007986 */ /* 0x0011e2000c101b24 */
[----:B------:R-:W-:Y:S05]  /*40f0*/  BRA `(.L_x_1012) ;  /* 0x0000003000007947 */ /* 0x000fea0003800000 */
.L_x_1038:
[----:B------:R-:W-:-:S04]  /*4100*/  HADD2.F32 R2, -RZ, R2.H0_H0 ;  /* 0x20000002ff027230 */ /* 0x000fc80000004100 */
[----:B------:R-:W0:Y:S02]  /*4110*/  F2I.FTZ.U32.TRUNC.NTZ R3, R2 ;  /* 0x0000000200037305 */ /* 0x000e24000021f000 */
[----:B0-----:R0:W-:Y:S02]  /*4120*/  STG.E [R16.64], R3 ;  /* 0x0000000310007986 */ /* 0x0011e4000c101924 */
.L_x_1012:
[----:B------:R-:W-:-:S05]  /*4130*/  IMAD R18, R19, 0x200, R18 ;  /* 0x0000020013127824 */ /* 0x000fca00078e0212 */
[----:B------:R-:W-:Y:S02]  /*4140*/  IADD3 R23, R18, 0x80, RZ ;  /* 0x0000008012177810 */ /* 0x000fe40007ffe0ff */
.L_x_939:
[----:B------:R-:W-:Y:S05]  /*4150*/  BSYNC B6 ;  /* 0x0000000000067941 */ /* 0x000fea0003800000 */
.L_x_938:
        /* <DEDUP_REMOVED lines=258> */
.L_x_1042:
        /* <DEDUP_REMOVED lines=21> */
.L_x_1046:
[----:B------:R-:W2:Y:S02]  /*52d0*/  LDG.E.U8 R2, [R2.64] ;  /* 0x0000002402027981 */ /* 0x000ea4000c1e1100 */
[----:B--2---:R-:W0:Y:S02]  /*52e0*/  I2F.U16 R0, R2 ;  /* 0x0000000200007306 */ /* 0x004e240000101000 */
[----:B0-----:R-:W-:-:S04]  /*52f0*/  F2FP.PACK_AB R0, RZ, R0 ;  /* 0x00000000ff00723e */ /* 0x001fc800000000ff */
[----:B------:R-:W-:Y:S01]  /*5300*/  PRMT R19, R0, 0x7610, R19 ;  /* 0x0000761000137816 */ /* 0x000fe20000000013 */
[----:B------:R-:W-:Y:S05]  /*5310*/  BRA `(.L_x_1048) ;  /* 0x00000ed000007947 */ /* 0x000fea0003800000 */
.L_x_1045:
        /* <DEDUP_REMOVED lines=11> */
.L_x_1050:
[----:B------:R-:W2:Y:S02]  /*53d0*/  LDG.E R2, [R2.64] ;  /* 0x0000002402027981 */ /* 0x000ea4000c1e1900 */
[----:B--2---:R-:W0:Y:S02]  /*53e0*/  I2F R0, R2 ;  /* 0x0000000200007306 */ /* 0x004e240000201400 */
[----:B0-----:R-:W-:-:S04]  /*53f0*/  F2FP.PACK_AB R0, RZ, R0 ;  /* 0x00000000ff00723e */ /* 0x001fc800000000ff */
[----:B------:R-:W-:Y:S01]  /*5400*/  PRMT R19, R0, 0x7610, R19 ;  /* 0x0000761000137816 */ /* 0x000fe20000000013 */
[----:B------:R-:W-:Y:S05]  /*5410*/  BRA `(.L_x_1048) ;  /* 0x00000dd000007947 */ /* 0x000fea0003800000 */
.L_x_1049:
[----:B------:R-:W2:Y:S02]  /*5420*/  LDG.E.U16 R2, [R2.64] ;  /* 0x0000002402027981 */ /* 0x000ea4000c1e1500 */
[----:B--2---:R-:W0:Y:S02]  /*5430*/  I2F.S16 R0, R2 ;  /* 0x0000000200007306 */ /* 0x004e240000101400 */
[----:B0-----:R-:W-:-:S04]  /*5440*/  F2FP.PACK_AB R0, RZ, R0 ;  /* 0x00000000ff00723e */ /* 0x001fc800000000ff */
[----:B------:R-:W-:Y:S01]  /*5450*/  PRMT R19, R0, 0x7610, R19 ;  /* 0x0000761000137816 */ /* 0x000fe20000000013 */
[----:B------:R-:W-:Y:S05]  /*5460*/  BRA `(.L_x_1048) ;  /* 0x00000d8000007947 */ /* 0x000fea0003800000 */
.L_x_1044:
        /* <DEDUP_REMOVED lines=9> */
.L_x_1052:
[----:B------:R0:W5:Y:S01]  /*5500*/  LDG.E.U16 R19, [R2.64] ;  /* 0x0000002402137981 */ /* 0x000162000c1e1500 */
[----:B------:R-:W-:Y:S05]  /*5510*/  BRA `(.L_x_1048) ;  /* 0x00000cd000007947 */ /* 0x000fea0003800000 */
.L_x_1051:
        /* <DEDUP_REMOVED lines=9> */
.L_x_1054:
[----:B------:R0:W5:Y:S01]  /*55b0*/  LDG.E.U16 R19, [R2.64] ;  /* 0x0000002402137981 */ /* 0x000162000c1e1500 */
[----:B------:R-:W-:Y:S05]  /*55c0*/  BRA `(.L_x_1048) ;  /* 0x00000c2000007947 */ /* 0x000fea0003800000 */
.L_x_1053:
[----:B------:R-:W2:Y:S02]  /*55d0*/  LDG.E.64 R2, [R2.64] ;  /* 0x0000002402027981 */ /* 0x000ea4000c1e1b00 */
[----:B--2---:R-:W0:Y:S01]  /*55e0*/  F2F.F32.F64 R0, R2 ;  /* 0x0000000200007310 */ /* 0x004e220000301000 */
[----:B------:R-:W0:-:S14]  /*55f0*/  DSETP.GEU.AND P0, PT, |R2|, c[0x2][0x0], PT ;  /* 0x008000000200762a */ /* 0x000e1c0003f0e200 */
[----:B0-----:R-:W-:-:S05]  /*5600*/  @!P0 FMUL R0, R0, 1.175494350822287508e-38 ;  /* 0x0080000000008820 */ /* 0x001fca0000400000 */
[----:B------:R-:W-:-:S04]  /*5610*/  F2FP.PACK_AB R0, RZ, R0 ;  /* 0x00000000ff00723e */ /* 0x000fc800000000ff */
[----:B------:R-:W-:Y:S01]  /*5620*/  PRMT R19, R0, 0x7610, R19 ;  /* 0x0000761000137816 */ /* 0x000fe20000000013 */
[----:B------:R-:W-:Y:S05]  /*5630*/  BRA `(.L_x_1048) ;  /* 0x00000bb000007947 */ /* 0x000fea0003800000 */
.L_x_1043:
        /* <DEDUP_REMOVED lines=14> */
.L_x_1057:
[----:B------:R-:W2:Y:S02]  /*5720*/  LDG.E.64 R2, [R2.64] ;  /* 0x0000002402027981 */ /* 0x000ea4000c1e1b00 */
[----:B--2---:R-:W0:Y:S01]  /*5730*/  F2F.F32.F64 R0, R2 ;  /* 0x0000000200007310 */ /* 0x004e220000301000 */
[----:B------:R-:W0:-:S14]  /*5740*/  DSETP.GEU.AND P0, PT, |R2|, c[0x2][0x0], PT ;  /* 0x008000000200762a */ /* 0x000e1c0003f0e200 */
[----:B0-----:R-:W-:-:S05]  /*5750*/  @!P0 FMUL R0, R0, 1.175494350822287508e-38 ;  /* 0x0080000000008820 */ /* 0x001fca0000400000 */
[----:B------:R-:W-:-:S04]  /*5760*/  F2FP.PACK_AB R0, RZ, R0 ;  /* 0x00000000ff00723e */ /* 0x000fc800000000ff */
[----:B------:R-:W-:Y:S01]  /*5770*/  PRMT R19, R0, 0x7610, R19 ;  /* 0x0000761000137816 */ /* 0x000fe20000000013 */
[----:B------:R-:W-:Y:S05]  /*5780*/  BRA `(.L_x_1048) ;  /* 0x00000a6000007947 */ /* 0x000fea0003800000 */
.L_x_1056:
        /* <DEDUP_REMOVED lines=28> */
.L_x_1059:
        /* <DEDUP_REMOVED lines=15> */
.L_x_1058:
[----:B------:R-:W2:Y:S02]  /*5a40*/  LDG.E.U16 R0, [R2.64] ;  /* 0x0000002402007981 */ /* 0x000ea4000c1e1500 */
[----:B--2---:R-:W-:-:S04]  /*5a50*/  PRMT R0, RZ, 0x5410, R0 ;  /* 0x00005410ff007816 */ /* 0x004fc80000000000 */
[----:B------:R-:W-:-:S04]  /*5a60*/  F2FP.PACK_AB R0, RZ, R0 ;  /* 0x00000000ff00723e */ /* 0x000fc800000000ff */
[----:B------:R-:W-:Y:S01]  /*5a70*/  PRMT R19, R0, 0x7610, R19 ;  /* 0x0000761000137816 */ /* 0x000fe20000000013 */
[----:B------:R-:W-:Y:S05]  /*5a80*/  BRA `(.L_x_1048) ;  /* 0x0000076000007947 */ /* 0x000fea0003800000 */
.L_x_1055:
        /* <DEDUP_REMOVED lines=12> */
.L_x_1062:
        /* <DEDUP_REMOVED lines=21> */
.L_x_1066:
[----:B------:R-:W-:Y:S05]  /*5ca0*/  BSYNC B1 ;  /* 0x0000000000017941 */ /* 0x000fea0003800000 */
.L_x_1065:
[----:B------:R-:W-:Y:S01]  /*5cb0*/  LEA R3, R0, 0x3b800000, 0x17 ;  /* 0x3b80000000037811 */ /* 0x000fe200078eb8ff */
[----:B------:R-:W-:-:S05]  /*5cc0*/  IMAD.SHL.U32 R0, R2, 0x100000, RZ ;  /* 0x0010000002007824 */ /* 0x000fca00078e00ff */
[----:B------:R-:W-:Y:S02]  /*5cd0*/  LOP3.LUT R0, R3, R0, R4, 0xfe, !PT ;  /* 0x0000000003007212 */ /* 0x000fe400078efe04 */
.L_x_1064:
[----:B------:R-:W-:Y:S05]  /*5ce0*/  BSYNC B0 ;  /* 0x0000000000007941 */ /* 0x000fea0003800000 */
.L_x_1063:
[----:B------:R-:W-:-:S04]  /*5cf0*/  F2FP.PACK_AB R0, RZ, R0 ;  /* 0x00000000ff00723e */ /* 0x000fc800000000ff */
[----:B------:R-:W-:Y:S01]  /*5d00*/  PRMT R19, R0, 0x7610, R19 ;  /* 0x0000761000137816 */ /* 0x000fe20000000013 */
[----:B------:R-:W-:Y:S05]  /*5d10*/  BRA `(.L_x_1048) ;  /* 0x000004d000007947 */ /* 0x000fea0003800000 */
.L_x_1061:
        /* <DEDUP_REMOVED lines=21> */
.L_x_1070:
[----:B------:R-:W-:Y:S05]  /*5e70*/  BSYNC B1 ;  /* 0x0000000000017941 */ /* 0x000fea0003800000 */
.L_x_1069:
[----:B------:R-:W-:Y:S01]  /*5e80*/  LEA R3, R0, 0x37800000, 0x17 ;  /* 0x3780000000037811 */ /* 0x000fe200078eb8ff */
[----:B------:R-:W-:-:S05]  /*5e90*/  IMAD.SHL.U32 R0, R2, 0x200000, RZ ;  /* 0x0020000002007824 */ /* 0x000fca00078e00ff */
[----:B------:R-:W-:Y:S02]  /*5ea0*/  LOP3.LUT R0, R3, R0, R4, 0xfe, !PT ;  /* 0x0000000003007212 */ /* 0x000fe400078efe04 */
.L_x_1068:
[----:B------:R-:W-:Y:S05]  /*5eb0*/  BSYNC B0 ;  /* 0x0000000000007941 */ /* 0x000fea0003800000 */
.L_x_1067:
[----:B------:R-:W-:-:S04]  /*5ec0*/  F2FP.PACK_AB R0, RZ, R0 ;  /* 0x00000000ff00723e */ /* 0x000fc800000000ff */
[----:B------:R-:W-:Y:S01]  /*5ed0*/  PRMT R19, R0, 0x7610, R19 ;  /* 0x0000761000137816 */ /* 0x000fe20000000013 */
[----:B------:R-:W-:Y:S05]  /*5ee0*/  BRA `(.L_x_1048) ;  /* 0x0000030000007947 */ /* 0x000fea0003800000 */
.L_x_1060:
        /* <DEDUP_REMOVED lines=14> */
.L_x_1074:
[----:B------:R-:W-:Y:S05]  /*5fd0*/  BSYNC B0 ;  /* 0x0000000000007941 */ /* 0x000fea0003800000 */
.L_x_1073:
[----:B------:R-:W-:-:S04]  /*5fe0*/  F2FP.PACK_AB R0, RZ, R0 ;  /* 0x00000000ff00723e */ /* 0x000fc800000000ff */
[----:B------:R-:W-:Y:S01]  /*5ff0*/  PRMT R19, R0, 0x7610, R19 ;  /* 0x0000761000137816 */ /* 0x000fe20000000013 */
[----:B------:R-:W-:Y:S05]  /*6000*/  BRA `(.L_x_1048) ;  /* 0x000001e000007947 */ /* 0x000fea0003800000 */
.L_x_1047:
        /* <DEDUP_REMOVED lines=21> */
.L_x_1072:
[----:B------:R-:W2:Y:S02]  /*6160*/  LDG.E.64 R2, [R2.64] ;  /* 0x0000002402027981 */ /* 0x000ea4000c1e1b00 */
[----:B--2---:R-:W0:Y:S02]  /*6170*/  I2F.U64 R0, R2 ;  /* 0x0000000200007312 */ /* 0x004e240000301000 */
[----:B0-----:R-:W-:-:S04]  /*6180*/  F2FP.PACK_AB R0, RZ, R0 ;  /* 0x00000000ff00723e */ /* 0x001fc800000000ff */
[----:B------:R-:W-:Y:S01]  /*6190*/  PRMT R19, R0, 0x7610, R19 ;  /* 0x0000761000137816 */ /* 0x000fe20000000013 */
[----:B------:R-:W-:Y:S05]  /*61a0*/  BRA `(.L_x_1048) ;  /* 0x0000004000007947 */ /* 0x000fea0003800000 */
.L_x_1071:
[----:B------:R-:W2:Y:S02]  /*61b0*/  LDG.E R2, [R2.64] ;  /* 0x0000002402027981 */ /* 0x000ea4000c1e1900 */
[----:B--2---:R-:W0:Y:S02]  /*61c0*/  I2F.U32 R0, R2 ;  /* 0x0000000200007306 */ /* 0x004e240000201000 */
[----:B0-----:R-:W-:-:S04]  /*61d0*/  F2FP.PACK_AB R0, RZ, R0 ;  /* 0x00000000ff00723e */ /* 0x001fc800000000ff */
[----:B------:R-:W-:Y:S02]  /*61e0*/  PRMT R19, R0, 0x7610, R19 ;  /* 0x0000761000137816 */ /* 0x000fe40000000013 */
.L_x_1048:
        /* <DEDUP_REMOVED lines=18> */
.L_x_1078:
[----:B------:R-:W2:Y:S02]  /*6310*/  LDG.E.U8 R2, [R2.64] ;  /* 0x0000002402027981 */ /* 0x000ea4000c1e1100 */
[----:B--2---:R-:W0:Y:S02]  /*6320*/  I2F.U16 R0, R2 ;  /* 0x0000000200007306 */ /* 0x004e240000101000 */
[----:B0-----:R-:W-:Y:S01]  /*6330*/  F2FP.PACK_AB R0, RZ, R0 ;  /* 0x00000000ff00723e */ /* 0x001fe200000000ff */
[----:B------:R-:W-:Y:S05]  /*6340*/  BRA `(.L_x_1080) ;  /* 0x00000e1000007947 */ /* 0x000fea0003800000 */
.L_x_1077:
        /* <DEDUP_REMOVED lines=10> */
.L_x_1082:
[----:B------:R-:W2:Y:S02]  /*63f0*/  LDG.E R2, [R2.64] ;  /* 0x0000002402027981 */ /* 0x000ea4000c1e1900 */
[----:B--2---:R-:W0:Y:S02]  /*6400*/  I2F R0, R2 ;  /* 0x0000000200007306 */ /* 0x004e240000201400 */
[----:B0-----:R-:W-:Y:S01]  /*6410*/  F2FP.PACK_AB R0, RZ, R0 ;  /* 0x00000000ff00723e */ /* 0x001fe200000000ff */
[----:B------:R-:W-:Y:S05]  /*6420*/  BRA `(.L_x_1080) ;  /* 0x00000d3000007947 */ /* 0x000fea0003800000 */
.L_x_1081:
[----:B------:R-:W2:Y:S02]  /*6430*/  LDG.E.U16 R2, [R2.64] ;  /* 0x0000002402027981 */ /* 0x000ea4000c1e1500 */
[----:B--2---:R-:W0:Y:S02]  /*6440*/  I2F.S16 R0, R2 ;  /* 0x0000000200007306 */ /* 0x004e240000101400 */
[----:B0-----:R-:W-:Y:S01]  /*6450*/  F2FP.PACK_AB R0, RZ, R0 ;  /* 0x00000000ff00723e */ /* 0x001fe200000000ff */
[----:B------:R-:W-:Y:S05]  /*6460*/  BRA `(.L_x_1080) ;  /* 0x00000cf000007947 */ /* 0x000fea0003800000 */
.L_x_1076:
        /* <DEDUP_REMOVED lines=9> */
.L_x_1084:
[----:B------:R0:W5:Y:S01]  /*6500*/  LDG.E.U16 R0, [R2.64] ;  /* 0x0000002402007981 */ /* 0x000162000c1e1500 */
[----:B------:R-:W-:Y:S05]  /*6510*/  BRA `(.L_x_1080) ;  /* 0x00000c4000007947 */ /* 0x000fea0003800000 */
.L_x_1083:
        /* <DEDUP_REMOVED lines=9> */
.L_x_1086:
[----:B------:R0:W5:Y:S01]  /*65b0*/  LDG.E.U16 R0, [R2.64] ;  /* 0x0000002402007981 */ /* 0x000162000c1e1500 */
[----:B------:R-:W-:Y:S05]  /*65c0*/  BRA `(.L_x_1080) ;  /* 0x00000b9000007947 */ /* 0x000fea0003800000 */
.L_x_1085:
[----:B------:R-:W2:Y:S02]  /*65d0*/  LDG.E.64 R2, [R2.64] ;  /* 0x0000002402027981 */ /* 0x000ea4000c1e1b00 */
[----:B--2---:R-:W0:Y:S01]  /*65e0*/  F2F.F32.F64 R0, R2 ;  /* 0x0000000200007310 */ /* 0x004e220000301000 */
[----:B------:R-:W0:-:S14]  /*65f0*/  DSETP.GEU.AND P0, PT, |R2|, c[0x2][0x0], PT ;  /* 0x008000000200762a */ /* 0x000e1c0003f0e200 */
[----:B0-----:R-:W-:-:S05]  /*6600*/  @!P0 FMUL R0, R0, 1.175494350822287508e-38 ;  /* 0x0080000000008820 */ /* 0x001fca0000400000 */
[----:B------:R-:W-:Y:S01]  /*6610*/  F2FP.PACK_AB R0, RZ, R0 ;  /* 0x00000000ff00723e */ /* 0x000fe200000000ff */
[----:B------:R-:W-:Y:S05]  /*6620*/  BRA `(.L_x_1080) ;  /* 0x00000b3000007947 */ /* 0x000fea0003800000 */
.L_x_1075:
        /* <DEDUP_REMOVED lines=13> */
.L_x_1089:
[----:B------:R-:W2:Y:S02]  /*6700*/  LDG.E.64 R2, [R2.64] ;  /* 0x0000002402027981 */ /* 0x000ea4000c1e1b00 */
[----:B--2---:R-:W0:Y:S01]  /*6710*/  F2F.F32.F64 R0, R2 ;  /* 0x0000000200007310 */ /* 0x004e220000301000 */
[----:B------:R-:W0:-:S14]  /*6720*/  DSETP.GEU.AND P0, PT, |R2|, c[0x2][0x0], PT ;  /* 0x008000000200762a */ /* 0x000e1c0003f0e200 */
[----:B0-----:R-:W-:-:S05]  /*6730*/  @!P0 FMUL R0, R0, 1.175494350822287508e-38 ;  /* 0x0080000000008820 */ /* 0x001fca0000400000 */
[----:B------:R-:W-:Y:S01]  /*6740*/  F2FP.PACK_AB R0, RZ, R0 ;  /* 0x00000000ff00723e */ /* 0x000fe200000000ff */
[----:B------:R-:W-:Y:S05]  /*6750*/  BRA `(.L_x_1080) ;  /* 0x00000a0000007947 */ /* 0x000fea0003800000 */
.L_x_1088:
        /* <DEDUP_REMOVED lines=28> */
.L_x_1091:
        /* <DEDUP_REMOVED lines=15> */
.L_x_1090:
[----:B------:R-:W2:Y:S02]  /*6a10*/  LDG.E.U16 R0, [R2.64] ;  /* 0x0000002402007981 */ /* 0x000ea4000c1e1500 */
[----:B--2---:R-:W-:-:S04]  /*6a20*/  PRMT R0, RZ, 0x5410, R0 ;  /* 0x00005410ff007816 */ /* 0x004fc80000000000 */
[----:B------:R-:W-:Y:S01]  /*6a30*/  F2FP.PACK_AB R0, RZ, R0 ;  /* 0x00000000ff00723e */ /* 0x000fe200000000ff */
[----:B------:R-:W-:Y:S05]  /*6a40*/  BRA `(.L_x_1080) ;  /* 0x0000071000007947 */ /* 0x000fea0003800000 */
.L_x_1087:
        /* <DEDUP_REMOVED lines=12> */
.L_x_1094:
        /* <DEDUP_REMOVED lines=21> */
.L_x_1098:
[----:B------:R-:W-:Y:S05]  /*6c60*/  BSYNC B1 ;  /* 0x0000000000017941 */ /* 0x000fea0003800000 */
.L_x_1097:
[----:B------:R-:W-:Y:S01]  /*6c70*/  LEA R3, R0, 0x3b800000, 0x17 ;  /* 0x3b80000000037811 */ /* 0x000fe200078eb8ff */
[----:B------:R-:W-:-:S05]  /*6c80*/  IMAD.SHL.U32 R0, R2, 0x100000, RZ ;  /* 0x0010000002007824 */ /* 0x000fca00078e00ff */
[----:B------:R-:W-:Y:S02]  /*6c90*/  LOP3.LUT R0, R3, R0, R4, 0xfe, !PT ;  /* 0x0000000003007212 */ /* 0x000fe400078efe04 */
.L_x_1096:
[----:B------:R-:W-:Y:S05]  /*6ca0*/  BSYNC B0 ;  /* 0x0000000000007941 */ /* 0x000fea0003800000 */
.L_x_1095:
[----:B------:R-:W-:Y:S01]  /*6cb0*/  F2FP.PACK_AB R0, RZ, R0 ;  /* 0x00000000ff00723e */ /* 0x000fe200000000ff */
[----:B------:R-:W-:Y:S05]  /*6cc0*/  BRA `(.L_x_1080) ;  /* 0x0000049000007947 */ /* 0x000fea0003800000 */
.L_x_1093:
        /* <DEDUP_REMOVED lines=21> */
.L_x_1102:
[----:B------:R-:W-:Y:S05]  /*6e20*/  BSYNC B1 ;  /* 0x0000000000017941 */ /* 0x000fea0003800000 */
.L_x_1101:
[----:B------:R-:W-:Y:S01]  /*6e30*/  LEA R3, R0, 0x37800000, 0x17 ;  /* 0x3780000000037811 */ /* 0x000fe200078eb8ff */
[----:B------:R-:W-:-:S05]  /*6e40*/  IMAD.SHL.U32 R0, R2, 0x200000, RZ ;  /* 0x0020000002007824 */ /* 0x000fca00078e00ff */
[----:B------:R-:W-:Y:S02]  /*6e50*/  LOP3.LUT R0, R3, R0, R4, 0xfe, !PT ;  /* 0x0000000003007212 */ /* 0x000fe400078efe04 */
.L_x_1100:
[----:B------:R-:W-:Y:S05]  /*6e60*/  BSYNC B0 ;  /* 0x0000000000007941 */ /* 0x000fea0003800000 */
.L_x_1099:
[----:B------:R-:W-:Y:S01]  /*6e70*/  F2FP.PACK_AB R0, RZ, R0 ;  /* 0x00000000ff00723e */ /* 0x000fe200000000ff */
[----:B------:R-:W-:Y:S05]  /*6e80*/  BRA `(.L_x_1080) ;  /* 0x000002d000007947 */ /* 0x000fea0003800000 */
.L_x_1092:
        /* <DEDUP_REMOVED lines=14> */
.L_x_1106:
[----:B------:R-:W-:Y:S05]  /*6f70*/  BSYNC B0 ;  /* 0x0000000000007941 */ /* 0x000fea0003800000 */
.L_x_1105:
[----:B------:R-:W-:Y:S01]  /*6f80*/  F2FP.PACK_AB R0, RZ, R0 ;  /* 0x00000000ff00723e */ /* 0x000fe200000000ff */
[----:B------:R-:W-:Y:S05]  /*6f90*/  BRA `(.L_x_1080) ;  /* 0x000001c000007947 */ /* 0x000fea0003800000 */
.L_x_1079:
        /* <DEDUP_REMOVED lines=21> */
.L_x_1104:
[----:B------:R-:W2:Y:S02]  /*70f0*/  LDG.E.64 R2, [R2.64] ;  /* 0x0000002402027981 */ /* 0x000ea4000c1e1b00 */
[----:B--2---:R-:W0:Y:S02]  /*7100*/  I2F.U64 R0, R2 ;  /* 0x0000000200007312 */ /* 0x004e240000301000 */
[----:B0-----:R-:W-:Y:S01]  /*7110*/  F2FP.PACK_AB R0, RZ, R0 ;  /* 0x00000000ff00723e */ /* 0x001fe200000000ff */
[----:B------:R-:W-:Y:S05]  /*7120*/  BRA `(.L_x_1080) ;  /* 0x0000003000007947 */ /* 0x000fea0003800000 */
.L_x_1103:
[----:B------:R-:W2:Y:S02]  /*7130*/  LDG.E R2, [R2.64] ;  /* 0x0000002402027981 */ /* 0x000ea4000c1e1900 */
[----:B--2---:R-:W0:Y:S02]  /*7140*/  I2F.U32 R0, R2 ;  /* 0x0000000200007306 */ /* 0x004e240000201000 */
[----:B0-----:R-:W-:-:S06]  /*7150*/  F2FP.PACK_AB R0, RZ, R0 ;  /* 0x00000000ff00723e */ /* 0x001fcc00000000ff */
.L_x_1080:
        /* <DEDUP_REMOVED lines=13> */
.L_x_1107:
        /* <DEDUP_REMOVED lines=9> */
.L_x_1108:
        /* <DEDUP_REMOVED lines=16> */
.L_x_1112:
[----:B------:R-:W-:-:S06]  /*73c0*/  HADD2.F32 R3, -RZ, R2.H0_H0 ;  /* 0x20000002ff037230 */ /* 0x000fcc0000004100 */
[----:B------:R-:W0:Y:S02]  /*73d0*/  F2I.S64.TRUNC R2, R3 ;  /* 0x0000000300027311 */ /* 0x000e24000020d900 */
[----:B0-----:R0:W-:Y:S01]  /*73e0*/  STG.E.U8 [R16.64], R2 ;  /* 0x0000000210007986 */ /* 0x0011e2000c101124 */
[----:B------:R-:W-:Y:S05]  /*73f0*/  BRA `(.L_x_1114) ;  /* 0x00000e4000007947 */ /* 0x000fea0003800000 */
.L_x_1111:
        /* <DEDUP_REMOVED lines=10> */
.L_x_1116:
[----:B------:R-:W-:-:S04]  /*74a0*/  HADD2.F32 R2, -RZ, R2.H0_H0 ;  /* 0x20000002ff027230 */ /* 0x000fc80000004100 */
[----:B------:R-:W0:Y:S02]  /*74b0*/  F2I.FTZ.TRUNC.NTZ R3, R2 ;  /* 0x0000000200037305 */ /* 0x000e24000021f100 */
[----:B0-----:R0:W-:Y:S01]  /*74c0*/  STG.E [R16.64], R3 ;  /* 0x0000000310007986 */ /* 0x0011e2000c101924 */
[----:B------:R-:W-:Y:S05]  /*74d0*/  BRA `(.L_x_1114) ;  /* 0x00000d6000007947 */ /* 0x000fea0003800000 */
.L_x_1115:
[----:B------:R-:W-:-:S04]  /*74e0*/  HADD2.F32 R2, -RZ, R2.H0_H0 ;  /* 0x20000002ff027230 */ /* 0x000fc80000004100 */
[----:B------:R-:W0:Y:S02]  /*74f0*/  F2I.FTZ.TRUNC.NTZ R3, R2 ;  /* 0x0000000200037305 */ /* 0x000e24000021f100 */
[----:B0-----:R0:W-:Y:S01]  /*7500*/  STG.E.U16 [R16.64], R3 ;  /* 0x0000000310007986 */ /* 0x0011e2000c101524 */
[----:B------:R-:W-:Y:S05]  /*7510*/  BRA `(.L_x_1114) ;  /* 0x00000d2000007947 */ /* 0x000fea0003800000 */
.L_x_1110:
        /* <DEDUP_REMOVED lines=9> */
.L_x_1118:
[----:B------:R0:W-:Y:S01]  /*75b0*/  STG.E.U16 [R16.64], R2 ;  /* 0x0000000210007986 */ /* 0x0001e2000c101524 */
[----:B------:R-:W-:Y:S05]  /*75c0*/  BRA `(.L_x_1114) ;  /* 0x00000c7000007947 */ /* 0x000fea0003800000 */
.L_x_1117:
        /* <DEDUP_REMOVED lines=10> */
.L_x_1120:
[----:B------:R-:W-:-:S05]  /*7670*/  HADD2.F32 R0, -RZ, R2.H0_H0 ;  /* 0x20000002ff007230 */ /* 0x000fca0000004100 */
[----:B------:R-:W-:-:S04]  /*7680*/  F2FP.PACK_AB R0, RZ, R0 ;  /* 0x00000000ff00723e */ /* 0x000fc800000000ff */
[----:B------:R-:W-:-:S05]  /*7690*/  PRMT R0, R0, 0x5410, RZ ;  /* 0x0000541000007816 */ /* 0x000fca00000000ff */
[----:B------:R0:W-:Y:S01]  /*76a0*/  STG.E [R16.64], R0 ;  /* 0x0000000010007986 */ /* 0x0001e2000c101924 */
[----:B------:R-:W-:Y:S05]  /*76b0*/  BRA `(.L_x_1114) ;  /* 0x00000b8000007947 */ /* 0x000fea0003800000 */
.L_x_1119:
[----:B------:R-:W-:-:S05]  /*76c0*/  HADD2.F32 R2, -RZ, R2.H0_H0 ;  /* 0x20000002ff027230 */ /* 0x000fca0000004100 */
[----:B------:R-:W-:-:S06]  /*76d0*/  FMUL.FTZ R2, R2, 1 ;  /* 0x3f80000002027820 */ /* 0x000fcc0000410000 */
[----:B------:R-:W0:Y:S02]  /*76e0*/  F2F.F64.F32 R2, R2 ;  /* 0x0000000200027310 */ /* 0x000e240000201800 */
[----:B0-----:R0:W-:Y:S01]  /*76f0*/  STG.E.64 [R16.64], R2 ;  /* 0x0000000210007986 */ /* 0x0011e2000c101b24 */
[----:B------:R-:W-:Y:S05]  /*7700*/  BRA `(.L_x_1114) ;  /* 0x00000b3000007947 */ /* 0x000fea0003800000 */
.L_x_1109:
        /* <DEDUP_REMOVED lines=13> */
.L_x_1123:
[----:B------:R-:W-:Y:S01]  /*77e0*/  HADD2.F32 R2, -RZ, R2.H0_H0 ;  /* 0x20000002ff027230 */ /* 0x000fe20000004100 */
[----:B------:R-:W-:-:S04]  /*77f0*/  CS2R R6, SRZ ;  /* 0x0000000000067805 */ /* 0x000fc8000001ff00 */
[----:B------:R-:W-:-:S04]  /*7800*/  FMUL.FTZ R2, R2, 1 ;  /* 0x3f80000002027820 */ /* 0x000fc80000410000 */
[----:B------:R-:W0:Y:S02]  /*7810*/  F2F.F64.F32 R4, R2 ;  /* 0x0000000200047310 */ /* 0x000e240000201800 */
[----:B0-----:R0:W-:Y:S01]  /*7820*/  STG.E.128 [R16.64], R4 ;  /* 0x0000000410007986 */ /* 0x0011e2000c101d24 */
[----:B------:R-:W-:Y:S05]  /*7830*/  BRA `(.L_x_1114) ;  /* 0x00000a0000007947 */ /* 0x000fea0003800000 */
.L_x_1122:
        /* <DEDUP_REMOVED lines=21> */
.L_x_1127:
[----:B------:R-:W-:Y:S05]  /*7990*/  BSYNC B0 ;  /* 0x0000000000007941 */ /* 0x000fea0003800000 */
.L_x_1126:
[----:B------:R-:W-:-:S05]  /*79a0*/  LOP3.LUT R3, R0, R3, RZ, 0xfc, !PT ;  /* 0x0000000300037212 */ /* 0x000fca00078efcff */
[----:B------:R0:W-:Y:S01]  /*79b0*/  STG.E.U8 [R16.64], R3 ;  /* 0x0000000310007986 */ /* 0x0001e2000c101124 */
[----:B------:R-:W-:Y:S05]  /*79c0*/  BRA `(.L_x_1114) ;  /* 0x0000087000007947 */ /* 0x000fea0003800000 */
.L_x_1125:
        /* <DEDUP_REMOVED lines=13> */
.L_x_1129:
[----:B------:R-:W-:Y:S01]  /*7aa0*/  IMAD.MOV.U32 R0, RZ, RZ, 0x7f ;  /* 0x0000007fff007424 */ /* 0x000fe200078e00ff */
[----:B------:R-:W-:-:S04]  /*7ab0*/  ISETP.GT.U32.AND P0, PT, R2, 0x7f800000, PT ;  /* 0x7f8000000200780c */ /* 0x000fc80003f04070 */
[----:B------:R-:W-:-:S04]  /*7ac0*/  SEL R0, R0, 0x7c, P0 ;  /* 0x0000007c00007807 */ /* 0x000fc80000000000 */
.L_x_1130:
[----:B------:R-:W-:Y:S05]  /*7ad0*/  BSYNC B0 ;  /* 0x0000000000007941 */ /* 0x000fea0003800000 */
.L_x_1128:
[----:B------:R-:W-:-:S04]  /*7ae0*/  LOP3.LUT R2, R3, 0x80000000, RZ, 0xc0, !PT ;  /* 0x8000000003027812 */ /* 0x000fc800078ec0ff */
[----:B------:R-:W-:-:S04]  /*7af0*/  SHF.R.U32.HI R3, RZ, 0x18, R2 ;  /* 0x00000018ff037819 */ /* 0x000fc80000011602 */
[----:B------:R-:W-:-:S05]  /*7b00*/  LOP3.LUT R3, R0, R3, RZ, 0xfc, !PT ;  /* 0x0000000300037212 */ /* 0x000fca00078efcff */
[----:B------:R0:W-:Y:S01]  /*7b10*/  STG.E.U8 [R16.64], R3 ;  /* 0x0000000310007986 */ /* 0x0001e2000c101124 */
[----:B------:R-:W-:Y:S05]  /*7b20*/  BRA `(.L_x_1114) ;  /* 0x0000071000007947 */ /* 0x000fea0003800000 */
.L_x_1124:
[----:B------:R-:W-:-:S05]  /*7b30*/  HADD2.F32 R0, -RZ, R2.H0_H0 ;  /* 0x20000002ff007230 */ /* 0x000fca0000004100 */
[----:B------:R-:W-:-:S05]  /*7b40*/  F2FP.BF16.PACK_AB R0, RZ, R0 ;  /* 0x00000000ff00723e */ /* 0x000fca00000010ff */
[----:B------:R0:W-:Y:S01]  /*7b50*/  STG.E.U16 [R16.64], R0 ;  /* 0x0000000010007986 */ /* 0x0001e2000c101524 */
[----:B------:R-:W-:Y:S05]  /*7b60*/  BRA `(.L_x_1114) ;  /* 0x000006d000007947 */ /* 0x000fea0003800000 */
.L_x_1121:
        /* <DEDUP_REMOVED lines=12> */
.L_x_1133:
        /* <DEDUP_REMOVED lines=17> */
.L_x_1136:
[----:B------:R-:W-:-:S04]  /*7d40*/  LOP3.LUT R2, R3, 0x80000000, RZ, 0xc0, !PT ;  /* 0x8000000003027812 */ /* 0x000fc800078ec0ff */
[----:B------:R-:W-:-:S04]  /*7d50*/  SHF.R.U32.HI R3, RZ, 0x18, R2 ;  /* 0x00000018ff037819 */ /* 0x000fc80000011602 */
[----:B------:R-:W-:-:S04]  /*7d60*/  LOP3.LUT R0, R0, R3, RZ, 0xfc, !PT ;  /* 0x0000000300007212 */ /* 0x000fc800078efcff */
[----:B------:R-:W-:Y:S02]  /*7d70*/  PRMT R8, R0, 0x7610, R8 ;  /* 0x0000761000087816 */ /* 0x000fe40000000008 */
.L_x_1135:
[----:B------:R-:W-:Y:S05]  /*7d80*/  BSYNC B0 ;  /* 0x0000000000007941 */ /* 0x000fea0003800000 */
.L_x_1134:
[----:B------:R0:W-:Y:S01]  /*7d90*/  STG.E.U8 [R16.64], R8 ;  /* 0x0000000810007986 */ /* 0x0001e2000c101124 */
[----:B------:R-:W-:Y:S05]  /*7da0*/  BRA `(.L_x_1114) ;  /* 0x0000049000007947 */ /* 0x000fea0003800000 */
.L_x_1132:
        /* <DEDUP_REMOVED lines=17> */
.L_x_1139:
[----:B------:R-:W-:-:S04]  /*7ec0*/  LOP3.LUT R2, R3, 0x80000000, RZ, 0xc0, !PT ;  /* 0x8000000003027812 */ /* 0x000fc800078ec0ff */
[----:B------:R-:W-:-:S04]  /*7ed0*/  SHF.R.U32.HI R3, RZ, 0x18, R2 ;  /* 0x00000018ff037819 */ /* 0x000fc80000011602 */
[----:B------:R-:W-:-:S04]  /*7ee0*/  LOP3.LUT R0, R0, R3, RZ, 0xfc, !PT ;  /* 0x0000000300007212 */ /* 0x000fc800078efcff */
[----:B------:R-:W-:Y:S02]  /*7ef0*/  PRMT R8, R0, 0x7610, R8 ;  /* 0x0000761000087816 */ /* 0x000fe40000000008 */
.L_x_1138:
[----:B------:R-:W-:Y:S05]  /*7f00*/  BSYNC B0 ;  /* 0x0000000000007941 */ /* 0x000fea0003800000 */
.L_x_1137:
[----:B------:R0:W-:Y:S01]  /*7f10*/  STG.E.U8 [R16.64], R8 ;  /* 0x0000000810007986 */ /* 0x0001e2000c101124 */
[----:B------:R-:W-:Y:S05]  /*7f20*/  BRA `(.L_x_1114) ;  /* 0x0000031000007947 */ /* 0x000fea0003800000 */
.L_x_1131:
        /* <DEDUP_REMOVED lines=22> */
.L_x_1113:
        /* <DEDUP_REMOVED lines=20> */
.L_x_1141:
[----:B------:R-:W-:-:S06]  /*81d0*/  HADD2.F32 R2, -RZ, R2.H0_H0 ;  /* 0x20000002ff027230 */ /* 0x000fcc0000004100 */
[----:B------:R-:W0:Y:S02]  /*81e0*/  F2I.U64.TRUNC R2, R2 ;  /* 0x0000000200027311 */ /* 0x000e24000020d800 */
[----:B0-----:R0:W-:Y:S01]  /*81f0*/  STG.E.64 [R16.64], R2 ;  /* 0x0000000210007986 */ /* 0x0011e2000c101b24 */
[----:B------:R-:W-:Y:S05]  /*8200*/  BRA `(.L_x_1114) ;  /* 0x0000003000007947 */ /* 0x000fea0003800000 */
.L_x_1140:
[----:B------:R-:W-:-:S04]  /*8210*/  HADD2.F32 R2, -RZ, R2.H0_H0 ;  /* 0x20000002ff027230 */ /* 0x000fc80000004100 */
[----:B------:R-:W0:Y:S02]  /*8220*/  F2I.FTZ.U32.TRUNC.NTZ R3, R2 ;  /* 0x0000000200037305 */ /* 0x000e24000021f000 */
[----:B0-----:R0:W-:Y:S02]  /*8230*/  STG.E [R16.64], R3 ;  /* 0x0000000310007986 */ /* 0x0011e4000c101924 */
.L_x_1114:
        /* <DEDUP_REMOVED lines=258> */
.L_x_1142:
        /* <DEDUP_REMOVED lines=21> */
.L_x_1146:
[----:B------:R-:W2:Y:S02]  /*93b0*/  LDG.E.U8 R2, [R2.64] ;  /* 0x0000002402027981 */ /* 0x000ea4000c1e1100 */
[----:B--2---:R-:W0:Y:S02]  /*93c0*/  I2F.U16 R0, R2 ;  /* 0x0000000200007306 */ /* 0x004e240000101000 */
[----:B0-----:R-:W-:-:S04]  /*93d0*/  F2FP.PACK_AB R0, RZ, R0 ;  /* 0x00000000ff00723e */ /* 0x001fc800000000ff */
[----:B------:R-:W-:Y:S01]  /*93e0*/  PRMT R19, R0, 0x7610, R19 ;  /* 0x0000761000137816 */ /* 0x000fe20000000013 */
[----:B------:R-:W-:Y:S05]  /*93f0*/  BRA `(.L_x_1148) ;  /* 0x00000ed000007947 */ /* 0x000fea0003800000 */
.L_x_1145:
        /* <DEDUP_REMOVED lines=11> */
.L_x_1150:
[----:B------:R-:W2:Y:S02]  /*94b0*/  LDG.E R2, [R2.64] ;  /* 0x0000002402027981 */ /* 0x000ea4000c1e1900 */
[----:B--2---:R-:W0:Y:S02]  /*94c0*/  I2F R0, R2 ;  /* 0x0000000200007306 */ /* 0x004e240000201400 */
[----:B0-----:R-:W-:-:S04]  /*94d0*/  F2FP.PACK_AB R0, RZ, R0 ;  /* 0x00000000ff00723e */ /* 0x001fc800000000ff */
[----:B------:R-:W-:Y:S01]  /*94e0*/  PRMT R19, R0, 0x7610, R19 ;  /* 0x0000761000137816 */ /* 0x000fe20000000013 */
[----:B------:R-:W-:Y:S05]  /*94f0*/  BRA `(.L_x_1148) ;  /* 0x00000dd000007947 */ /* 0x000fea0003800000 */
.L_x_1149:
[----:B------:R-:W2:Y:S02]  /*9500*/  LDG.E.U16 R2, [R2.64] ;  /* 0x0000002402027981 */ /* 0x000ea4000c1e1500 */
[----:B--2---:R-:W0:Y:S02]  /*9510*/  I2F.S16 R0, R2 ;  /* 0x0000000200007306 */ /* 0x004e240000101400 */
[----:B0-----:R-:W-:-:S04]  /*9520*/  F2FP.PACK_AB R0, RZ, R0 ;  /* 0x00000000ff00723e */ /* 0x001fc800000000ff */
[----:B------:R-:W-:Y:S01]  /*9530*/  PRMT R19, R0, 0x7610, R19 ;  /* 0x0000761000137816 */ /* 0x000fe20000000013 */
[----:B------:R-:W-:Y:S05]  /*9540*/  BRA `(.L_x_1148) ;  /* 0x00000d8000007947 */ /* 0x000fea0003800000 */
.L_x_1144:
        /* <DEDUP_REMOVED lines=9> */
.L_x_1152:
[----:B------:R0:W5:Y:S01]  /*95e0*/  LDG.E.U16 R19, [R2.64] ;  /* 0x0000002402137981 */ /* 0x000162000c1e1500 */
[----:B------:R-:W-:Y:S05]  /*95f0*/  BRA `(.L_x_1148) ;  /* 0x00000cd000007947 */ /* 0x000fea0003800000 */
.L_x_1151:
        /* <DEDUP_REMOVED lines=9> */
.L_x_1154:
[----:B------:R0:W5:Y:S01]  /*9690*/  LDG.E.U16 R19, [R2.64] ;  /* 0x0000002402137981 */ /* 0x000162000c1e1500 */
[----:B------:R-:W-:Y:S05]  /*96a0*/  BRA `(.L_x_1148) ;  /* 0x00000c2000007947 */ /* 0x000fea0003800000 */
.L_x_1153:
[----:B------:R-:W2:Y:S02]  /*96b0*/  LDG.E.64 R2, [R2.64] ;  /* 0x0000002402027981 */ /* 0x000ea4000c1e1b00 */
[----:B--2---:R-:W0:Y:S01]  /*96c0*/  F2F.F32.F64 R0, R2 ;  /* 0x0000000200007310 */ /* 0x004e220000301000 */
[----:B------:R-:W0:-:S14]  /*96d0*/  DSETP.GEU.AND P0, PT, |R2|, c[0x2][0x0], PT ;  /* 0x008000000200762a */ /* 0x000e1c0003f0e200 */
[----:B0-----:R-:W-:-:S05]  /*96e0*/  @!P0 FMUL R0, R0, 1.175494350822287508e-38 ;  /* 0x0080000000008820 */ /* 0x001fca0000400000 */
[----:B------:R-:W-:-:S04]  /*96f0*/  F2FP.PACK_AB R0, RZ, R0 ;  /* 0x00000000ff00723e */ /* 0x000fc800000000ff */
[----:B------:R-:W-:Y:S01]  /*9700*/  PRMT R19, R0, 0x7610, R19 ;  /* 0x0000761000137816 */ /* 0x000fe20000000013 */
[----:B------:R-:W-:Y:S05]  /*9710*/  BRA `(.L_x_1148) ;  /* 0x00000bb000007947 */ /* 0x000fea0003800000 */
.L_x_1143:
        /* <DEDUP_REMOVED lines=14> */
.L_x_1157:
[----:B------:R-:W2:Y:S02]  /*9800*/  LDG.E.64 R2, [R2.64] ;  /* 0x0000002402027981 */ /* 0x000ea4000c1e1b00 */
[----:B--2---:R-:W0:Y:S01]  /*9810*/  F2F.F32.F64 R0, R2 ;  /* 0x0000000200007310 */ /* 0x004e220000301000 */
[----:B------:R-:W0:-:S14]  /*9820*/  DSETP.GEU.AND P0, PT, |R2|, c[0x2][0x0], PT ;  /* 0x008000000200762a */ /* 0x000e1c0003f0e200 */
[----:B0-----:R-:W-:-:S05]  /*9830*/  @!P0 FMUL R0, R0, 1.175494350822287508e-38 ;  /* 0x0080000000008820 */ /* 0x001fca0000400000 */
[----:B------:R-:W-:-:S04]  /*9840*/  F2FP.PACK_AB R0, RZ, R0 ;  /* 0x00000000ff00723e */ /* 0x000fc800000000ff */
[----:B------:R-:W-:Y:S01]  /*9850*/  PRMT R19, R0, 0x7610, R19 ;  /* 0x0000761000137816 */ /* 0x000fe20000000013 */
[----:B------:R-:W-:Y:S05]  /*9860*/  BRA `(.L_x_1148) ;  /* 0x00000a6000007947 */ /* 0x000fea0003800000 */
.L_x_1156:
        /* <DEDUP_REMOVED lines=28> */
.L_x_1159:
        /* <DEDUP_REMOVED lines=15> */
.L_x_1158:
[----:B------:R-:W2:Y:S02]  /*9b20*/  LDG.E.U16 R0, [R2.64] ;  /* 0x0000002402007981 */ /* 0x000ea4000c1e1500 */
[----:B--2---:R-:W-:-:S04]  /*9b30*/  PRMT R0, RZ, 0x5410, R0 ;  /* 0x00005410ff007816 */ /* 0x004fc80000000000 */
[----:B------:R-:W-:-:S04]  /*9b40*/  F2FP.PACK_AB R0, RZ, R0 ;  /* 0x00000000ff00723e */ /* 0x000fc800000000ff */
[----:B------:R-:W-:Y:S01]  /*9b50*/  PRMT R19, R0, 0x7610, R19 ;  /* 0x0000761000137816 */ /* 0x000fe20000000013 */
[----:B------:R-:W-:Y:S05]  /*9b60*/  BRA `(.L_x_1148) ;  /* 0x0000076000007947 */ /* 0x000fea0003800000 */
.L_x_1155:
        /* <DEDUP_REMOVED lines=12> */
.L_x_1162:
        /* <DEDUP_REMOVED lines=21> */
.L_x_1166:
[----:B------:R-:W-:Y:S05]  /*9d80*/  BSYNC B1 ;  /* 0x0000000000017941 */ /* 0x000fea0003800000 */
.L_x_1165:
[----:B------:R-:W-:Y:S01]  /*9d90*/  LEA R3, R0, 0x3b800000, 0x17 ;  /* 0x3b80000000037811 */ /* 0x000fe200078eb8ff */
[----:B------:R-:W-:-:S05]  /*9da0*/  IMAD.SHL.U32 R0, R2, 0x100000, RZ ;  /* 0x0010000002007824 */ /* 0x000fca00078e00ff */
[----:B------:R-:W-:Y:S02]  /*9db0*/  LOP3.LUT R0, R3, R0, R4, 0xfe, !PT ;  /* 0x0000000003007212 */ /* 0x000fe400078efe04 */
.L_x_1164:
[----:B------:R-:W-:Y:S05]  /*9dc0*/  BSYNC B0 ;  /* 0x0000000000007941 */ /* 0x000fea0003800000 */
.L_x_1163:
[----:B------:R-:W-:-:S04]  /*9dd0*/  F2FP.PACK_AB R0, RZ, R0 ;  /* 0x00000000ff00723e */ /* 0x000fc800000000ff */
[----:B------:R-:W-:Y:S01]  /*9de0*/  PRMT R19, R0, 0x7610, R19 ;  /* 0x0000761000137816 */ /* 0x000fe20000000013 */
[----:B------:R-:W-:Y:S05]  /*9df0*/  BRA `(.L_x_1148) ;  /* 0x000004d000007947 */ /* 0x000fea0003800000 */
.L_x_1161:
        /* <DEDUP_REMOVED lines=21> */
.L_x_1170:
[----:B------:R-:W-:Y:S05]  /*9f50*/  BSYNC B1 ;  /* 0x0000000000017941 */ /* 0x000fea0003800000 */
.L_x_1169:
[----:B------:R-:W-:Y:S01]  /*9f60*/  LEA R3, R0, 0x37800000, 0x17 ;  /* 0x3780000000037811 */ /* 0x000fe200078eb8ff */
[----:B------:R-:W-:-:S05]  /*9f70*/  IMAD.SHL.U32 R0, R2, 0x200000, RZ ;  /* 0x0020000002007824 */ /* 0x000fca00078e00ff */
[----:B------:R-:W-:Y:S02]  /*9f80*/  LOP3.LUT R0, R3, R0, R4, 0xfe, !PT ;  /* 0x0000000003007212 */ /* 0x000fe400078efe04 */
.L_x_1168:
[----:B------:R-:W-:Y:S05]  /*9f90*/  BSYNC B0 ;  /* 0x0000000000007941 */ /* 0x000fea0003800000 */
.L_x_1167:
[----:B------:R-:W-:-:S04]  /*9fa0*/  F2FP.PACK_AB R0, RZ, R0 ;  /* 0x00000000ff00723e */ /* 0x000fc800000000ff */
[----:B------:R-:W-:Y:S01]  /*9fb0*/  PRMT R19, R0, 0x7610, R19 ;  /* 0x0000761000137816 */ /* 0x000fe20000000013 */
[----:B------:R-:W-:Y:S05]  /*9fc0*/  BRA `(.L_x_1148) ;  /* 0x0000030000007947 */ /* 0x000fea0003800000 */
.L_x_1160:
        /* <DEDUP_REMOVED lines=14> */
.L_x_1174:
[----:B------:R-:W-:Y:S05]  /*a0b0*/  BSYNC B0 ;  /* 0x0000000000007941 */ /* 0x000fea0003800000 */
.L_x_1173:
[----:B------:R-:W-:-:S04]  /*a0c0*/  F2FP.PACK_AB R0, RZ, R0 ;  /* 0x00000000ff00723e */ /* 0x000fc800000000ff */
[----:B------:R-:W-:Y:S01]  /*a0d0*/  PRMT R19, R0, 0x7610, R19 ;  /* 0x0000761000137816 */ /* 0x000fe20000000013 */
[----:B------:R-:W-:Y:S05]  /*a0e0*/  BRA `(.L_x_1148) ;  /* 0x000001e000007947 */ /* 0x000fea0003800000 */
.L_x_1147:
        /* <DEDUP_REMOVED lines=21> */
.L_x_1172:
[----:B------:R-:W2:Y:S02]  /*a240*/  LDG.E.64 R2, [R2.64] ;  /* 0x0000002402027981 */ /* 0x000ea4000c1e1b00 */
[----:B--2---:R-:W0:Y:S02]  /*a250*/  I2F.U64 R0, R2 ;  /* 0x0000000200007312 */ /* 0x004e240000301000 */
[----:B0-----:R-:W-:-:S04]  /*a260*/  F2FP.PACK_AB R0, RZ, R0 ;  /* 0x00000000ff00723e */ /* 0x001fc800000000ff */
[----:B------:R-:W-:Y:S01]  /*a270*/  PRMT R19, R0, 0x7610, R19 ;  /* 0x0000761000137816 */ /* 0x000fe20000000013 */
[----:B------:R-:W-:Y:S05]  /*a280*/  BRA `(.L_x_1148) ;  /* 0x0000004000007947 */ /* 0x000fea0003800000 */
.L_x_1171:
[----:B------:R-:W2:Y:S02]  /*a290*/  LDG.E R2, [R2.64] ;  /* 0x0000002402027981 */ /* 0x000ea4000c1e1900 */
[----:B--2---:R-:W0:Y:S02]  /*a2a0*/  I2F.U32 R0, R2 ;  /* 0x0000000200007306 */ /* 0x004e240000201000 */
[----:B0-----:R-:W-:-:S04]  /*a2b0*/  F2FP.PACK_AB R0, RZ, R0 ;  /* 0x00000000ff00723e */ /* 0x001fc800000000ff */
[----:B------:R-:W-:Y:S02]  /*a2c0*/  PRMT R19, R0, 0x7610, R19 ;  /* 0x0000761000137816 */ /* 0x000fe40000000013 */
.L_x_1148:
        /* <DEDUP_REMOVED lines=18> */
.L_x_1178:
[----:B------:R-:W2:Y:S02]  /*a3f0*/  LDG.E.U8 R2, [R2.64] ;  /* 0x0000002402027981 */ /* 0x000ea4000c1e1100 */
[----:B--2---:R-:W0:Y:S02]  /*a400*/  I2F.U16 R0, R2 ;  /* 0x0000000200007306 */ /* 0x004e240000101000 */
[----:B0-----:R-:W-:Y:S01]  /*a410*/  F2FP.PACK_AB R0, RZ, R0 ;  /* 0x00000000ff00723e */ /* 0x001fe200000000ff */
[----:B------:R-:W-:Y:S05]  /*a420*/  BRA `(.L_x_1180) ;  /* 0x00000e1000007947 */ /* 0x000fea0003800000 */
.L_x_1177:
        /* <DEDUP_REMOVED lines=10> */
.L_x_1182:
[----:B------:R-:W2:Y:S02]  /*a4d0*/  LDG.E R2, [R2.64] ;  /* 0x0000002402027981 */ /* 0x000ea4000c1e1900 */
[----:B--2---:R-:W0:Y:S02]  /*a4e0*/  I2F R0, R2 ;  /* 0x0000000200007306 */ /* 0x004e240000201400 */
[----:B0-----:R-:W-:Y:S01]  /*a4f0*/  F2FP.PACK_AB R0, RZ, R0 ;  /* 0x00000000ff00723e */ /* 0x001fe200000000ff */
[----:B------:R-:W-:Y:S05]  /*a500*/  BRA `(.L_x_1180) ;  /* 0x00000d3000007947 */ /* 0x000fea0003800000 */
.L_x_1181:
[----:B------:R-:W2:Y:S02]  /*a510*/  LDG.E.U16 R2, [R2.64] ;  /* 0x0000002402027981 */ /* 0x000ea4000c1e1500 */
[----:B--2---:R-:W0:Y:S02]  /*a520*/  I2F.S16 R0, R2 ;  /* 0x0000000200007306 */ /* 0x004e240000101400 */
[----:B0-----:R-:W-:Y:S01]  /*a530*/  F2FP.PACK_AB R0, RZ, R0 ;  /* 0x00000000ff00723e */ /* 0x001fe200000000ff */
[----:B------:R-:W-:Y:S05]  /*a540*/  BRA `(.L_x_1180) ;  /* 0x00000cf000007947 */ /* 0x000fea0003800000 */
.L_x_1176:
        /* <DEDUP_REMOVED lines=9> */
.L_x_1184:
[----:B------:R0:W5:Y:S01]  /*a5e0*/  LDG.E.U16 R0, [R2.64] ;  /* 0x0000002402007981 */ /* 0x000162000c1e1500 */
[----:B------:R-:W-:Y:S05]  /*a5f0*/  BRA `(.L_x_1180) ;  /* 0x00000c4000007947 */ /* 0x000fea0003800000 */
.L_x_1183:
        /* <DEDUP_REMOVED lines=9> */
.L_x_1186:
[----:B------:R0:W5:Y:S01]  /*a690*/  LDG.E.U16 R0, [R2.64] ;  /* 0x0000002402007981 */ /* 0x000162000c1e1500 */
[----:B------:R-:W-:Y:S05]  /*a6a0*/  BRA `(.L_x_1180) ;  /* 0x00000b9000007947 */ /* 0x000fea0003800000 */
.L_x_1185:
[----:B------:R-:W2:Y:S02]  /*a6b0*/  LDG.E.64 R2, [R2.64] ;  /* 0x0000002402027981 */ /* 0x000ea4000c1e1b00 */
[----:B--2---:R-:W0:Y:S01]  /*a6c0*/  F2F.F32.F64 R0, R2 ;  /* 0x0000000200007310 */ /* 0x004e220000301000 */
[----:B------:R-:W0:-:S14]  /*a6d0*/  DSETP.GEU.AND P0, PT, |R2|, c[0x2][0x0], PT ;  /* 0x008000000200762a */ /* 0x000e1c0003f0e200 */
[----:B0-----:R-:W-:-:S05]  /*a6e0*/  @!P0 FMUL R0, R0, 1.175494350822287508e-38 ;  /* 0x0080000000008820 */ /* 0x001fca0000400000 */
[----:B------:R-:W-:Y:S01]  /*a6f0*/  F2FP.PACK_AB R0, RZ, R0 ;  /* 0x00000000ff00723e */ /* 0x000fe200000000ff */
[----:B------:R-:W-:Y:S05]  /*a700*/  BRA `(.L_x_1180) ;  /* 0x00000b3000007947 */ /* 0x000fea0003800000 */
.L_x_1175:
        /* <DEDUP_REMOVED lines=13> */
.L_x_1189:
[----:B------:R-:W2:Y:S02]  /*a7e0*/  LDG.E.64 R2, [R2.64] ;  /* 0x0000002402027981 */ /* 0x000ea4000c1e1b00 */
[----:B--2---:R-:W0:Y:S01]  /*a7f0*/  F2F.F32.F64 R0, R2 ;  /* 0x0000000200007310 */ /* 0x004e220000301000 */
[----:B------:R-:W0:-:S14]  /*a800*/  DSETP.GEU.AND P0, PT, |R2|, c[0x2][0x0], PT ;  /* 0x008000000200762a */ /* 0x000e1c0003f0e200 */
[----:B0-----:R-:W-:-:S05]  /*a810*/  @!P0 FMUL R0, R0, 1.175494350822287508e-38 ;  /* 0x0080000000008820 */ /* 0x001fca0000400000 */
[----:B------:R-:W-:Y:S01]  /*a820*/  F2FP.PACK_AB R0, RZ, R0 ;  /* 0x00000000ff00723e */ /* 0x000fe200000000ff */
[----:B------:R-:W-:Y:S05]  /*a830*/  BRA `(.L_x_1180) ;  /* 0x00000a0000007947 */ /* 0x000fea0003800000 */
.L_x_1188:
        /* <DEDUP_REMOVED lines=28> */
.L_x_1191:
        /* <DEDUP_REMOVED lines=15> */
.L_x_1190:
[----:B------:R-:W2:Y:S02]  /*aaf0*/  LDG.E.U16 R0, [R2.64] ;  /* 0x0000002402007981 */ /* 0x000ea4000c1e1500 */
[----:B--2---:R-:W-:-:S04]  /*ab00*/  PRMT R0, RZ, 0x5410, R0 ;  /* 0x00005410ff007816 */ /* 0x004fc80000000000 */
[----:B------:R-:W-:Y:S01]  /*ab10*/  F2FP.PACK_AB R0, RZ, R0 ;  /* 0x00000000ff00723e */ /* 0x000fe200000000ff */
[----:B------:R-:W-:Y:S05]  /*ab20*/  BRA `(.L_x_1180) ;  /* 0x0000071000007947 */ /* 0x000fea0003800000 */
.L_x_1187:
        /* <DEDUP_REMOVED lines=12> */
.L_x_1194:
        /* <DEDUP_REMOVED lines=21> */
.L_x_1198:
[----:B------:R-:W-:Y:S05]  /*ad40*/  BSYNC B1 ;  /* 0x0000000000017941 */ /* 0x000fea0003800000 */
.L_x_1197:
[----:B------:R-:W-:Y:S01]  /*ad50*/  LEA R3, R0, 0x3b800000, 0x17 ;  /* 0x3b80000000037811 */ /* 0x000fe200078eb8ff */
[----:B------:R-:W-:-:S05]  /*ad60*/  IMAD.SHL.U32 R0, R2, 0x100000, RZ ;  /* 0x0010000002007824 */ /* 0x000fca00078e00ff */
[----:B------:R-:W-:Y:S02]  /*ad70*/  LOP3.LUT R0, R3, R0, R4, 0xfe, !PT ;  /* 0x0000000003007212 */ /* 0x000fe400078efe04 */
.L_x_1196:
[----:B------:R-:W-:Y:S05]  /*ad80*/  BSYNC B0 ;  /* 0x0000000000007941 */ /* 0x000fea0003800000 */
.L_x_1195:
[----:B------:R-:W-:Y:S01]  /*ad90*/  F2FP.PACK_AB R0, RZ, R0 ;  /* 0x00000000ff00723e */ /* 0x000fe200000000ff */
[----:B------:R-:W-:Y:S05]  /*ada0*/  BRA `(.L_x_1180) ;  /* 0x0000049000007947 */ /* 0x000fea0003800000 */
.L_x_1193:
        /* <DEDUP_REMOVED lines=21> */
.L_x_1202:
[----:B------:R-:W-:Y:S05]  /*af00*/  BSYNC B1 ;  /* 0x0000000000017941 */ /* 0x000fea0003800000 */
.L_x_1201:
[----:B------:R-:W-:Y:S01]  /*af10*/  LEA R3, R0, 0x37800000, 0x17 ;  /* 0x3780000000037811 */ /* 0x000fe200078eb8ff */
[----:B------:R-:W-:-:S05]  /*af20*/  IMAD.SHL.U32 R0, R2, 0x200000, RZ ;  /* 0x0020000002007824 */ /* 0x000fca00078e00ff */
[----:B------:R-:W-:Y:S02]  /*af30*/  LOP3.LUT R0, R3, R0, R4, 0xfe, !PT ;  /* 0x0000000003007212 */ /* 0x000fe400078efe04 */
.L_x_1200:
[----:B------:R-:W-:Y:S05]  /*af40*/  BSYNC B0 ;  /* 0x0000000000007941 */ /* 0x000fea0003800000 */
.L_x_1199:
[----:B------:R-:W-:Y:S01]  /*af50*/  F2FP.PACK_AB R0, RZ, R0 ;  /* 0x00000000ff00723e */ /* 0x000fe200000000ff */
[----:B------:R-:W-:Y:S05]  /*af60*/  BRA `(.L_x_1180) ;  /* 0x000002d000007947 */ /* 0x000fea0003800000 */
.L_x_1192:
        /* <DEDUP_REMOVED lines=14> */
.L_x_1206:
[----:B------:R-:W-:Y:S05]  /*b050*/  BSYNC B0 ;  /* 0x0000000000007941 */ /* 0x000fea0003800000 */
.L_x_1205:
[----:B------:R-:W-:Y:S01]  /*b060*/  F2FP.PACK_AB R0, RZ, R0 ;  /* 0x00000000ff00723e */ /* 0x000fe200000000ff */
[----:B------:R-:W-:Y:S05]  /*b070*/  BRA `(.L_x_1180) ;  /* 0x000001c000007947 */ /* 0x000fea0003800000 */
.L_x_1179:
        /* <DEDUP_REMOVED lines=21> */
.L_x_1204:
[----:B------:R-:W2:Y:S02]  /*b1d0*/  LDG.E.64 R2, [R2.64] ;  /* 0x0000002402027981 */ /* 0x000ea4000c1e1b00 */
[----:B--2---:R-:W0:Y:S02]  /*b1e0*/  I2F.U64 R0, R2 ;  /* 0x0000000200007312 */ /* 0x004e240000301000 */
[----:B0-----:R-:W-:Y:S01]  /*b1f0*/  F2FP.PACK_AB R0, RZ, R0 ;  /* 0x00000000ff00723e */ /* 0x001fe200000000ff */
[----:B------:R-:W-:Y:S05]  /*b200*/  BRA `(.L_x_1180) ;  /* 0x0000003000007947 */ /* 0x000fea0003800000 */
.L_x_1203:
[----:B------:R-:W2:Y:S02]  /*b210*/  LDG.E R2, [R2.64] ;  /* 0x0000002402027981 */ /* 0x000ea4000c1e1900 */
[----:B--2---:R-:W0:Y:S02]  /*b220*/  I2F.U32 R0, R2 ;  /* 0x0000000200007306 */ /* 0x004e240000201000 */
[----:B0-----:R-:W-:-:S06]  /*b230*/  F2FP.PACK_AB R0, RZ, R0 ;  /* 0x00000000ff00723e */ /* 0x001fcc00000000ff */
.L_x_1180:
        /* <DEDUP_REMOVED lines=13> */
.L_x_1207:
        /* <DEDUP_REMOVED lines=9> */
.L_x_1208:
        /* <DEDUP_REMOVED lines=16> */
.L_x_1212:
[----:B------:R-:W-:-:S06]  /*b4a0*/  HADD2.F32 R3, -RZ, R2.H0_H0 ;  /* 0x20000002ff037230 */ /* 0x000fcc0000004100 */
[----:B------:R-:W0:Y:S02]  /*b4b0*/  F2I.S64.TRUNC R2, R3 ;  /* 0x0000000300027311 */ /* 0x000e24000020d900 */
[----:B0-----:R0:W-:Y:S01]  /*b4c0*/  STG.E.U8 [R16.64], R2 ;  /* 0x0000000210007986 */ /* 0x0011e2000c101124 */
[----:B------:R-:W-:Y:S05]  /*b4d0*/  BRA `(.L_x_1214) ;  /* 0x00000e4000007947 */ /* 0x000fea0003800000 */
.L_x_1211:
        /* <DEDUP_REMOVED lines=10> */
.L_x_1216:
[----:B------:R-:W-:-:S04]  /*b580*/  HADD2.F32 R2, -RZ, R2.H0_H0 ;  /* 0x20000002ff027230 */ /* 0x000fc80000004100 */
[----:B------:R-:W0:Y:S02]  /*b590*/  F2I.FTZ.TRUNC.NTZ R3, R2 ;  /* 0x0000000200037305 */ /* 0x000e24000021f100 */
[----:B0-----:R0:W-:Y:S01]  /*b5a0*/  STG.E [R16.64], R3 ;  /* 0x0000000310007986 */ /* 0x0011e2000c101924 */
[----:B------:R-:W-:Y:S05]  /*b5b0*/  BRA `(.L_x_1214) ;  /* 0x00000d6000007947 */ /* 0x000fea0003800000 */
.L_x_1215:
[----:B------:R-:W-:-:S04]  /*b5c0*/  HADD2.F32 R2, -RZ, R2.H0_H0 ;  /* 0x20000002ff027230 */ /* 0x000fc80000004100 */
[----:B------:R-:W0:Y:S02]  /*b5d0*/  F2I.FTZ.TRUNC.NTZ R3, R2 ;  /* 0x0000000200037305 */ /* 0x000e24000021f100 */
[----:B0-----:R0:W-:Y:S01]  /*b5e0*/  STG.E.U16 [R16.64], R3 ;  /* 0x0000000310007986 */ /* 0x0011e2000c101524 */
[----:B------:R-:W-:Y:S05]  /*b5f0*/  BRA `(.L_x_1214) ;  /* 0x00000d2000007947 */ /* 0x000fea0003800000 */
.L_x_1210:
        /* <DEDUP_REMOVED lines=9> */
.L_x_1218:
[----:B------:R0:W-:Y:S01]  /*b690*/  STG.E.U16 [R16.64], R2 ;  /* 0x0000000210007986 */ /* 0x0001e2000c101524 */
[----:B------:R-:W-:Y:S05]  /*b6a0*/  BRA `(.L_x_1214) ;  /* 0x00000c7000007947 */ /* 0x000fea0003800000 */
.L_x_1217:
        /* <DEDUP_REMOVED lines=10> */
.L_x_1220:
[----:B------:R-:W-:-:S05]  /*b750*/  HADD2.F32 R0, -RZ, R2.H0_H0 ;  /* 0x20000002ff007230 */ /* 0x000fca0000004100 */
[----:B------:R-:W-:-:S04]  /*b760*/  F2FP.PACK_AB R0, RZ, R0 ;  /* 0x00000000ff00723e */ /* 0x000fc800000000ff */
[----:B------:R-:W-:-:S05]  /*b770*/  PRMT R0, R0, 0x5410, RZ ;  /* 0x0000541000007816 */ /* 0x000fca00000000ff */
[----:B------:R0:W-:Y:S01]  /*b780*/  STG.E [R16.64], R0 ;  /* 0x0000000010007986 */ /* 0x0001e2000c101924 */
[----:B------:R-:W-:Y:S05]  /*b790*/  BRA `(.L_x_1214) ;  /* 0x00000b8000007947 */ /* 0x000fea0003800000 */
.L_x_1219:
[----:B------:R-:W-:-:S05]  /*b7a0*/  HADD2.F32 R2, -RZ, R2.H0_H0 ;  /* 0x20000002ff027230 */ /* 0x000fca0000004100 */
[----:B------:R-:W-:-:S06]  /*b7b0*/  FMUL.FTZ R2, R2, 1 ;  /* 0x3f80000002027820 */ /* 0x000fcc0000410000 */
[----:B------:R-:W0:Y:S02]  /*b7c0*/  F2F.F64.F32 R2, R2 ;  /* 0x0000000200027310 */ /* 0x000e240000201800 */
[----:B0-----:R0:W-:Y:S01]  /*b7d0*/  STG.E.64 [R16.64], R2 ;  /* 0x0000000210007986 */ /* 0x0011e2000c101b24 */
[----:B------:R-:W-:Y:S05]  /*b7e0*/  BRA `(.L_x_1214) ;  /* 0x00000b3000007947 */ /* 0x000fea0003800000 */
.L_x_1209:
        /* <DEDUP_REMOVED lines=13> */
.L_x_1223:
[----:B------:R-:W-:Y:S01]  /*b8c0*/  HADD2.F32 R2, -RZ, R2.H0_H0 ;  /* 0x20000002ff027230 */ /* 0x000fe20000004100 */
[----:B------:R-:W-:-:S04]  /*b8d0*/  CS2R R6, SRZ ;  /* 0x0000000000067805 */ /* 0x000fc8000001ff00 */
[----:B------:R-:W-:-:S04]  /*b8e0*/  FMUL.FTZ R2, R2, 1 ;  /* 0x3f80000002027820 */ /* 0x000fc80000410000 */
[----:B------:R-:W0:Y:S02]  /*b8f0*/  F2F.F64.F32 R4, R2 ;  /* 0x0000000200047310 */ /* 0x000e240000201800 */
[----:B0-----:R0:W-:Y:S01]  /*b900*/  STG.E.128 [R16.64], R4 ;  /* 0x0000000410007986 */ /* 0x0011e2000c101d24 */
[----:B------:R-:W-:Y:S05]  /*b910*/  BRA `(.L_x_1214) ;  /* 0x00000a0000007947 */ /* 0x000fea0003800000 */
.L_x_1222:
        /* <DEDUP_REMOVED lines=21> */
.L_x_1227:
[----:B------:R-:W-:Y:S05]  /*ba70*/  BSYNC B0 ;  /* 0x0000000000007941 */ /* 0x000fea0003800000 */
.L_x_1226:
[----:B------:R-:W-:-:S05]  /*ba80*/  LOP3.LUT R3, R0, R3, RZ, 0xfc, !PT ;  /* 0x0000000300037212 */ /* 0x000fca00078efcff */
[----:B------:R0:W-:Y:S01]  /*ba90*/  STG.E.U8 [R16.64], R3 ;  /* 0x0000000310007986 */ /* 0x0001e2000c101124 */
[----:B------:R-:W-:Y:S05]  /*baa0*/  BRA `(.L_x_1214) ;  /* 0x0000087000007947 */ /* 0x000fea0003800000 */
.L_x_1225:
        /* <DEDUP_REMOVED lines=13> */
.L_x_1229:
[----:B------:R-:W-:Y:S01]  /*bb80*/  IMAD.MOV.U32 R0, RZ, RZ, 0x7f ;  /* 0x0000007fff007424 */ /* 0x000fe200078e00ff */
[----:B------:R-:W-:-:S04]  /*bb90*/  ISETP.GT.U32.AND P0, PT, R2, 0x7f800000, PT ;  /* 0x7f8000000200780c */ /* 0x000fc80003f04070 */
[----:B------:R-:W-:-:S04]  /*bba0*/  SEL R0, R0, 0x7c, P0 ;  /* 0x0000007c00007807 */ /* 0x000fc80000000000 */
.L_x_1230:
[----:B------:R-:W-:Y:S05]  /*bbb0*/  BSYNC B0 ;  /* 0x0000000000007941 */ /* 0x000fea0003800000 */
.L_x_1228:
[----:B------:R-:W-:-:S04]  /*bbc0*/  LOP3.LUT R2, R3, 0x80000000, RZ, 0xc0, !PT ;  /* 0x8000000003027812 */ /* 0x000fc800078ec0ff */
[----:B------:R-:W-:-:S04]  /*bbd0*/  SHF.R.U32.HI R3, RZ, 0x18, R2 ;  /* 0x00000018ff037819 */ /* 0x000fc80000011602 */
[----:B------:R-:W-:-:S05]  /*bbe0*/  LOP3.LUT R3, R0, R3, RZ, 0xfc, !PT ;  /* 0x0000000300037212 */ /* 0x000fca00078efcff */
[----:B------:R0:W-:Y:S01]  /*bbf0*/  STG.E.U8 [R16.64], R3 ;  /* 0x0000000310007986 */ /* 0x0001e2000c101124 */
[----:B------:R-:W-:Y:S05]  /*bc00*/  BRA `(.L_x_1214) ;  /* 0x0000071000007947 */ /* 0x000fea0003800000 */
.L_x_1224:
[----:B------:R-:W-:-:S05]  /*bc10*/  HADD2.F32 R0, -RZ, R2.H0_H0 ;  /* 0x20000002ff007230 */ /* 0x000fca0000004100 */
[----:B------:R-:W-:-:S05]  /*bc20*/  F2FP.BF16.PACK_AB R0, RZ, R0 ;  /* 0x00000000ff00723e */ /* 0x000fca00000010ff */
[----:B------:R0:W-:Y:S01]  /*bc30*/  STG.E.U16 [R16.64], R0 ;  /* 0x0000000010007986 */ /* 0x0001e2000c101524 */
[----:B------:R-:W-:Y:S05]  /*bc40*/  BRA `(.L_x_1214) ;  /* 0x000006d000007947 */ /* 0x000fea0003800000 */
.L_x_1221:
        /* <DEDUP_REMOVED lines=12> */
.L_x_1233:
        /* <DEDUP_REMOVED lines=17> */
.L_x_1236:
[----:B------:R-:W-:-:S04]  /*be20*/  LOP3.LUT R2, R3, 0x80000000, RZ, 0xc0, !PT ;  /* 0x8000000003027812 */ /* 0x000fc800078ec0ff */
[----:B------:R-:W-:-:S04]  /*be30*/  SHF.R.U32.HI R3, RZ, 0x18, R2 ;  /* 0x00000018ff037819 */ /* 0x000fc80000011602 */
[----:B------:R-:W-:-:S04]  /*be40*/  LOP3.LUT R0, R0, R3, RZ, 0xfc, !PT ;  /* 0x0000000300007212 */ /* 0x000fc800078efcff */
[----:B------:R-:W-:Y:S02]  /*be50*/  PRMT R8, R0, 0x7610, R8 ;  /* 0x0000761000087816 */ /* 0x000fe40000000008 */
.L_x_1235:
[----:B------:R-:W-:Y:S05]  /*be60*/  BSYNC B0 ;  /* 0x0000000000007941 */ /* 0x000fea0003800000 */
.L_x_1234:
[----:B------:R0:W-:Y:S01]  /*be70*/  STG.E.U8 [R16.64], R8 ;  /* 0x0000000810007986 */ /* 0x0001e2000c101124 */
[----:B------:R-:W-:Y:S05]  /*be80*/  BRA `(.L_x_1214) ;  /* 0x0000049000007947 */ /* 0x000fea0003800000 */
.L_x_1232:
        /* <DEDUP_REMOVED lines=17> */
.L_x_1239:
[----:B------:R-:W-:-:S04]  /*bfa0*/  LOP3.LUT R2, R3, 0x80000000, RZ, 0xc0, !PT ;  /* 0x8000000003027812 */ /* 0x000fc800078ec0ff */
[----:B------:R-:W-:-:S04]  /*bfb0*/  SHF.R.U32.HI R3, RZ, 0x18, R2 ;  /* 0x00000018ff037819 */ /* 0x000fc80000011602 */
[----:B------:R-:W-:-:S04]  /*bfc0*/  LOP3.LUT R0, R0, R3, RZ, 0xfc, !PT ;  /* 0x0000000300007212 */ /* 0x000fc800078efcff */
[----:B------:R-:W-:Y:S02]  /*bfd0*/  PRMT R8, R0, 0x7610, R8 ;  /* 0x0000761000087816 */ /* 0x000fe40000000008 */
.L_x_1238:
[----:B------:R-:W-:Y:S05]  /*bfe0*/  BSYNC B0 ;  /* 0x0000000000007941 */ /* 0x000fea0003800000 */
.L_x_1237:
[----:B------:R0:W-:Y:S01]  /*bff0*/  STG.E.U8 [R16.64], R8 ;  /* 0x0000000810007986 */ /* 0x0001e2000c101124 */
[----:B------:R-:W-:Y:S05]  /*c000*/  BRA `(.L_x_1214) ;  /* 0x0000031000007947 */ /* 0x000fea0003800000 */
.L_x_1231:
        /* <DEDUP_REMOVED lines=22> */
.L_x_1213:
        /* <DEDUP_REMOVED lines=20> */
.L_x_1241:
[----:B------:R-:W-:-:S06]  /*c2b0*/  HADD2.F32 R2, -RZ, R2.H0_H0 ;  /* 0x20000002ff027230 */ /* 0x000fcc0000004100 */
[----:B------:R-:W0:Y:S02]  /*c2c0*/  F2I.U64.TRUNC R2, R2 ;  /* 0x0000000200027311 */ /* 0x000e24000020d800 */
[----:B0-----:R0:W-:Y:S01]  /*c2d0*/  STG.E.64 [R16.64], R2 ;  /* 0x0000000210007986 */ /* 0x0011e2000c101b24 */
[----:B------:R-:W-:Y:S05]  /*c2e0*/  BRA `(.L_x_1214) ;  /* 0x0000003000007947 */ /* 0x000fea0003800000 */
.L_x_1240:
[----:B------:R-:W-:-:S04]  /*c2f0*/  HADD2.F32 R2, -RZ, R2.H0_H0 ;  /* 0x20000002ff027230 */ /* 0x000fc80000004100 */
[----:B------:R-:W0:Y:S02]  /*c300*/  F2I.FTZ.U32.TRUNC.NTZ R3, R2 ;  /* 0x0000000200037305 */ /* 0x000e24000021f000 */
[----:B0-----:R0:W-:Y:S02]  /*c310*/  STG.E [R16.64], R3 ;  /* 0x0000000310007986 */ /* 0x0011e4000c101924 */
.L_x_1214:
[----:B------:R-:W-:Y:S02]  /*c320*/  IADD3 R23, R23, 0x80, RZ ;  /* 0x0000008017177810 */ /* 0x000fe40007ffe0ff */
.L_x_1041:
[----:B------:R-:W-:Y:S05]  /*c330*/  BSYNC B6 ;  /* 0x0000000000067941 */ /* 0x000fea0003800000 */
.L_x_1040:
        /* <DEDUP_REMOVED lines=257> */
.L_x_1242:
        /* <DEDUP_REMOVED lines=21> */
.L_x_1246:
[----:B------:R-:W2:Y:S02]  /*d4a0*/  LDG.E.U8 R2, [R2.64] ;  /* 0x0000002402027981 */ /* 0x000ea4000c1e1100 */
[----:B--2---:R-:W0:Y:S02]  /*d4b0*/  I2F.U16 R0, R2 ;  /* 0x0000000200007306 */ /* 0x004e240000101000 */
[----:B0-----:R-:W-:-:S04]  /*d4c0*/  F2FP.PACK_AB R0, RZ, R0 ;  /* 0x00000000ff00723e */ /* 0x001fc800000000ff */
[----:B------:R-:W-:Y:S01]  /*d4d0*/  PRMT R19, R0, 0x7610, R19 ;  /* 0x0000761000137816 */ /* 0x000fe20000000013 */
[----:B------:R-:W-:Y:S05]  /*d4e0*/  BRA `(.L_x_1248) ;  /* 0x00000ed000007947 */ /* 0x000fea0003800000 */
.L_x_1245:
        /* <DEDUP_REMOVED lines=11> */
.L_x_1250:
[----:B------:R-:W2:Y:S02]  /*d5a0*/  LDG.E R2, [R2.64] ;  /* 0x0000002402027981 */ /* 0x000ea4000c1e1900 */
[----:B--2---:R-:W0:Y:S02]  /*d5b0*/  I2F R0, R2 ;  /* 0x0000000200007306 */ /* 0x004e240000201400 */
[----:B0-----:R-:W-:-:S04]  /*d5c0*/  F2FP.PACK_AB R0, RZ, R0 ;  /* 0x00000000ff00723e */ /* 0x001fc800000000ff */
[----:B------:R-:W-:Y:S01]  /*d5d0*/  PRMT R19, R0, 0x7610, R19 ;  /* 0x0000761000137816 */ /* 0x000fe20000000013 */
[----:B------:R-:W-:Y:S05]  /*d5e0*/  BRA `(.L_x_1248) ;  /* 0x00000dd000007947 */ /* 0x000fea0003800000 */
.L_x_1249:
[----:B------:R-:W2:Y:S02]  /*d5f0*/  LDG.E.U16 R2, [R2.64] ;  /* 0x0000002402027981 */ /* 0x000ea4000c1e1500 */
[----:B--2---:R-:W0:Y:S02]  /*d600*/  I2F.S16 R0, R2 ;  /* 0x0000000200007306 */ /* 0x004e240000101400 */
[----:B0-----:R-:W-:-:S04]  /*d610*/  F2FP.PACK_AB R0, RZ, R0 ;  /* 0x00000000ff00723e */ /* 0x001fc800000000ff */
[----:B------:R-:W-:Y:S01]  /*d620*/  PRMT R19, R0, 0x7610, R19 ;  /* 0x0000761000137816 */ /* 0x000fe20000000013 */
[----:B------:R-:W-:Y:S05]  /*d630*/  BRA `(.L_x_1248) ;  /* 0x00000d8000007947 */ /* 0x000fea0003800000 */
.L_x_1244:
        /* <DEDUP_REMOVED lines=9> */
.L_x_1252:
[----:B------:R0:W5:Y:S01]  /*d6d0*/  LDG.E.U16 R19, [R2.64] ;  /* 0x0000002402137981 */ /* 0x000162000c1e1500 */
[----:B------:R-:W-:Y:S05]  /*d6e0*/  BRA `(.L_x_1248) ;  /* 0x00000cd000007947 */ /* 0x000fea0003800000 */
.L_x_1251:
        /* <DEDUP_REMOVED lines=9> */
.L_x_1254:
[----:B------:R0:W5:Y:S01]  /*d780*/  LDG.E.U16 R19, [R2.64] ;  /* 0x0000002402137981 */ /* 0x000162000c1e1500 */
[----:B------:R-:W-:Y:S05]  /*d790*/  BRA `(.L_x_1248) ;  /* 0x00000c2000007947 */ /* 0x000fea0003800000 */
.L_x_1253:
[----:B------:R-:W2:Y:S02]  /*d7a0*/  LDG.E.64 R2, [R2.64] ;  /* 0x0000002402027981 */ /* 0x000ea4000c1e1b00 */
[----:B--2---:R-:W0:Y:S01]  /*d7b0*/  F2F.F32.F64 R0, R2 ;  /* 0x0000000200007310 */ /* 0x004e220000301000 */
[----:B------:R-:W0:-:S14]  /*d7c0*/  DSETP.GEU.AND P0, PT, |R2|, c[0x2][0x0], PT ;  /* 0x008000000200762a */ /* 0x000e1c0003f0e200 */
[----:B0-----:R-:W-:-:S05]  /*d7d0*/  @!P0 FMUL R0, R0, 1.175494350822287508e-38 ;  /* 0x0080000000008820 */ /* 0x001fca0000400000 */
[----:B------:R-:W-:-:S04]  /*d7e0*/  F2FP.PACK_AB R0, RZ, R0 ;  /* 0x00000000ff00723e */ /* 0x000fc800000000ff */
[----:B------:R-:W-:Y:S01]  /*d7f0*/  PRMT R19, R0, 0x7610, R19 ;  /* 0x0000761000137816 */ /* 0x000fe20000000013 */
[----:B------:R-:W-:Y:S05]  /*d800*/  BRA `(.L_x_1248) ;  /* 0x00000bb000007947 */ /* 0x000fea0003800000 */
.L_x_1243:
        /* <DEDUP_REMOVED lines=14> */
.L_x_1257:
[----:B------:R-:W2:Y:S02]  /*d8f0*/  LDG.E.64 R2, [R2.64] ;  /* 0x0000002402027981 */ /* 0x000ea4000c1e1b00 */
[----:B--2---:R-:W0:Y:S01]  /*d900*/  F2F.F32.F64 R0, R2 ;  /* 0x0000000200007310 */ /* 0x004e220000301000 */
[----:B------:R-:W0:-:S14]  /*d910*/  DSETP.GEU.AND P0, PT, |R2|, c[0x2][0x0], PT ;  /* 0x008000000200762a */ /* 0x000e1c0003f0e200 */
[----:B0-----:R-:W-:-:S05]  /*d920*/  @!P0 FMUL R0, R0, 1.175494350822287508e-38 ;  /* 0x0080000000008820 */ /* 0x001fca0000400000 */
[----:B------:R-:W-:-:S04]  /*d930*/  F2FP.PACK_AB R0, RZ, R0 ;  /* 0x00000000ff00723e */ /* 0x000fc800000000ff */
[----:B------:R-:W-:Y:S01]  /*d940*/  PRMT R19, R0, 0x7610, R19 ;  /* 0x0000761000137816 */ /* 0x000fe20000000013 */
[----:B------:R-:W-:Y:S05]  /*d950*/  BRA `(.L_x_1248) ;  /* 0x00000a6000007947 */ /* 0x000fea0003800000 */
.L_x_1256:
        /* <DEDUP_REMOVED lines=28> */
.L_x_1259:
        /* <DEDUP_REMOVED lines=15> */
.L_x_1258:
[----:B------:R-:W2:Y:S02]  /*dc10*/  LDG.E.U16 R0, [R2.64] ;  /* 0x0000002402007981 */ /* 0x000ea4000c1e1500 */
[----:B--2---:R-:W-:-:S04]  /*dc20*/  PRMT R0, RZ, 0x5410, R0 ;  /* 0x00005410ff007816 */ /* 0x004fc80000000000 */
[----:B------:R-:W-:-:S04]  /*dc30*/  F2FP.PACK_AB R0, RZ, R0 ;  /* 0x00000000ff00723e */ /* 0x000fc800000000ff */
[----:B------:R-:W-:Y:S01]  /*dc40*/  PRMT R19, R0, 0x7610, R19 ;  /* 0x0000761000137816 */ /* 0x000fe20000000013 */
[----:B------:R-:W-:Y:S05]  /*dc50*/  BRA `(.L_x_1248) ;  /* 0x0000076000007947 */ /* 0x000fea0003800000 */
.L_x_1255:
        /* <DEDUP_REMOVED lines=12> */
.L_x_1262:
        /* <DEDUP_REMOVED lines=21> */
.L_x_1266:
[----:B------:R-:W-:Y:S05]  /*de70*/  BSYNC B1 ;  /* 0x0000000000017941 */ /* 0x000fea0003800000 */
.L_x_1265:
[----:B------:R-:W-:Y:S01]  /*de80*/  LEA R3, R0, 0x3b800000, 0x17 ;  /* 0x3b80000000037811 */ /* 0x000fe200078eb8ff */
[----:B------:R-:W-:-:S05]  /*de90*/  IMAD.SHL.U32 R0, R2, 0x100000, RZ ;  /* 0x0010000002007824 */ /* 0x000fca00078e00ff */
[----:B------:R-:W-:Y:S02]  /*dea0*/  LOP3.LUT R0, R3, R0, R4, 0xfe, !PT ;  /* 0x0000000003007212 */ /* 0x000fe400078efe04 */
.L_x_1264:
[----:B------:R-:W-:Y:S05]  /*deb0*/  BSYNC B0 ;  /* 0x0000000000007941 */ /* 0x000fea0003800000 */
.L_x_1263:
[----:B------:R-:W-:-:S04]  /*dec0*/  F2FP.PACK_AB R0, RZ, R0 ;  /* 0x00000000ff00723e */ /* 0x000fc800000000ff */
[----:B------:R-:W-:Y:S01]  /*ded0*/  PRMT R19, R0, 0x7610, R19 ;  /* 0x0000761000137816 */ /* 0x000fe20000000013 */
[----:B------:R-:W-:Y:S05]  /*dee0*/  BRA `(.L_x_1248) ;  /* 0x000004d000007947 */ /* 0x000fea0003800000 */
.L_x_1261:
        /* <DEDUP_REMOVED lines=21> */
.L_x_1270:
[----:B------:R-:W-:Y:S05]  /*e040*/  BSYNC B1 ;  /* 0x0000000000017941 */ /* 0x000fea0003800000 */
.L_x_1269:
[----:B------:R-:W-:Y:S01]  /*e050*/  LEA R3, R0, 0x37800000, 0x17 ;  /* 0x3780000000037811 */ /* 0x000fe200078eb8ff */
[----:B------:R-:W-:-:S05]  /*e060*/  IMAD.SHL.U32 R0, R2, 0x200000, RZ ;  /* 0x0020000002007824 */ /* 0x000fca00078e00ff */
[----:B------:R-:W-:Y:S02]  /*e070*/  LOP3.LUT R0, R3, R0, R4, 0xfe, !PT ;  /* 0x0000000003007212 */ /* 0x000fe400078efe04 */
.L_x_1268:
[----:B------:R-:W-:Y:S05]  /*e080*/  BSYNC B0 ;  /* 0x0000000000007941 */ /* 0x000fea0003800000 */
.L_x_1267:
[----:B------:R-:W-:-:S04]  /*e090*/  F2FP.PACK_AB R0, RZ, R0 ;  /* 0x00000000ff00723e */ /* 0x000fc800000000ff */
[----:B------:R-:W-:Y:S01]  /*e0a0*/  PRMT R19, R0, 0x7610, R19 ;  /* 0x0000761000137816 */ /* 0x000fe20000000013 */
[----:B------:R-:W-:Y:S05]  /*e0b0*/  BRA `(.L_x_1248) ;  /* 0x0000030000007947 */ /* 0x000fea0003800000 */
.L_x_1260:
        /* <DEDUP_REMOVED lines=14> */
.L_x_1274:
[----:B------:R-:W-:Y:S05]  /*e1a0*/  BSYNC B0 ;  /* 0x0000000000007941 */ /* 0x000fea0003800000 */
.L_x_1273:
[----:B------:R-:W-:-:S04]  /*e1b0*/  F2FP.PACK_AB R0, RZ, R0 ;  /* 0x00000000ff00723e */ /* 0x000fc800000000ff */
[----:B------:R-:W-:Y:S01]  /*e1c0*/  PRMT R19, R0, 0x7610, R19 ;  /* 0x0000761000137816 */ /* 0x000fe20000000013 */
[----:B------:R-:W-:Y:S05]  /*e1d0*/  BRA `(.L_x_1248) ;  /* 0x000001e000007947 */ /* 0x000fea0003800000 */
.L_x_1247:
        /* <DEDUP_REMOVED lines=21> */
.L_x_1272:
[----:B------:R-:W2:Y:S02]  /*e330*/  LDG.E.64 R2, [R2.64] ;  /* 0x0000002402027981 */ /* 0x000ea4000c1e1b00 */
[----:B--2---:R-:W0:Y:S02]  /*e340*/  I2F.U64 R0, R2 ;  /* 0x0000000200007312 */ /* 0x004e240000301000 */
[----:B0-----:R-:W-:-:S04]  /*e350*/  F2FP.PACK_AB R0, RZ, R0 ;  /* 0x00000000ff00723e */ /* 0x001fc800000000ff */
[----:B------:R-:W-:Y:S01]  /*e360*/  PRMT R19, R0, 0x7610, R19 ;  /* 0x0000761000137816 */ /* 0x000fe20000000013 */
[----:B------:R-:W-:Y:S05]  /*e370*/  BRA `(.L_x_1248) ;  /* 0x0000004000007947 */ /* 0x000fea0003800000 */
.L_x_1271:
[----:B------:R-:W2:Y:S02]  /*e380*/  LDG.E R2, [R2.64] ;  /* 0x0000002402027981 */ /* 0x000ea4000c1e1900 */
[----:B--2---:R-:W0:Y:S02]  /*e390*/  I2F.U32 R0, R2 ;  /* 0x0000000200007306 */ /* 0x004e240000201000 */
[----:B0-----:R-:W-:-:S04]  /*e3a0*/  F2FP.PACK_AB R0, RZ, R0 ;  /* 0x00000000ff00723e */ /* 0x001fc800000000ff */
[----:B------:R-:W-:Y:S02]  /*e3b0*/  PRMT R19, R0, 0x7610, R19 ;  /* 0x0000761000137816 */ /* 0x000fe40000000013 */
.L_x_1248:
        /* <DEDUP_REMOVED lines=18> */
.L_x_1278:
[----:B------:R-:W2:Y:S02]  /*e4e0*/  LDG.E.U8 R2, [R2.64] ;  /* 0x0000002402027981 */ /* 0x000ea4000c1e1100 */
[----:B--2---:R-:W0:Y:S02]  /*e4f0*/  I2F.U16 R0, R2 ;  /* 0x0000000200007306 */ /* 0x004e240000101000 */
[----:B0-----:R-:W-:Y:S01]  /*e500*/  F2FP.PACK_AB R0, RZ, R0 ;  /* 0x00000000ff00723e */ /* 0x001fe200000000ff */
[----:B------:R-:W-:Y:S05]  /*e510*/  BRA `(.L_x_1280) ;  /* 0x00000e1000007947 */ /* 0x000fea0003800000 */
.L_x_1277:
        /* <DEDUP_REMOVED lines=10> */
.L_x_1282:
[----:B------:R-:W2:Y:S02]  /*e5c0*/  LDG.E R2, [R2.64] ;  /* 0x0000002402027981 */ /* 0x000ea4000c1e1900 */
[----:B--2---:R-:W0:Y:S02]  /*e5d0*/  I2F R0, R2 ;  /* 0x0000000200007306 */ /* 0x004e240000201400 */
[----:B0-----:R-:W-:Y:S01]  /*e5e0*/  F2FP.PACK_AB R0, RZ, R0 ;  /* 0x00000000ff00723e */ /* 0x001fe200000000ff */
[----:B------:R-:W-:Y:S05]  /*e5f0*/  BRA `(.L_x_1280) ;  /* 0x00000d3000007947 */ /* 0x000fea0003800000 */
.L_x_1281:
[----:B------:R-:W2:Y:S02]  /*e600*/  LDG.E.U16 R2, [R2.64] ;  /* 0x0000002402027981 */ /* 0x000ea4000c1e1500 */
[----:B--2---:R-:W0:Y:S02]  /*e610*/  I2F.S16 R0, R2 ;  /* 0x0000000200007306 */ /* 0x004e240000101400 */
[----:B0-----:R-:W-:Y:S01]  /*e620*/  F2FP.PACK_AB R0, RZ, R0 ;  /* 0x00000000ff00723e */ /* 0x001fe200000000ff */
[----:B------:R-:W-:Y:S05]  /*e630*/  BRA `(.L_x_1280) ;  /* 0x00000cf000007947 */ /* 0x000fea0003800000 */
.L_x_1276:
        /* <DEDUP_REMOVED lines=9> */
.L_x_1284:
[----:B------:R0:W5:Y:S01]  /*e6d0*/  LDG.E.U16 R0, [R2.64] ;  /* 0x0000002402007981 */ /* 0x000162000c1e1500 */
[----:B------:R-:W-:Y:S05]  /*e6e0*/  BRA `(.L_x_1280) ;  /* 0x00000c4000007947 */ /* 0x000fea0003800000 */
.L_x_1283:
        /* <DEDUP_REMOVED lines=9> */
.L_x_1286:
[----:B------:R0:W5:Y:S01]  /*e780*/  LDG.E.U16 R0, [R2.64] ;  /* 0x0000002402007981 */ /* 0x000162000c1e1500 */
[----:B------:R-:W-:Y:S05]  /*e790*/  BRA `(.L_x_1280) ;  /* 0x00000b9000007947 */ /* 0x000fea0003800000 */
.L_x_1285:
[----:B------:R-:W2:Y:S02]  /*e7a0*/  LDG.E.64 R2, [R2.64] ;  /* 0x0000002402027981 */ /* 0x000ea4000c1e1b00 */
[----:B--2---:R-:W0:Y:S01]  /*e7b0*/  F2F.F32.F64 R0, R2 ;  /* 0x0000000200007310 */ /* 0x004e220000301000 */
[----:B------:R-:W0:-:S14]  /*e7c0*/  DSETP.GEU.AND P0, PT, |R2|, c[0x2][0x0], PT ;  /* 0x008000000200762a */ /* 0x000e1c0003f0e200 */
[----:B0-----:R-:W-:-:S05]  /*e7d0*/  @!P0 FMUL R0, R0, 1.175494350822287508e-38 ;  /* 0x0080000000008820 */ /* 0x001fca0000400000 */
[----:B------:R-:W-:Y:S01]  /*e7e0*/  F2FP.PACK_AB R0, RZ, R0 ;  /* 0x00000000ff00723e */ /* 0x000fe200000000ff */
[----:B------:R-:W-:Y:S05]  /*e7f0*/  BRA `(.L_x_1280) ;  /* 0x00000b3000007947 */ /* 0x000fea0003800000 */
.L_x_1275:
        /* <DEDUP_REMOVED lines=13> */
.L_x_1289:
[----:B------:R-:W2:Y:S02]  /*e8d0*/  LDG.E.64 R2, [R2.64] ;  /* 0x0000002402027981 */ /* 0x000ea4000c1e1b00 */
[----:B--2---:R-:W0:Y:S01]  /*e8e0*/  F2F.F32.F64 R0, R2 ;  /* 0x0000000200007310 */ /* 0x004e220000301000 */
[----:B------:R-:W0:-:S14]  /*e8f0*/  DSETP.GEU.AND P0, PT, |R2|, c[0x2][0x0], PT ;  /* 0x008000000200762a */ /* 0x000e1c0003f0e200 */
[----:B0-----:R-:W-:-:S05]  /*e900*/  @!P0 FMUL R0, R0, 1.175494350822287508e-38 ;  /* 0x0080000000008820 */ /* 0x001fca0000400000 */
[----:B------:R-:W-:Y:S01]  /*e910*/  F2FP.PACK_AB R0, RZ, R0 ;  /* 0x00000000ff00723e */ /* 0x000fe200000000ff */
[----:B------:R-:W-:Y:S05]  /*e920*/  BRA `(.L_x_1280) ;  /* 0x00000a0000007947 */ /* 0x000fea0003800000 */
.L_x_1288:
        /* <DEDUP_REMOVED lines=28> */
.L_x_1291:
        /* <DEDUP_REMOVED lines=15> */
.L_x_1290:
[----:B------:R-:W2:Y:S02]  /*ebe0*/  LDG.E.U16 R0, [R2.64] ;  /* 0x0000002402007981 */ /* 0x000ea4000c1e1500 */
[----:B--2---:R-:W-:-:S04]  /*ebf0*/  PRMT R0, RZ, 0x5410, R0 ;  /* 0x00005410ff007816 */ /* 0x004fc80000000000 */
[----:B------:R-:W-:Y:S01]  /*ec00*/  F2FP.PACK_AB R0, RZ, R0 ;  /* 0x00000000ff00723e */ /* 0x000fe200000000ff */
[----:B------:R-:W-:Y:S05]  /*ec10*/  BRA `(.L_x_1280) ;  /* 0x0000071000007947 */ /* 0x000fea0003800000 */
.L_x_1287:
        /* <DEDUP_REMOVED lines=12> */
.L_x_1294:
        /* <DEDUP_REMOVED lines=21> */
.L_x_1298:
[----:B------:R-:W-:Y:S05]  /*ee30*/  BSYNC B1 ;  /* 0x0000000000017941 */ /* 0x000fea0003800000 */
.L_x_1297:
[----:B------:R-:W-:Y:S01]  /*ee40*/  LEA R3, R0, 0x3b800000, 0x17 ;  /* 0x3b80000000037811 */ /* 0x000fe200078eb8ff */
[----:B------:R-:W-:-:S05]  /*ee50*/  IMAD.SHL.U32 R0, R2, 0x100000, RZ ;  /* 0x0010000002007824 */ /* 0x000fca00078e00ff */
[----:B------:R-:W-:Y:S02]  /*ee60*/  LOP3.LUT R0, R3, R0, R4, 0xfe, !PT ;  /* 0x0000000003007212 */ /* 0x000fe400078efe04 */
.L_x_1296:
[----:B------:R-:W-:Y:S05]  /*ee70*/  BSYNC B0 ;  /* 0x0000000000007941 */ /* 0x000fea0003800000 */
.L_x_1295:
[----:B------:R-:W-:Y:S01]  /*ee80*/  F2FP.PACK_AB R0, RZ, R0 ;  /* 0x00000000ff00723e */ /* 0x000fe200000000ff */
[----:B------:R-:W-:Y:S05]  /*ee90*/  BRA `(.L_x_1280) ;  /* 0x0000049000007947 */ /* 0x000fea0003800000 */
.L_x_1293:
        /* <DEDUP_REMOVED lines=21> */
.L_x_1302:
[----:B------:R-:W-:Y:S05]  /*eff0*/  BSYNC B1 ;  /* 0x0000000000017941 */ /* 0x000fea0003800000 */
.L_x_1301:
[----:B------:R-:W-:Y:S01]  /*f000*/  LEA R3, R0, 0x37800000, 0x17 ;  /* 0x3780000000037811 */ /* 0x000fe200078eb8ff */
[----:B------:R-:W-:-:S05]  /*f010*/  IMAD.SHL.U32 R0, R2, 0x200000, RZ ;  /* 0x0020000002007824 */ /* 0x000fca00078e00ff */
[----:B------:R-:W-:Y:S02]  /*f020*/  LOP3.LUT R0, R3, R0, R4, 0xfe, !PT ;  /* 0x0000000003007212 */ /* 0x000fe400078efe04 */
.L_x_1300:
[----:B------:R-:W-:Y:S05]  /*f030*/  BSYNC B0 ;  /* 0x0000000000007941 */ /* 0x000fea0003800000 */
.L_x_1299:
[----:B------:R-:W-:Y:S01]  /*f040*/  F2FP.PACK_AB R0, RZ, R0 ;  /* 0x00000000ff00723e */ /* 0x000fe200000000ff */
[----:B------:R-:W-:Y:S05]  /*f050*/  BRA `(.L_x_1280) ;  /* 0x000002d000007947 */ /* 0x000fea0003800000 */
.L_x_1292:
        /* <DEDUP_REMOVED lines=14> */
.L_x_1306:
[----:B------:R-:W-:Y:S05]  /*f140*/  BSYNC B0 ;  /* 0x0000000000007941 */ /* 0x000fea0003800000 */
.L_x_1305:
[----:B------:R-:W-:Y:S01]  /*f150*/  F2FP.PACK_AB R0, RZ, R0 ;  /* 0x00000000ff00723e */ /* 0x000fe200000000ff */
[----:B------:R-:W-:Y:S05]  /*f160*/  BRA `(.L_x_1280) ;  /* 0x000001c000007947 */ /* 0x000fea0003800000 */
.L_x_1279:
        /* <DEDUP_REMOVED lines=21> */
.L_x_1304:
[----:B------:R-:W2:Y:S02]  /*f2c0*/  LDG.E.64 R2, [R2.64] ;  /* 0x0000002402027981 */ /* 0x000ea4000c1e1b00 */
[----:B--2---:R-:W0:Y:S02]  /*f2d0*/  I2F.U64 R0, R2 ;  /* 0x0000000200007312 */ /* 0x004e240000301000 */
[----:B0-----:R-:W-:Y:S01]  /*f2e0*/  F2FP.PACK_AB R0, RZ, R0 ;  /* 0x00000000ff00723e */ /* 0x001fe200000000ff */
[----:B------:R-:W-:Y:S05]  /*f2f0*/  BRA `(.L_x_1280) ;  /* 0x0000003000007947 */ /* 0x000fea0003800000 */
.L_x_1303:
[----:B------:R-:W2:Y:S02]  /*f300*/  LDG.E R2, [R2.64] ;  /* 0x0000002402027981 */ /* 0x000ea4000c1e1900 */
[----:B--2---:R-:W0:Y:S02]  /*f310*/  I2F.U32 R0, R2 ;  /* 0x0000000200007306 */ /* 0x004e240000201000 */
[----:B0-----:R-:W-:-:S06]  /*f320*/  F2FP.PACK_AB R0, RZ, R0 ;  /* 0x00000000ff00723e */ /* 0x001fcc00000000ff */
.L_x_1280:
        /* <DEDUP_REMOVED lines=13> */
.L_x_1307:
        /* <DEDUP_REMOVED lines=9> */
.L_x_1308:
        /* <DEDUP_REMOVED lines=14> */
[----:B0-----:R-:W-:Y:S01]  /*f570*/  STG.E.U8 [R16.64], R3 ;  /* 0x0000000310007986 */ /* 0x001fe2000c101124 */
[----:B------:R-:W-:Y:S05]  /*f580*/  EXIT ;  /* 0x000000000000794d */ /* 0x000fea0003800000 */
.L_x_1312:
[----:B------:R-:W-:-:S06]  /*f590*/  HADD2.F32 R3, -RZ, R2.H0_H0 ;  /* 0x20000002ff037230 */ /* 0x000fcc0000004100 */
[----:B------:R-:W0:Y:S02]  /*f5a0*/  F2I.S64.TRUNC R2, R3 ;  /* 0x0000000300027311 */ /* 0x000e24000020d900 */
[----:B0-----:R-:W-:Y:S01]  /*f5b0*/  STG.E.U8 [R16.64], R2 ;  /* 0x0000000210007986 */ /* 0x001fe2000c101124 */
[----:B------:R-:W-:Y:S05]  /*f5c0*/  EXIT ;  /* 0x000000000000794d */ /* 0x000fea0003800000 */
.L_x_1311:
        /* <DEDUP_REMOVED lines=8> */
[----:B0-----:R-:W-:Y:S01]  /*f650*/  STG.E.64 [R16.64], R2 ;  /* 0x0000000210007986 */ /* 0x001fe2000c101b24 */
[----:B------:R-:W-:Y:S05]  /*f660*/  EXIT ;  /* 0x000000000000794d */ /* 0x000fea0003800000 */
.L_x_1315:
[----:B------:R-:W-:-:S04]  /*f670*/  HADD2.F32 R2, -RZ, R2.H0_H0 ;  /* 0x20000002ff027230 */ /* 0x000fc80000004100 */
[----:B------:R-:W0:Y:S02]  /*f680*/  F2I.FTZ.TRUNC.NTZ R3, R2 ;  /* 0x0000000200037305 */ /* 0x000e24000021f100 */
[----:B0-----:R-:W-:Y:S01]  /*f690*/  STG.E [R16.64], R3 ;  /* 0x0000000310007986 */ /* 0x001fe2000c101924 */
[----:B------:R-:W-:Y:S05]  /*f6a0*/  EXIT ;  /* 0x000000000000794d */ /* 0x000fea0003800000 */
.L_x_1314:
[----:B------:R-:W-:-:S04]  /*f6b0*/  HADD2.F32 R2, -RZ, R2.H0_H0 ;  /* 0x20000002ff027230 */ /* 0x000fc80000004100 */
[----:B------:R-:W0:Y:S02]  /*f6c0*/  F2I.FTZ.TRUNC.NTZ R3, R2 ;  /* 0x0000000200037305 */ /* 0x000e24000021f100 */
[----:B0-----:R-:W-:Y:S01]  /*f6d0*/  STG.E.U16 [R16.64], R3 ;  /* 0x0000000310007986 */ /* 0x001fe2000c101524 */
[----:B------:R-:W-:Y:S05]  /*f6e0*/  EXIT ;  /* 0x000000000000794d */ /* 0x000fea0003800000 */
.L_x_1310:
[----:B------:R-:W-:-:S13]  /*f6f0*/  ISETP.GT.AND P0, PT, R0, 0x6, PT ;  /* 0x000000060000780c */ /* 0x000fda0003f04270 */
[----:B------:R-:W-:Y:S05]  /*f700*/  @P0 BRA `(.L_x_1316) ;  /* 0x0000009000000947 */ /* 0x000fea0003800000 */
[----:B------:R-:W-:-:S13]  /*f710*/  ISETP.NE.AND P0, PT, R0, 0x5, PT ;  /* 0x000000050000780c */ /* 0x000fda0003f05270 */
[----:B------:R-:W-:Y:S05]  /*f720*/  @!P0 BRA `(.L_x_1317) ;  /* 0x0000005000008947 */ /* 0x000fea0003800000 */
[----:B------:R-:W-:-:S13]  /*f730*/  ISETP.NE.AND P0, PT, R0, 0x6, PT ;  /* 0x000000060000780c */ /* 0x000fda0003f05270 */
[----:B------:R-:W-:Y:S05]  /*f740*/  @P0 BRA `(.L_x_1313) ;  /* 0x00000b1000000947 */ /* 0x000fea0003800000 */
[----:B------:R-:W-:-:S05]  /*f750*/  HADD2.F32 R3, -RZ, R2.H0_H0 ;  /* 0x20000002ff037230 */ /* 0x000fca0000004100 */
[----:B------:R-:W-:Y:S01]  /*f760*/  STG.E [R16.64], R3 ;  /* 0x0000000310007986 */ /* 0x000fe2000c101924 */
[----:B------:R-:W-:Y:S05]  /*f770*/  EXIT ;  /* 0x000000000000794d */ /* 0x000fea0003800000 */
.L_x_1317:
[----:B------:R-:W-:Y:S01]  /*f780*/  STG.E.U16 [R16.64], R2 ;  /* 0x0000000210007986 */ /* 0x000fe2000c101524 */
[----:B------:R-:W-:Y:S05]  /*f790*/  EXIT ;  /* 0x000000000000794d */ /* 0x000fea0003800000 */
.L_x_1316:
        /* <DEDUP_REMOVED lines=8> */
[----:B------:R-:W-:Y:S01]  /*f820*/  STG.E.64 [R16.64], R2 ;  /* 0x0000000210007986 */ /* 0x000fe2000c101b24 */
[----:B------:R-:W-:Y:S05]  /*f830*/  EXIT ;  /* 0x000000000000794d */ /* 0x000fea0003800000 */
.L_x_1319:
[----:B------:R-:W-:-:S05]  /*f840*/  HADD2.F32 R0, -RZ, R2.H0_H0 ;  /* 0x20000002ff007230 */ /* 0x000fca0000004100 */
[----:B------:R-:W-:-:S04]  /*f850*/  F2FP.PACK_AB R0, RZ, R0 ;  /* 0x00000000ff00723e */ /* 0x000fc800000000ff */
[----:B------:R-:W-:-:S05]  /*f860*/  PRMT R0, R0, 0x5410, RZ ;  /* 0x0000541000007816 */ /* 0x000fca00000000ff */
[----:B------:R-:W-:Y:S01]  /*f870*/  STG.E [R16.64], R0 ;  /* 0x0000000010007986 */ /* 0x000fe2000c101924 */
[----:B------:R-:W-:Y:S05]  /*f880*/  EXIT ;  /* 0x000000000000794d */ /* 0x000fea0003800000 */
.L_x_1318:
[----:B------:R-:W-:-:S05]  /*f890*/  HADD2.F32 R2, -RZ, R2.H0_H0 ;  /* 0x20000002ff027230 */ /* 0x000fca0000004100 */
[----:B------:R-:W-:-:S06]  /*f8a0*/  FMUL.FTZ R2, R2, 1 ;  /* 0x3f80000002027820 */ /* 0x000fcc0000410000 */
[----:B------:R-:W0:Y:S02]  /*f8b0*/  F2F.F64.F32 R2, R2 ;  /* 0x0000000200027310 */ /* 0x000e240000201800 */
[----:B0-----:R-:W-:Y:S01]  /*f8c0*/  STG.E.64 [R16.64], R2 ;  /* 0x0000000210007986 */ /* 0x001fe2000c101b24 */
[----:B------:R-:W-:Y:S05]  /*f8d0*/  EXIT ;  /* 0x000000000000794d */ /* 0x000fea0003800000 */
.L_x_1309:
        /* <DEDUP_REMOVED lines=11> */
[----:B------:R-:W-:Y:S01]  /*f990*/  STG.E.U8 [R16.64], R3 ;  /* 0x0000000310007986 */ /* 0x000fe2000c101124 */
[----:B------:R-:W-:Y:S05]  /*f9a0*/  EXIT ;  /* 0x000000000000794d */ /* 0x000fea0003800000 */
.L_x_1322:
[----:B------:R-:W-:Y:S01]  /*f9b0*/  HADD2.F32 R2, -RZ, R2.H0_H0 ;  /* 0x20000002ff027230 */ /* 0x000fe20000004100 */
[----:B------:R-:W-:-:S04]  /*f9c0*/  CS2R R6, SRZ ;  /* 0x0000000000067805 */ /* 0x000fc8000001ff00 */
[----:B------:R-:W-:-:S04]  /*f9d0*/  FMUL.FTZ R2, R2, 1 ;  /* 0x3f80000002027820 */ /* 0x000fc80000410000 */
[----:B------:R-:W0:Y:S02]  /*f9e0*/  F2F.F64.F32 R4, R2 ;  /* 0x0000000200047310 */ /* 0x000e240000201800 */
[----:B0-----:R-:W-:Y:S01]  /*f9f0*/  STG.E.128 [R16.64], R4 ;  /* 0x0000000410007986 */ /* 0x001fe2000c101d24 */
[----:B------:R-:W-:Y:S05]  /*fa00*/  EXIT ;  /* 0x000000000000794d */ /* 0x000fea0003800000 */
.L_x_1321:
        /* <DEDUP_REMOVED lines=21> */
.L_x_1326:
[----:B------:R-:W-:Y:S05]  /*fb60*/  BSYNC B0 ;  /* 0x0000000000007941 */ /* 0x000fea0003800000 */
.L_x_1325:
[----:B------:R-:W-:-:S05]  /*fb70*/  LOP3.LUT R3, R0, R3, RZ, 0xfc, !PT ;  /* 0x0000000300037212 */ /* 0x000fca00078efcff */
[----:B------:R-:W-:Y:S01]  /*fb80*/  STG.E.U8 [R16.64], R3 ;  /* 0x0000000310007986 */ /* 0x000fe2000c101124 */
[----:B------:R-:W-:Y:S05]  /*fb90*/  EXIT ;  /* 0x000000000000794d */ /* 0x000fea0003800000 */
.L_x_1324:
        /* <DEDUP_REMOVED lines=13> */
.L_x_1328:
[----:B------:R-:W-:Y:S01]  /*fc70*/  IMAD.MOV.U32 R0, RZ, RZ, 0x7f ;  /* 0x0000007fff007424 */ /* 0x000fe200078e00ff */
[----:B------:R-:W-:-:S04]  /*fc80*/  ISETP.GT.U32.AND P0, PT, R2, 0x7f800000, PT ;  /* 0x7f8000000200780c */ /* 0x000fc80003f04070 */
[----:B------:R-:W-:-:S04]  /*fc90*/  SEL R0, R0, 0x7c, P0 ;  /* 0x0000007c00007807 */ /* 0x000fc80000000000 */
.L_x_1329:
[----:B------:R-:W-:Y:S05]  /*fca0*/  BSYNC B0 ;  /* 0x0000000000007941 */ /* 0x000fea0003800000 */
.L_x_1327:
[----:B------:R-:W-:-:S04]  /*fcb0*/  LOP3.LUT R2, R3, 0x80000000, RZ, 0xc0, !PT ;  /* 0x8000000003027812 */ /* 0x000fc800078ec0ff */
[----:B------:R-:W-:-:S04]  /*fcc0*/  SHF.R.U32.HI R3, RZ, 0x18, R2 ;  /* 0x00000018ff037819 */ /* 0x000fc80000011602 */
[----:B------:R-:W-:-:S05]  /*fcd0*/  LOP3.LUT R3, R0, R3, RZ, 0xfc, !PT ;  /* 0x0000000300037212 */ /* 0x000fca00078efcff */
[----:B------:R-:W-:Y:S01]  /*fce0*/  STG.E.U8 [R16.64], R3 ;  /* 0x0000000310007986 */ /* 0x000fe2000c101124 */
[----:B------:R-:W-:Y:S05]  /*fcf0*/  EXIT ;  /* 0x000000000000794d */ /* 0x000fea0003800000 */
.L_x_1323:
[----:B------:R-:W-:-:S05]  /*fd00*/  HADD2.F32 R0, -RZ, R2.H0_H0 ;  /* 0x20000002ff007230 */ /* 0x000fca0000004100 */
[----:B------:R-:W-:-:S05]  /*fd10*/  F2FP.BF16.PACK_AB R0, RZ, R0 ;  /* 0x00000000ff00723e */ /* 0x000fca00000010ff */
[----:B------:R-:W-:Y:S01]  /*fd20*/  STG.E.U16 [R16.64], R0 ;  /* 0x0000000010007986 */ /* 0x000fe2000c101524 */
[----:B------:R-:W-:Y:S05]  /*fd30*/  EXIT ;  /* 0x000000000000794d */ /* 0x000fea0003800000 */
.L_x_1320:
        /* <DEDUP_REMOVED lines=10> */
[----:B0-----:R-:W-:Y:S01]  /*fde0*/  STG.E.U16 [R16.64], R3 ;  /* 0x0000000310007986 */ /* 0x001fe2000c101524 */
[----:B------:R-:W-:Y:S05]  /*fdf0*/  EXIT ;  /* 0x000000000000794d */ /* 0x000fea0003800000 */
.L_x_1332:
        /* <DEDUP_REMOVED lines=17> */
.L_x_1335:
[----:B------:R-:W-:-:S04]  /*ff10*/  LOP3.LUT R2, R3, 0x80000000, RZ, 0xc0, !PT ;  /* 0x8000000003027812 */ /* 0x000fc800078ec0ff */
[----:B------:R-:W-:-:S04]  /*ff20*/  SHF.R.U32.HI R3, RZ, 0x18, R2 ;  /* 0x00000018ff037819 */ /* 0x000fc80000011602 */
[----:B------:R-:W-:-:S04]  /*ff30*/  LOP3.LUT R0, R0, R3, RZ, 0xfc, !PT ;  /* 0x0000000300007212 */ /* 0x000fc800078efcff */
[----:B------:R-:W-:Y:S02]  /*ff40*/  PRMT R8, R0, 0x7610, R8 ;  /* 0x0000761000087816 */ /* 0x000fe40000000008 */
.L_x_1334:
[----:B------:R-:W-:Y:S05]  /*ff50*/  BSYNC B0 ;  /* 0x0000000000007941 */ /* 0x000fea0003800000 */
.L_x_1333:
[----:B------:R-:W-:Y:S01]  /*ff60*/  STG.E.U8 [R16.64], R8 ;  /* 0x0000000810007986 */ /* 0x000fe2000c101124 */
[----:B------:R-:W-:Y:S05]  /*ff70*/  EXIT ;  /* 0x000000000000794d */ /* 0x000fea0003800000 */
.L_x_1331:
        /* <DEDUP_REMOVED lines=17> */
.L_x_1338:
[----:B------:R-:W-:-:S04]  /*10090*/  LOP3.LUT R2, R3, 0x80000000, RZ, 0xc0, !PT ;  /* 0x8000000003027812 */ /* 0x000fc800078ec0ff */
[----:B------:R-:W-:-:S04]  /*100a0*/  SHF.R.U32.HI R3, RZ, 0x18, R2 ;  /* 0x00000018ff037819 */ /* 0x000fc80000011602 */
[----:B------:R-:W-:-:S04]  /*100b0*/  LOP3.LUT R0, R0, R3, RZ, 0xfc, !PT ;  /* 0x0000000300007212 */ /* 0x000fc800078efcff */
[----:B------:R-:W-:Y:S02]  /*100c0*/  PRMT R8, R0, 0x7610, R8 ;  /* 0x0000761000087816 */ /* 0x000fe40000000008 */
.L_x_1337:
[----:B------:R-:W-:Y:S05]  /*100d0*/  BSYNC B0 ;  /* 0x0000000000007941 */ /* 0x000fea0003800000 */
.L_x_1336:
[----:B------:R-:W-:Y:S01]  /*100e0*/  STG.E.U8 [R16.64], R8 ;  /* 0x0000000810007986 */ /* 0x000fe2000c101124 */
[----:B------:R-:W-:Y:S05]  /*100f0*/  EXIT ;  /* 0x000000000000794d */ /* 0x000fea0003800000 */
.L_x_1330:
        /* <DEDUP_REMOVED lines=22> */
.L_x_1313:
        /* <DEDUP_REMOVED lines=20> */
.L_x_1340:
[----:B------:R-:W-:-:S06]  /*103a0*/  HADD2.F32 R2, -RZ, R2.H0_H0 ;  /* 0x20000002ff027230 */ /* 0x000fcc0000004100 */
[----:B------:R-:W0:Y:S02]  /*103b0*/  F2I.U64.TRUNC R2, R2 ;  /* 0x0000000200027311 */ /* 0x000e24000020d800 */
[----:B0-----:R-:W-:Y:S01]  /*103c0*/  STG.E.64 [R16.64], R2 ;  /* 0x0000000210007986 */ /* 0x001fe2000c101b24 */
[----:B------:R-:W-:Y:S05]  /*103d0*/  EXIT ;  /* 0x000000000000794d */ /* 0x000fea0003800000 */
.L_x_1339:
[----:B------:R-:W-:-:S04]  /*103e0*/  HADD2.F32 R2, -RZ, R2.H0_H0 ;  /* 0x20000002ff027230 */ /* 0x000fc80000004100 */
[----:B------:R-:W0:Y:S02]  /*103f0*/  F2I.FTZ.U32.TRUNC.NTZ R3, R2 ;  /* 0x0000000200037305 */ /* 0x000e24000021f000 */
[----:B0-----:R-:W-:Y:S01]  /*10400*/  STG.E [R16.64], R3 ;  /* 0x0000000310007986 */ /* 0x001fe2000c101924 */
[----:B------:R-:W-:Y:S05]  /*10410*/  EXIT ;  /* 0x000000000000794d */ /* 0x000fea0003800000 */
.L_x_1341:
        /* <DEDUP_REMOVED lines=14> */
.L_x_6701:


//--------------------- .text._ZN2at6native27unrolled_elementwise_kernelIZZZNS0_60_GLOBAL__N__171e0b9f_22_ActivationEluKernel_cu_9e10b42f_309619elu_backward_kernelERNS_18TensorIteratorBaseERKN3c106ScalarES8_S8_bENKUlvE_clEvENKUlvE1_clEvEUlNS5_4HalfESB_E_St5arrayIPcLm3EELi4E23TrivialOffsetCalculatorILi2EjESG_ILi1EjENS0_6memory12LoadWithCastILi2EEENSJ_13StoreWithCastILi1EEEEEviT_T0_T2_T3_T4_T5_ --------------------------
	.section	.text._ZN2at6native27unrolled_elementwise_kernelIZZZNS0_60_GLOBAL__N__171e0b9f_22_ActivationEluKernel_cu_9e10b42f_309619elu_backward_kernelERNS_18TensorIteratorBaseERKN3c106ScalarES8_S8_bENKUlvE_clEvENKUlvE1_clEvEUlNS5_4HalfESB_E_St5arrayIPcLm3EELi4E23TrivialOffsetCalculatorILi2EjESG_ILi1EjENS0_6memory12LoadWithCastILi2EEENSJ_13StoreWithCastILi1EEEEEviT_T0_T2_T3_T4_T5_,"ax",@progbits
	.sectioninfo	@"SHI_REGISTERS=32"
	.align	128
        .global         _ZN2at6native27unrolled_elementwise_kernelIZZZNS0_60_GLOBAL__N__171e0b9f_22_ActivationEluKernel_cu_9e10b42f_309619elu_backward_kernelERNS_18TensorIteratorBaseERKN3c106ScalarES8_S8_bENKUlvE_clEvENKUlvE1_clEvEUlNS5_4HalfESB_E_St5arrayIPcLm3EELi4E23TrivialOffsetCalculatorILi2EjESG_ILi1EjENS0_6memory12LoadWithCastILi2EEENSJ_13StoreWithCastILi1EEEEEviT_T0_T2_T3_T4_T5_
        .type           _ZN2at6native27unrolled_elementwise_kernelIZZZNS0_60_GLOBAL__N__171e0b9f_22_ActivationEluKernel_cu_9e10b42f_309619elu_backward_kernelERNS_18TensorIteratorBaseERKN3c106ScalarES8_S8_bENKUlvE_clEvENKUlvE1_clEvEUlNS5_4HalfESB_E_St5arrayIPcLm3EELi4E23TrivialOffsetCalculatorILi2EjESG_ILi1EjENS0_6memory12LoadWithCastILi2EEENSJ_13StoreWithCastILi1EEEEEviT_T0_T2_T3_T4_T5_,@function
        .size           _ZN2at6native27unrolled_elementwise_kernelIZZZNS0_60_GLOBAL__N__171e0b9f_22_ActivationEluKernel_cu_9e10b42f_309619elu_backward_kernelERNS_18TensorIteratorBaseERKN3c106ScalarES8_S8_bENKUlvE_clEvENKUlvE1_clEvEUlNS5_4HalfESB_E_St5arrayIPcLm3EELi4E23TrivialOffsetCalculatorILi2EjESG_ILi1EjENS0_6memory12LoadWithCastILi2EEENSJ_13StoreWithCastILi1EEEEEviT_T0_T2_T3_T4_T5_,(.L_x_6702 - _ZN2at6native27unrolled_elementwise_kernelIZZZNS0_60_GLOBAL__N__171e0b9f_22_ActivationEluKernel_cu_9e10b42f_309619elu_backward_kernelERNS_18TensorIteratorBaseERKN3c106ScalarES8_S8_bENKUlvE_clEvENKUlvE1_clEvEUlNS5_4HalfESB_E_St5arrayIPcLm3EELi4E23TrivialOffsetCalculatorILi2EjESG_ILi1EjENS0_6memory12LoadWithCastILi2EEENSJ_13StoreWithCastILi1EEEEEviT_T0_T2_T3_T4_T5_)
        .other          _ZN2at6native27unrolled_elementwise_kernelIZZZNS0_60_GLOBAL__N__171e0b9f_22_ActivationEluKernel_cu_9e10b42f_309619elu_backward_kernelERNS_18TensorIteratorBaseERKN3c106ScalarES8_S8_bENKUlvE_clEvENKUlvE1_clEvEUlNS5_4HalfESB_E_St5arrayIPcLm3EELi4E23TrivialOffsetCalculatorILi2EjESG_ILi1EjENS0_6memory12LoadWithCastILi2EEENSJ_13StoreWithCastILi1EEEEEviT_T0_T2_T3_T4_T5_,@"STO_CUDA_ENTRY STV_DEFAULT"
_ZN2at6native27unrolled_elementwise_kernelIZZZNS0_60_GLOBAL__N__171e0b9f_22_ActivationEluKernel_cu_9e10b42f_309619elu_backward_kernelERNS_18TensorIteratorBaseERKN3c106ScalarES8_S8_bENKUlvE_clEvENKUlvE1_clEvEUlNS5_4HalfESB_E_St5arrayIPcLm3EELi4E23TrivialOffsetCalculatorILi2EjESG_ILi1EjENS0_6memory12LoadWithCastILi2EEENSJ_13StoreWithCastILi1EEEEEviT_T0_T2_T3_T4_T5_:
.text._ZN2at6native27unrolled_elementwise_kernelIZZZNS0_60_GLOBAL__N__171e0b9f_22_ActivationEluKernel_cu_9e10b42f_309619elu_backward_kernelERNS_18TensorIteratorBaseERKN3c106ScalarES8_S8_bENKUlvE_clEvENKUlvE1_clEvEUlNS5_4HalfESB_E_St5arrayIPcLm3EELi4E23TrivialOffsetCalculatorILi2EjESG_ILi1EjENS0_6memory12LoadWithCastILi2EEENSJ_13StoreWithCastILi1EEEEEviT_T0_T2_T3_T4_T5_:
        /* <DEDUP_REMOVED lines=34> */
.L_x_1347:
[----:B------:R-:W2:Y:S02]  /*0220*/  LDG.E.U8 R4, [R4.64] ;  /* 0x0000002404047981 */ /* 0x000ea4000c1e1100 */
[----:B--2---:R-:W0:Y:S02]  /*0230*/  I2F.U16 R0, R4 ;  /* 0x0000000400007306 */ /* 0x004e240000101000 */
[----:B0-----:R-:W-:-:S04]  /*0240*/  F2FP.PACK_AB R0, RZ, R0 ;  /* 0x00000000ff00723e */ /* 0x001fc800000000ff */
[----:B------:R-:W-:Y:S01]  /*0250*/  PRMT R22, R0, 0x7610, R22 ;  /* 0x0000761000167816 */ /* 0x000fe20000000016 */
[----:B------:R-:W-:Y:S05]  /*0260*/  BRA `(.L_x_1349) ;  /* 0x00000ed000007947 */ /* 0x000fea0003800000 */
.L_x_1346:
        /* <DEDUP_REMOVED lines=11> */
.L_x_1351:
[----:B------:R-:W2:Y:S02]  /*0320*/  LDG.E R4, [R4.64] ;  /* 0x0000002404047981 */ /* 0x000ea4000c1e1900 */
[----:B--2---:R-:W0:Y:S02]  /*0330*/  I2F R0, R4 ;  /* 0x0000000400007306 */ /* 0x004e240000201400 */
[----:B0-----:R-:W-:-:S04]  /*0340*/  F2FP.PACK_AB R0, RZ, R0 ;  /* 0x00000000ff00723e */ /* 0x001fc800000000ff */
[----:B------:R-:W-:Y:S01]  /*0350*/  PRMT R22, R0, 0x7610, R22 ;  /* 0x0000761000167816 */ /* 0x000fe20000000016 */
[----:B------:R-:W-:Y:S05]  /*0360*/  BRA `(.L_x_1349) ;  /* 0x00000dd000007947 */ /* 0x000fea0003800000 */
.L_x_1350:
[----:B------:R-:W2:Y:S02]  /*0370*/  LDG.E.U16 R4, [R4.64] ;  /* 0x0000002404047981 */ /* 0x000ea4000c1e1500 */
[----:B--2---:R-:W0:Y:S02]  /*0380*/  I2F.S16 R0, R4 ;  /* 0x0000000400007306 */ /* 0x004e240000101400 */
[----:B0-----:R-:W-:-:S04]  /*0390*/  F2FP.PACK_AB R0, RZ, R0 ;  /* 0x00000000ff00723e */ /* 0x001fc800000000ff */
[----:B------:R-:W-:Y:S01]  /*03a0*/  PRMT R22, R0, 0x7610, R22 ;  /* 0x0000761000167816 */ /* 0x000fe20000000016 */
[----:B------:R-:W-:Y:S05]  /*03b0*/  BRA `(.L_x_1349) ;  /* 0x00000d8000007947 */ /* 0x000fea0003800000 */
.L_x_1345:
        /* <DEDUP_REMOVED lines=9> */
.L_x_1353:
[----:B------:R0:W5:Y:S01]  /*0450*/  LDG.E.U16 R22, [R4.64] ;  /* 0x0000002404167981 */ /* 0x000162000c1e1500 */
[----:B------:R-:W-:Y:S05]  /*0460*/  BRA `(.L_x_1349) ;  /* 0x00000cd000007947 */ /* 0x000fea0003800000 */
.L_x_1352:
        /* <DEDUP_REMOVED lines=9> */
.L_x_1355:
[----:B------:R0:W5:Y:S01]  /*0500*/  LDG.E.U16 R22, [R4.64] ;  /* 0x0000002404167981 */ /* 0x000162000c1e1500 */
[----:B------:R-:W-:Y:S05]  /*0510*/  BRA `(.L_x_1349) ;  /* 0x00000c2000007947 */ /* 0x000fea0003800000 */
.L_x_1354:
[----:B------:R-:W2:Y:S02]  /*0520*/  LDG.E.64 R4, [R4.64] ;  /* 0x0000002404047981 */ /* 0x000ea4000c1e1b00 */
[----:B--2---:R-:W0:Y:S01]  /*0530*/  F2F.F32.F64 R0, R4 ;  /* 0x0000000400007310 */ /* 0x004e220000301000 */
[----:B------:R-:W0:-:S14]  /*0540*/  DSETP.GEU.AND P0, PT, |R4|, c[0x2][0x0], PT ;  /* 0x008000000400762a */ /* 0x000e1c0003f0e200 */
[----:B0-----:R-:W-:-:S05]  /*0550*/  @!P0 FMUL R0, R0, 1.175494350822287508e-38 ;  /* 0x0080000000008820 */ /* 0x001fca0000400000 */
[----:B------:R-:W-:-:S04]  /*0560*/  F2FP.PACK_AB R0, RZ, R0 ;  /* 0x00000000ff00723e */ /* 0x000fc800000000ff */
[----:B------:R-:W-:Y:S01]  /*0570*/  PRMT R22, R0, 0x7610, R22 ;  /* 0x0000761000167816 */ /* 0x000fe20000000016 */
[----:B------:R-:W-:Y:S05]  /*0580*/  BRA `(.L_x_1349) ;  /* 0x00000bb000007947 */ /* 0x000fea0003800000 */
.L_x_1344:
        /* <DEDUP_REMOVED lines=14> */
.L_x_1358:
[----:B------:R-:W2:Y:S02]  /*0670*/  LDG.E.64 R4, [R4.64] ;  /* 0x0000002404047981 */ /* 0x000ea4000c1e1b00 */
[----:B--2---:R-:W0:Y:S01]  /*0680*/  F2F.F32.F64 R0, R4 ;  /* 0x0000000400007310 */ /* 0x004e220000301000 */
[----:B------:R-:W0:-:S14]  /*0690*/  DSETP.GEU.AND P0, PT, |R4|, c[0x2][0x0], PT ;  /* 0x008000000400762a */ /* 0x000e1c0003f0e200 */
[----:B0-----:R-:W-:-:S05]  /*06a0*/  @!P0 FMUL R0, R0, 1.175494350822287508e-38 ;  /* 0x0080000000008820 */ /* 0x001fca0000400000 */
[----:B------:R-:W-:-:S04]  /*06b0*/  F2FP.PACK_AB R0, RZ, R0 ;  /* 0x00000000ff00723e */ /* 0x000fc800000000ff */
[----:B------:R-:W-:Y:S01]  /*06c0*/  PRMT R22, R0, 0x7610, R22 ;  /* 0x0000761000167816 */ /* 0x000fe20000000016 */
[----:B------:R-:W-:Y:S05]  /*06d0*/  BRA `(.L_x_1349) ;  /* 0x00000a6000007947 */ /* 0x000fea0003800000 */
.L_x_1357:
        /* <DEDUP_REMOVED lines=28> */
.L_x_1360:
        /* <DEDUP_REMOVED lines=12> */
[----:B------:R-:W-:-:S04]  /*0960*/  F2FP.PACK_AB R0, RZ, R0 ;  /* 0x00000000ff00723e */ /* 0x000fc800000000ff */
[----:B------:R-:W-:Y:S01]  /*0970*/  PRMT R22, R0, 0x7610, R22 ;  /* 0x0000761000167816 */ /* 0x000fe20000000016 */
[----:B------:R-:W-:Y:S05]  /*0980*/  BRA `(.L_x_1349) ;  /* 0x000007b000007947 */ /* 0x000fea0003800000 */
.L_x_1359:
[----:B------:R-:W2:Y:S02]  /*0990*/  LDG.E.U16 R0, [R4.64] ;  /* 0x0000002404007981 */ /* 0x000ea4000c1e1500 */
[----:B--2---:R-:W-:-:S04]  /*09a0*/  PRMT R0, RZ, 0x5410, R0 ;  /* 0x00005410ff007816 */ /* 0x004fc80000000000 */
[----:B------:R-:W-:-:S04]  /*09b0*/  F2FP.PACK_AB R0, RZ, R0 ;  /* 0x00000000ff00723e */ /* 0x000fc800000000ff */
[----:B------:R-:W-:Y:S01]  /*09c0*/  PRMT R22, R0, 0x7610, R22 ;  /* 0x0000761000167816 */ /* 0x000fe20000000016 */
[----:B------:R-:W-:Y:S05]  /*09d0*/  BRA `(.L_x_1349) ;  /* 0x0000076000007947 */ /* 0x000fea0003800000 */
.L_x_1356:
        /* <DEDUP_REMOVED lines=12> */
.L_x_1363:
        /* <DEDUP_REMOVED lines=21> */
.L_x_1367:
[----:B------:R-:W-:Y:S05]  /*0bf0*/  BSYNC B1 ;  /* 0x0000000000017941 */ /* 0x000fea0003800000 */
.L_x_1366:
[----:B------:R-:W-:Y:S01]  /*0c00*/  LEA R5, R0, 0x3b800000, 0x17 ;  /* 0x3b80000000057811 */ /* 0x000fe200078eb8ff */
[----:B------:R-:W-:-:S05]  /*0c10*/  IMAD.SHL.U32 R0, R3, 0x100000, RZ ;  /* 0x0010000003007824 */ /* 0x000fca00078e00ff */
[----:B------:R-:W-:Y:S02]  /*0c20*/  LOP3.LUT R0, R5, R0, R6, 0xfe, !PT ;  /* 0x0000000005007212 */ /* 0x000fe400078efe06 */
.L_x_1365:
[----:B------:R-:W-:Y:S05]  /*0c30*/  BSYNC B0 ;  /* 0x0000000000007941 */ /* 0x000fea0003800000 */
.L_x_1364:
[----:B------:R-:W-:-:S04]  /*0c40*/  F2FP.PACK_AB R0, RZ, R0 ;  /* 0x00000000ff00723e */ /* 0x000fc800000000ff */
[----:B------:R-:W-:Y:S01]  /*0c50*/  PRMT R22, R0, 0x7610, R22 ;  /* 0x0000761000167816 */ /* 0x000fe20000000016 */
[----:B------:R-:W-:Y:S05]  /*0c60*/  BRA `(.L_x_1349) ;  /* 0x000004d000007947 */ /* 0x000fea0003800000 */
.L_x_1362:
        /* <DEDUP_REMOVED lines=21> */
.L_x_1371:
[----:B------:R-:W-:Y:S05]  /*0dc0*/  BSYNC B1 ;  /* 0x0000000000017941 */ /* 0x000fea0003800000 */
.L_x_1370:
[----:B------:R-:W-:Y:S01]  /*0dd0*/  LEA R5, R0, 0x37800000, 0x17 ;  /* 0x3780000000057811 */ /* 0x000fe200078eb8ff */
[----:B------:R-:W-:-:S05]  /*0de0*/  IMAD.SHL.U32 R0, R3, 0x200000, RZ ;  /* 0x0020000003007824 */ /* 0x000fca00078e00ff */
[----:B------:R-:W-:Y:S02]  /*0df0*/  LOP3.LUT R0, R5, R0, R6, 0xfe, !PT ;  /* 0x0000000005007212 */ /* 0x000fe400078efe06 */
.L_x_1369:
[----:B------:R-:W-:Y:S05]  /*0e00*/  BSYNC B0 ;  /* 0x0000000000007941 */ /* 0x000fea0003800000 */
.L_x_1368:
[----:B------:R-:W-:-:S04]  /*0e10*/  F2FP.PACK_AB R0, RZ, R0 ;  /* 0x00000000ff00723e */ /* 0x000fc800000000ff */
[----:B------:R-:W-:Y:S01]  /*0e20*/  PRMT R22, R0, 0x7610, R22 ;  /* 0x0000761000167816 */ /* 0x000fe20000000016 */
[----:B------:R-:W-:Y:S05]  /*0e30*/  BRA `(.L_x_1349) ;  /* 0x0000030000007947 */ /* 0x000fea0003800000 */
.L_x_1361:
        /* <DEDUP_REMOVED lines=14> */
.L_x_1375:
[----:B------:R-:W-:Y:S05]  /*0f20*/  BSYNC B0 ;  /* 0x0000000000007941 */ /* 0x000fea0003800000 */
.L_x_1374:
[----:B------:R-:W-:-:S04]  /*0f30*/  F2FP.PACK_AB R0, RZ, R0 ;  /* 0x00000000ff00723e */ /* 0x000fc800000000ff */
[----:B------:R-:W-:Y:S01]  /*0f40*/  PRMT R22, R0, 0x7610, R22 ;  /* 0x0000761000167816 */ /* 0x000fe20000000016 */
[----:B------:R-:W-:Y:S05]  /*0f50*/  BRA `(.L_x_1349) ;  /* 0x000001e000007947 */ /* 0x000fea0003800000 */
.L_x_1348:
        /* <DEDUP_REMOVED lines=21> */
.L_x_1373:
[----:B------:R-:W2:Y:S02]  /*10b0*/  LDG.E.64 R4, [R4.64] ;  /* 0x0000002404047981 */ /* 0x000ea4000c1e1b00 */
[----:B--2---:R-:W0:Y:S02]  /*10c0*/  I2F.U64 R0, R4 ;  /* 0x0000000400007312 */ /* 0x004e240000301000 */
[----:B0-----:R-:W-:-:S04]  /*10d0*/  F2FP.PACK_AB R0, RZ, R0 ;  /* 0x00000000ff00723e */ /* 0x001fc800000000ff */
[----:B------:R-:W-:Y:S01]  /*10e0*/  PRMT R22, R0, 0x7610, R22 ;  /* 0x0000761000167816 */ /* 0x000fe20000000016 */
[----:B------:R-:W-:Y:S05]  /*10f0*/  BRA `(.L_x_1349) ;  /* 0x0000004000007947 */ /* 0x000fea0003800000 */
.L_x_1372:
[----:B------:R-:W2:Y:S02]  /*1100*/  LDG.E R4, [R4.64] ;  /* 0x0000002404047981 */ /* 0x000ea4000c1e1900 */
[----:B--2---:R-:W0:Y:S02]  /*1110*/  I2F.U32 R0, R4 ;  /* 0x0000000400007306 */ /* 0x004e240000201000 */
[----:B0-----:R-:W-:-:S04]  /*1120*/  F2FP.PACK_AB R0, RZ, R0 ;  /* 0x00000000ff00723e */ /* 0x001fc800000000ff */
[----:B------:R-:W-:Y:S02]  /*1130*/  PRMT R22, R0, 0x7610, R22 ;  /* 0x0000761000167816 */ /* 0x000fe40000000016 */
.L_x_1349:
        /* <DEDUP_REMOVED lines=19> */
.L_x_1379:
[----:B------:R-:W2:Y:S02]  /*1270*/  LDG.E.U8 R4, [R4.64] ;  /* 0x0000002404047981 */ /* 0x000ea4000c1e1100 */
[----:B--2---:R-:W0:Y:S02]  /*1280*/  I2F.U16 R0, R4 ;  /* 0x0000000400007306 */ /* 0x004e240000101000 */
[----:B0-----:R-:W-:-:S04]  /*1290*/  F2FP.PACK_AB R0, RZ, R0 ;  /* 0x00000000ff00723e */ /* 0x001fc800000000ff */
[----:B------:R-:W-:Y:S01]  /*12a0*/  PRMT R23, R0, 0x7610, R23 ;  /* 0x0000761000177816 */ /* 0x000fe20000000017 */
[----:B------:R-:W-:Y:S05]  /*12b0*/  BRA `(.L_x_1381) ;  /* 0x00000ed000007947 */ /* 0x000fea0003800000 */
.L_x_1378:
        /* <DEDUP_REMOVED lines=11> */
.L_x_1383:
[----:B------:R-:W2:Y:S02]  /*1370*/  LDG.E R4, [R4.64] ;  /* 0x0000002404047981 */ /* 0x000ea4000c1e1900 */
[----:B--2---:R-:W0:Y:S02]  /*1380*/  I2F R0, R4 ;  /* 0x0000000400007306 */ /* 0x004e240000201400 */
[----:B0-----:R-:W-:-:S04]  /*1390*/  F2FP.PACK_AB R0, RZ, R0 ;  /* 0x00000000ff00723e */ /* 0x001fc800000000ff */
[----:B------:R-:W-:Y:S01]  /*13a0*/  PRMT R23, R0, 0x7610, R23 ;  /* 0x0000761000177816 */ /* 0x000fe20000000017 */
[----:B------:R-:W-:Y:S05]  /*13b0*/  BRA `(.L_x_1381) ;  /* 0x00000dd000007947 */ /* 0x000fea0003800000 */
.L_x_1382:
[----:B------:R-:W2:Y:S02]  /*13c0*/  LDG.E.U16 R4, [R4.64] ;  /* 0x0000002404047981 */ /* 0x000ea4000c1e1500 */
[----:B--2---:R-:W0:Y:S02]  /*13d0*/  I2F.S16 R0, R4 ;  /* 0x0000000400007306 */ /* 0x004e240000101400 */
[----:B0-----:R-:W-:-:S04]  /*13e0*/  F2FP.PACK_AB R0, RZ, R0 ;  /* 0x00000000ff00723e */ /* 0x001fc800000000ff */
[----:B------:R-:W-:Y:S01]  /*13f0*/  PRMT R23, R0, 0x7610, R23 ;  /* 0x0000761000177816 */ /* 0x000fe20000000017 */
[----:B------:R-:W-:Y:S05]  /*1400*/  BRA `(.L_x_1381) ;  /* 0x00000d8000007947 */ /* 0x000fea0003800000 */
.L_x_1377:
        /* <DEDUP_REMOVED lines=9> */
.L_x_1385:
[----:B------:R0:W5:Y:S01]  /*14a0*/  LDG.E.U16 R23, [R4.64] ;  /* 0x0000002404177981 */ /* 0x000162000c1e1500 */
[----:B------:R-:W-:Y:S05]  /*14b0*/  BRA `(.L_x_1381) ;  /* 0x00000cd000007947 */ /* 0x000fea0003800000 */
.L_x_1384:
        /* <DEDUP_REMOVED lines=9> */
.L_x_1387:
[----:B------:R0:W5:Y:S01]  /*1550*/  LDG.E.U16 R23, [R4.64] ;  /* 0x0000002404177981 */ /* 0x000162000c1e1500 */
[----:B------:R-:W-:Y:S05]  /*1560*/  BRA `(.L_x_1381) ;  /* 0x00000c2000007947 */ /* 0x000fea0003800000 */
.L_x_1386:
[----:B------:R-:W2:Y:S02]  /*1570*/  LDG.E.64 R4, [R4.64] ;  /* 0x0000002404047981 */ /* 0x000ea4000c1e1b00 */
[----:B--2---:R-:W0:Y:S01]  /*1580*/  F2F.F32.F64 R0, R4 ;  /* 0x0000000400007310 */ /* 0x004e220000301000 */
[----:B------:R-:W0:-:S14]  /*1590*/  DSETP.GEU.AND P0, PT, |R4|, c[0x2][0x0], PT ;  /* 0x008000000400762a */ /* 0x000e1c0003f0e200 */
[----:B0-----:R-:W-:-:S05]  /*15a0*/  @!P0 FMUL R0, R0, 1.175494350822287508e-38 ;  /* 0x0080000000008820 */ /* 0x001fca0000400000 */
[----:B------:R-:W-:-:S04]  /*15b0*/  F2FP.PACK_AB R0, RZ, R0 ;  /* 0x00000000ff00723e */ /* 0x000fc800000000ff */
[----:B------:R-:W-:Y:S01]  /*15c0*/  PRMT R23, R0, 0x7610, R23 ;  /* 0x0000761000177816 */ /* 0x000fe20000000017 */
[----:B------:R-:W-:Y:S05]  /*15d0*/  BRA `(.L_x_1381) ;  /* 0x00000bb000007947 */ /* 0x000fea0003800000 */
.L_x_1376:
        /* <DEDUP_REMOVED lines=14> */
.L_x_1390:
[----:B------:R-:W2:Y:S02]  /*16c0*/  LDG.E.64 R4, [R4.64] ;  /* 0x0000002404047981 */ /* 0x000ea4000c1e1b00 */
[----:B--2---:R-:W0:Y:S01]  /*16d0*/  F2F.F32.F64 R0, R4 ;  /* 0x0000000400007310 */ /* 0x004e220000301000 */
[----:B------:R-:W0:-:S14]  /*16e0*/  DSETP.GEU.AND P0, PT, |R4|, c[0x2][0x0], PT ;  /* 0x008000000400762a */ /* 0x000e1c0003f0e200 */
[----:B0-----:R-:W-:-:S05]  /*16f0*/  @!P0 FMUL R0, R0, 1.175494350822287508e-38 ;  /* 0x0080000000008820 */ /* 0x001fca0000400000 */
[----:B------:R-:W-:-:S04]  /*1700*/  F2FP.PACK_AB R0, RZ, R0 ;  /* 0x00000000ff00723e */ /* 0x000fc800000000ff */
[----:B------:R-:W-:Y:S01]  /*1710*/  PRMT R23, R0, 0x7610, R23 ;  /* 0x0000761000177816 */ /* 0x000fe20000000017 */
[----:B------:R-:W-:Y:S05]  /*1720*/  BRA `(.L_x_1381) ;  /* 0x00000a6000007947 */ /* 0x000fea0003800000 */
.L_x_1389:
        /* <DEDUP_REMOVED lines=28> */
.L_x_1392:
        /* <DEDUP_REMOVED lines=15> */
.L_x_1391:
[----:B------:R-:W2:Y:S02]  /*19e0*/  LDG.E.U16 R0, [R4.64] ;  /* 0x0000002404007981 */ /* 0x000ea4000c1e1500 */
[----:B--2---:R-:W-:-:S04]  /*19f0*/  PRMT R0, RZ, 0x5410, R0 ;  /* 0x00005410ff007816 */ /* 0x004fc80000000000 */
[----:B------:R-:W-:-:S04]  /*1a00*/  F2FP.PACK_AB R0, RZ, R0 ;  /* 0x00000000ff00723e */ /* 0x000fc800000000ff */
[----:B------:R-:W-:Y:S01]  /*1a10*/  PRMT R23, R0, 0x7610, R23 ;  /* 0x0000761000177816 */ /* 0x000fe20000000017 */
[----:B------:R-:W-:Y:S05]  /*1a20*/  BRA `(.L_x_1381) ;  /* 0x0000076000007947 */ /* 0x000fea0003800000 */
.L_x_1388:
        /* <DEDUP_REMOVED lines=12> */
.L_x_1395:
        /* <DEDUP_REMOVED lines=21> */
.L_x_1399:
[----:B------:R-:W-:Y:S05]  /*1c40*/  BSYNC B1 ;  /* 0x0000000000017941 */ /* 0x000fea0003800000 */
.L_x_1398:
[----:B------:R-:W-:Y:S01]  /*1c50*/  LEA R5, R0, 0x3b800000, 0x17 ;  /* 0x3b80000000057811 */ /* 0x000fe200078eb8ff */
[----:B------:R-:W-:-:S05]  /*1c60*/  IMAD.SHL.U32 R0, R3, 0x100000, RZ ;  /* 0x0010000003007824 */ /* 0x000fca00078e00ff */
[----:B------:R-:W-:Y:S02]  /*1c70*/  LOP3.LUT R0, R5, R0, R6, 0xfe, !PT ;  /* 0x0000000005007212 */ /* 0x000fe400078efe06 */
.L_x_1397:
[----:B------:R-:W-:Y:S05]  /*1c80*/  BSYNC B0 ;  /* 0x0000000000007941 */ /* 0x000fea0003800000 */
.L_x_1396:
[----:B------:R-:W-:-:S04]  /*1c90*/  F2FP.PACK_AB R0, RZ, R0 ;  /* 0x00000000ff00723e */ /* 0x000fc800000000ff */
[----:B------:R-:W-:Y:S01]  /*1ca0*/  PRMT R23, R0, 0x7610, R23 ;  /* 0x0000761000177816 */ /* 0x000fe20000000017 */
[----:B------:R-:W-:Y:S05]  /*1cb0*/  BRA `(.L_x_1381) ;  /* 0x000004d000007947 */ /* 0x000fea0003800000 */
.L_x_1394:
        /* <DEDUP_REMOVED lines=21> */
.L_x_1403:
[----:B------:R-:W-:Y:S05]  /*1e10*/  BSYNC B1 ;  /* 0x0000000000017941 */ /* 0x000fea0003800000 */
.L_x_1402:
[----:B------:R-:W-:Y:S01]  /*1e20*/  LEA R5, R0, 0x37800000, 0x17 ;  /* 0x3780000000057811 */ /* 0x000fe200078eb8ff */
[----:B------:R-:W-:-:S05]  /*1e30*/  IMAD.SHL.U32 R0, R3, 0x200000, RZ ;  /* 0x0020000003007824 */ /* 0x000fca00078e00ff */
[----:B------:R-:W-:Y:S02]  /*1e40*/  LOP3.LUT R0, R5, R0, R6, 0xfe, !PT ;  /* 0x0000000005007212 */ /* 0x000fe400078efe06 */
.L_x_1401:
[----:B------:R-:W-:Y:S05]  /*1e50*/  BSYNC B0 ;  /* 0x0000000000007941 */ /* 0x000fea0003800000 */
.L_x_1400:
[----:B------:R-:W-:-:S04]  /*1e60*/  F2FP.PACK_AB R0, RZ, R0 ;  /* 0x00000000ff00723e */ /* 0x000fc800000000ff */
[----:B------:R-:W-:Y:S01]  /*1e70*/  PRMT R23, R0, 0x7610, R23 ;  /* 0x0000761000177816 */ /* 0x000fe20000000017 */
[----:B------:R-:W-:Y:S05]  /*1e80*/  BRA `(.L_x_1381) ;  /* 0x0000030000007947 */ /* 0x000fea0003800000 */
.L_x_1393:
        /* <DEDUP_REMOVED lines=14> */
.L_x_1407:
[----:B------:R-:W-:Y:S05]  /*1f70*/  BSYNC B0 ;  /* 0x0000000000007941 */ /* 0x000fea0003800000 */
.L_x_1406:
[----:B------:R-:W-:-:S04]  /*1f80*/  F2FP.PACK_AB R0, RZ, R0 ;  /* 0x00000000ff00723e */ /* 0x000fc800000000ff */
[----:B------:R-:W-:Y:S01]  /*1f90*/  PRMT R23, R0, 0x7610, R23 ;  /* 0x0000761000177816 */ /* 0x000fe20000000017 */
[----:B------:R-:W-:Y:S05]  /*1fa0*/  BRA `(.L_x_1381) ;  /* 0x000001e000007947 */ /* 0x000fea0003800000 */
.L_x_1380:
        /* <DEDUP_REMOVED lines=21> */
.L_x_1405:
[----:B------:R-:W2:Y:S02]  /*2100*/  LDG.E.64 R4, [R4.64] ;  /* 0x0000002404047981 */ /* 0x000ea4000c1e1b00 */
[----:B--2---:R-:W0:Y:S02]  /*2110*/  I2F.U64 R0, R4 ;  /* 0x0000000400007312 */ /* 0x004e240000301000 */
[----:B0-----:R-:W-:-:S04]  /*2120*/  F2FP.PACK_AB R0, RZ, R0 ;  /* 0x00000000ff00723e */ /* 0x001fc800000000ff */
[----:B------:R-:W-:Y:S01]  /*2130*/  PRMT R23, R0, 0x7610, R23 ;  /* 0x0000761000177816 */ /* 0x000fe20000000017 */
[----:B------:R-:W-:Y:S05]  /*2140*/  BRA `(.L_x_1381) ;  /* 0x0000004000007947 */ /* 0x000fea0003800000 */
.L_x_1404:
[----:B------:R-:W2:Y:S02]  /*2150*/  LDG.E R4, [R4.64] ;  /* 0x0000002404047981 */ /* 0x000ea4000c1e1900 */
[----:B--2---:R-:W0:Y:S02]  /*2160*/  I2F.U32 R0, R4 ;  /* 0x0000000400007306 */ /* 0x004e240000201000 */
[----:B0-----:R-:W-:-:S04]  /*2170*/  F2FP.PACK_AB R0, RZ, R0 ;  /* 0x00000000ff00723e */ /* 0x001fc800000000ff */
[----:B------:R-:W-:Y:S02]  /*2180*/  PRMT R23, R0, 0x7610, R23 ;  /* 0x0000761000177816 */ /* 0x000fe40000000017 */
.L_x_1381:
[----:B------:R-:W-:-:S05]  /*2190*/  IADD3 R28, R28, 0x80, RZ ;  /* 0x000000801c1c7810 */ /* 0x000fca0007ffe0ff */
.L_x_1343:
[----:B-1-3--:R-:W-:Y:S05]  /*21a0*/  BSYNC B6 ;  /* 0x0000000000067941 */ /* 0x00afea0003800000 */
.L_x_1342:
        /* <DEDUP_REMOVED lines=24> */
.L_x_1413:
[----:B------:R-:W2:Y:S02]  /*2330*/  LDG.E.U8 R4, [R4.64] ;  /* 0x0000002404047981 */ /* 0x000ea4000c1e1100 */
[----:B--2---:R-:W0:Y:S02]  /*2340*/  I2F.U16 R0, R4 ;  /* 0x0000000400007306 */ /* 0x004e240000101000 */
[----:B0-----:R-:W-:-:S04]  /*2350*/  F2FP.PACK_AB R0, RZ, R0 ;  /* 0x00000000ff00723e */ /* 0x001fc800000000ff */
[----:B------:R-:W-:Y:S01]  /*2360*/  PRMT R19, R0, 0x7610, R19 ;  /* 0x0000761000137816 */ /* 0x000fe20000000013 */
[----:B------:R-:W-:Y:S05]  /*2370*/  BRA `(.L_x_1415) ;  /* 0x00000ee000007947 */ /* 0x000fea0003800000 */
.L_x_1412:
        /* <DEDUP_REMOVED lines=11> */
.L_x_1417:
[----:B------:R-:W2:Y:S02]  /*2430*/  LDG.E R4, [R4.64] ;  /* 0x0000002404047981 */ /* 0x000ea4000c1e1900 */
[----:B--2---:R-:W0:Y:S02]  /*2440*/  I2F R0, R4 ;  /* 0x0000000400007306 */ /* 0x004e240000201400 */
[----:B0-----:R-:W-:-:S04]  /*2450*/  F2FP.PACK_AB R0, RZ, R0 ;  /* 0x00000000ff00723e */ /* 0x001fc800000000ff */
[----:B------:R-:W-:Y:S01]  /*2460*/  PRMT R19, R0, 0x7610, R19 ;  /* 0x0000761000137816 */ /* 0x000fe20000000013 */
[----:B------:R-:W-:Y:S05]  /*2470*/  BRA `(.L_x_1415) ;  /* 0x00000de000007947 */ /* 0x000fea0003800000 */
.L_x_1416:
[----:B------:R-:W2:Y:S02]  /*2480*/  LDG.E.U16 R4, [R4.64] ;  /* 0x0000002404047981 */ /* 0x000ea4000c1e1500 */
[----:B--2---:R-:W0:Y:S02]  /*2490*/  I2F.S16 R0, R4 ;  /* 0x0000000400007306 */ /* 0x004e240000101400 */
[----:B0-----:R-:W-:-:S04]  /*24a0*/  F2FP.PACK_AB R0, RZ, R0 ;  /* 0x00000000ff00723e */ /* 0x001fc800000000ff */
[----:B------:R-:W-:Y:S01]  /*24b0*/  PRMT R19, R0, 0x7610, R19 ;  /* 0x0000761000137816 */ /* 0x000fe20000000013 */
[----:B------:R-:W-:Y:S05]  /*24c0*/  BRA `(.L_x_1415) ;  /* 0x00000d9000007947 */ /* 0x000fea0003800000 */
.L_x_1411:
        /* <DEDUP_REMOVED lines=9> */
.L_x_1419:
[----:B------:R0:W5:Y:S01]  /*2560*/  LDG.E.U16 R19, [R4.64] ;  /* 0x0000002404137981 */ /* 0x000162000c1e1500 */
[----:B------:R-:W-:Y:S05]  /*2570*/  BRA `(.L_x_1415) ;  /* 0x00000ce000007947 */ /* 0x000fea0003800000 */
.L_x_1418:
        /* <DEDUP_REMOVED lines=9> */
.L_x_1421:
[----:B------:R0:W5:Y:S01]  /*2610*/  LDG.E.U16 R19, [R4.64] ;  /* 0x0000002404137981 */ /* 0x000162000c1e1500 */
[----:B------:R-:W-:Y:S05]  /*2620*/  BRA `(.L_x_1415) ;  /* 0x00000c3000007947 */ /* 0x000fea0003800000 */
.L_x_1420:
[----:B------:R-:W2:Y:S02]  /*2630*/  LDG.E.64 R4, [R4.64] ;  /* 0x0000002404047981 */ /* 0x000ea4000c1e1b00 */
[----:B--2---:R-:W0:Y:S01]  /*2640*/  F2F.F32.F64 R0, R4 ;  /* 0x0000000400007310 */ /* 0x004e220000301000 */
[----:B------:R-:W0:-:S14]  /*2650*/  DSETP.GEU.AND P0, PT, |R4|, c[0x2][0x0], PT ;  /* 0x008000000400762a */ /* 0x000e1c0003f0e200 */
[----:B0-----:R-:W-:-:S05]  /*2660*/  @!P0 FMUL R0, R0, 1.175494350822287508e-38 ;  /* 0x0080000000008820 */ /* 0x001fca0000400000 */
[----:B------:R-:W-:-:S04]  /*2670*/  F2FP.PACK_AB R0, RZ, R0 ;  /* 0x00000000ff00723e */ /* 0x000fc800000000ff */
[----:B------:R-:W-:Y:S01]  /*2680*/  PRMT R19, R0, 0x7610, R19 ;  /* 0x0000761000137816 */ /* 0x000fe20000000013 */
[----:B------:R-:W-:Y:S05]  /*2690*/  BRA `(.L_x_1415) ;  /* 0x00000bc000007947 */ /* 0x000fea0003800000 */
.L_x_1410:
        /* <DEDUP_REMOVED lines=14> */
.L_x_1424:
[----:B------:R-:W2:Y:S02]  /*2780*/  LDG.E.64 R4, [R4.64] ;  /* 0x0000002404047981 */ /* 0x000ea4000c1e1b00 */
[----:B--2---:R-:W0:Y:S01]  /*2790*/  F2F.F32.F64 R0, R4 ;  /* 0x0000000400007310 */ /* 0x004e220000301000 */
[----:B------:R-:W0:-:S14]  /*27a0*/  DSETP.GEU.AND P0, PT, |R4|, c[0x2][0x0], PT ;  /* 0x008000000400762a */ /* 0x000e1c0003f0e200 */
[----:B0-----:R-:W-:-:S05]  /*27b0*/  @!P0 FMUL R0, R0, 1.175494350822287508e-38 ;  /* 0x0080000000008820 */ /* 0x001fca0000400000 */
[----:B------:R-:W-:-:S04]  /*27c0*/  F2FP.PACK_AB R0, RZ, R0 ;  /* 0x00000000ff00723e */ /* 0x000fc800000000ff */
[----:B------:R-:W-:Y:S01]  /*27d0*/  PRMT R19, R0, 0x7610, R19 ;  /* 0x0000761000137816 */ /* 0x000fe20000000013 */
[----:B------:R-:W-:Y:S05]  /*27e0*/  BRA `(.L_x_1415) ;  /* 0x00000a7000007947 */ /* 0x000fea0003800000 */
.L_x_1423:
        /* <DEDUP_REMOVED lines=28> */
.L_x_1426:
        /* <DEDUP_REMOVED lines=16> */
.L_x_1425:
[----:B------:R-:W2:Y:S02]  /*2ab0*/  LDG.E.U16 R0, [R4.64] ;  /* 0x0000002404007981 */ /* 0x000ea4000c1e1500 */
[----:B--2---:R-:W-:-:S04]  /*2ac0*/  PRMT R0, RZ, 0x5410, R0 ;  /* 0x00005410ff007816 */ /* 0x004fc80000000000 */
[----:B------:R-:W-:-:S04]  /*2ad0*/  F2FP.PACK_AB R0, RZ, R0 ;  /* 0x00000000ff00723e */ /* 0x000fc800000000ff */
[----:B------:R-:W-:Y:S01]  /*2ae0*/  PRMT R19, R0, 0x7610, R19 ;  /* 0x0000761000137816 */ /* 0x000fe20000000013 */
[----:B------:R-:W-:Y:S05]  /*2af0*/  BRA `(.L_x_1415) ;  /* 0x0000076000007947 */ /* 0x000fea0003800000 */
.L_x_1422:
        /* <DEDUP_REMOVED lines=12> */
.L_x_1429:
        /* <DEDUP_REMOVED lines=21> */
.L_x_1433:
[----:B------:R-:W-:Y:S05]  /*2d10*/  BSYNC B1 ;  /* 0x0000000000017941 */ /* 0x000fea0003800000 */
.L_x_1432:
[----:B------:R-:W-:Y:S01]  /*2d20*/  LEA R5, R0, 0x3b800000, 0x17 ;  /* 0x3b80000000057811 */ /* 0x000fe200078eb8ff */
[----:B------:R-:W-:-:S05]  /*2d30*/  IMAD.SHL.U32 R0, R3, 0x100000, RZ ;  /* 0x0010000003007824 */ /* 0x000fca00078e00ff */
[----:B------:R-:W-:Y:S02]  /*2d40*/  LOP3.LUT R0, R5, R0, R6, 0xfe, !PT ;  /* 0x0000000005007212 */ /* 0x000fe400078efe06 */
.L_x_1431:
[----:B------:R-:W-:Y:S05]  /*2d50*/  BSYNC B0 ;  /* 0x0000000000007941 */ /* 0x000fea0003800000 */
.L_x_1430:
[----:B------:R-:W-:-:S04]  /*2d60*/  F2FP.PACK_AB R0, RZ, R0 ;  /* 0x00000000ff00723e */ /* 0x000fc800000000ff */
[----:B------:R-:W-:Y:S01]  /*2d70*/  PRMT R19, R0, 0x7610, R19 ;  /* 0x0000761000137816 */ /* 0x000fe20000000013 */
[----:B------:R-:W-:Y:S05]  /*2d80*/  BRA `(.L_x_1415) ;  /* 0x000004d000007947 */ /* 0x000fea0003800000 */
.L_x_1428:
        /* <DEDUP_REMOVED lines=21> */
.L_x_1437:
[----:B------:R-:W-:Y:S05]  /*2ee0*/  BSYNC B1 ;  /* 0x0000000000017941 */ /* 0x000fea0003800000 */
.L_x_1436:
[----:B------:R-:W-:Y:S01]  /*2ef0*/  LEA R5, R0, 0x37800000, 0x17 ;  /* 0x3780000000057811 */ /* 0x000fe200078eb8ff */
[----:B------:R-:W-:-:S05]  /*2f00*/  IMAD.SHL.U32 R0, R3, 0x200000, RZ ;  /* 0x0020000003007824 */ /* 0x000fca00078e00ff */
[----:B------:R-:W-:Y:S02]  /*2f10*/  LOP3.LUT R0, R5, R0, R6, 0xfe, !PT ;  /* 0x0000000005007212 */ /* 0x000fe400078efe06 */
.L_x_1435:
[----:B------:R-:W-:Y:S05]  /*2f20*/  BSYNC B0 ;  /* 0x0000000000007941 */ /* 0x000fea0003800000 */
.L_x_1434:
[----:B------:R-:W-:-:S04]  /*2f30*/  F2FP.PACK_AB R0, RZ, R0 ;  /* 0x00000000ff00723e */ /* 0x000fc800000000ff */
[----:B------:R-:W-:Y:S01]  /*2f40*/  PRMT R19, R0, 0x7610, R19 ;  /* 0x0000761000137816 */ /* 0x000fe20000000013 */
[----:B------:R-:W-:Y:S05]  /*2f50*/  BRA `(.L_x_1415) ;  /* 0x0000030000007947 */ /* 0x000fea0003800000 */
.L_x_1427:
        /* <DEDUP_REMOVED lines=14> */
.L_x_1441:
[----:B------:R-:W-:Y:S05]  /*3040*/  BSYNC B0 ;  /* 0x0000000000007941 */ /* 0x000fea0003800000 */
.L_x_1440:
[----:B------:R-:W-:-:S04]  /*3050*/  F2FP.PACK_AB R0, RZ, R0 ;  /* 0x00000000ff00723e */ /* 0x000fc800000000ff */
[----:B------:R-:W-:Y:S01]  /*3060*/  PRMT R19, R0, 0x7610, R19 ;  /* 0x0000761000137816 */ /* 0x000fe20000000013 */
[----:B------:R-:W-:Y:S05]  /*3070*/  BRA `(.L_x_1415) ;  /* 0x000001e000007947 */ /* 0x000fea0003800000 */
.L_x_1414:
        /* <DEDUP_REMOVED lines=21> */
.L_x_1439:
[----:B------:R-:W2:Y:S02]  /*31d0*/  LDG.E.64 R4, [R4.64] ;  /* 0x0000002404047981 */ /* 0x000ea4000c1e1b00 */
[----:B--2---:R-:W0:Y:S02]  /*31e0*/  I2F.U64 R0, R4 ;  /* 0x0000000400007312 */ /* 0x004e240000301000 */
[----:B0-----:R-:W-:-:S04]  /*31f0*/  F2FP.PACK_AB R0, RZ, R0 ;  /* 0x00000000ff00723e */ /* 0x001fc800000000ff */
[----:B------:R-:W-:Y:S01]  /*3200*/  PRMT R19, R0, 0x7610, R19 ;  /* 0x0000761000137816 */ /* 0x000fe20000000013 */
[----:B------:R-:W-:Y:S05]  /*3210*/  BRA `(.L_x_1415) ;  /* 0x0000004000007947 */ /* 0x000fea0003800000 */
.L_x_1438:
[----:B------:R-:W2:Y:S02]  /*3220*/  LDG.E R4, [R4.64] ;  /* 0x0000002404047981 */ /* 0x000ea4000c1e1900 */
[----:B--2---:R-:W0:Y:S02]  /*3230*/  I2F.U32 R0, R4 ;  /* 0x0000000400007306 */ /* 0x004e240000201000 */
[----:B0-----:R-:W-:-:S04]  /*3240*/  F2FP.PACK_AB R0, RZ, R0 ;  /* 0x00000000ff00723e */ /* 0x001fc800000000ff */
[----:B------:R-:W-:Y:S02]  /*3250*/  PRMT R19, R0, 0x7610, R19 ;  /* 0x0000761000137816 */ /* 0x000fe40000000013 */
.L_x_1415:
        /* <DEDUP_REMOVED lines=19> */
.L_x_1445:
[----:B------:R-:W2:Y:S02]  /*3390*/  LDG.E.U8 R4, [R4.64] ;  /* 0x0000002404047981 */ /* 0x000ea4000c1e1100 */
[----:B--2---:R-:W0:Y:S02]  /*33a0*/  I2F.U16 R0, R4 ;  /* 0x0000000400007306 */ /* 0x004e240000101000 */
[----:B0-----:R-:W-:-:S04]  /*33b0*/  F2FP.PACK_AB R0, RZ, R0 ;  /* 0x00000000ff00723e */ /* 0x001fc800000000ff */
[----:B------:R-:W-:Y:S01]  /*33c0*/  PRMT R24, R0, 0x7610, R24 ;  /* 0x0000761000187816 */ /* 0x000fe20000000018 */
[----:B------:R-:W-:Y:S05]  /*33d0*/  BRA `(.L_x_1447) ;  /* 0x00000ed000007947 */ /* 0x000fea0003800000 */
.L_x_1444:
        /* <DEDUP_REMOVED lines=11> */
.L_x_1449:
[----:B------:R-:W2:Y:S02]  /*3490*/  LDG.E R4, [R4.64] ;  /* 0x0000002404047981 */ /* 0x000ea4000c1e1900 */
[----:B--2---:R-:W0:Y:S02]  /*34a0*/  I2F R0, R4 ;  /* 0x0000000400007306 */ /* 0x004e240000201400 */
[----:B0-----:R-:W-:-:S04]  /*34b0*/  F2FP.PACK_AB R0, RZ, R0 ;  /* 0x00000000ff00723e */ /* 0x001fc800000000ff */
[----:B------:R-:W-:Y:S01]  /*34c0*/  PRMT R24, R0, 0x7610, R24 ;  /* 0x0000761000187816 */ /* 0x000fe20000000018 */
[----:B------:R-:W-:Y:S05]  /*34d0*/  BRA `(.L_x_1447) ;  /* 0x00000dd000007947 */ /* 0x000fea0003800000 */
.L_x_1448:
[----:B------:R-:W2:Y:S02]  /*34e0*/  LDG.E.U16 R4, [R4.64] ;  /* 0x0000002404047981 */ /* 0x000ea4000c1e1500 */
[----:B--2---:R-:W0:Y:S02]  /*34f0*/  I2F.S16 R0, R4 ;  /* 0x0000000400007306 */ /* 0x004e240000101400 */
[----:B0-----:R-:W-:-:S04]  /*3500*/  F2FP.PACK_AB R0, RZ, R0 ;  /* 0x00000000ff00723e */ /* 0x001fc800000000ff */
[----:B------:R-:W-:Y:S01]  /*3510*/  PRMT R24, R0, 0x7610, R24 ;  /* 0x0000761000187816 */ /* 0x000fe20000000018 */
[----:B------:R-:W-:Y:S05]  /*3520*/  BRA `(.L_x_1447) ;  /* 0x00000d8000007947 */ /* 0x000fea0003800000 */
.L_x_1443:
        /* <DEDUP_REMOVED lines=9> */
.L_x_1451:
[----:B------:R0:W5:Y:S01]  /*35c0*/  LDG.E.U16 R24, [R4.64] ;  /* 0x0000002404187981 */ /* 0x000162000c1e1500 */
[----:B------:R-:W-:Y:S05]  /*35d0*/  BRA `(.L_x_1447) ;  /* 0x00000cd000007947 */ /* 0x000fea0003800000 */
.L_x_1450:
        /* <DEDUP_REMOVED lines=9> */
.L_x_1453:
[----:B------:R0:W5:Y:S01]  /*3670*/  LDG.E.U16 R24, [R4.64] ;  /* 0x0000002404187981 */ /* 0x000162000c1e1500 */
[----:B------:R-:W-:Y:S05]  /*3680*/  BRA `(.L_x_1447) ;  /* 0x00000c2000007947 */ /* 0x000fea0003800000 */
.L_x_1452:
[----:B------:R-:W2:Y:S02]  /*3690*/  LDG.E.64 R4, [R4.64] ;  /* 0x0000002404047981 */ /* 0x000ea4000c1e1b00 */
[----:B--2---:R-:W0:Y:S01]  /*36a0*/  F2F.F32.F64 R0, R4 ;  /* 0x0000000400007310 */ /* 0x004e220000301000 */
[----:B------:R-:W0:-:S14]  /*36b0*/  DSETP.GEU.AND P0, PT, |R4|, c[0x2][0x0], PT ;  /* 0x008000000400762a */ /* 0x000e1c0003f0e200 */
[----:B0-----:R-:W-:-:S05]  /*36c0*/  @!P0 FMUL R0, R0, 1.175494350822287508e-38 ;  /* 0x0080000000008820 */ /* 0x001fca0000400000 */
[----:B------:R-:W-:-:S04]  /*36d0*/  F2FP.PACK_AB R0, RZ, R0 ;  /* 0x00000000ff00723e */ /* 0x000fc800000000ff */
[----:B------:R-:W-:Y:S01]  /*36e0*/  PRMT R24, R0, 0x7610, R24 ;  /* 0x0000761000187816 */ /* 0x000fe20000000018 */
[----:B------:R-:W-:Y:S05]  /*36f0*/  BRA `(.L_x_1447) ;  /* 0x00000bb000007947 */ /* 0x000fea0003800000 */
.L_x_1442:
        /* <DEDUP_REMOVED lines=14> */
.L_x_1456:
[----:B------:R-:W2:Y:S02]  /*37e0*/  LDG.E.64 R4, [R4.64] ;  /* 0x0000002404047981 */ /* 0x000ea4000c1e1b00 */
[----:B--2---:R-:W0:Y:S01]  /*37f0*/  F2F.F32.F64 R0, R4 ;  /* 0x0000000400007310 */ /* 0x004e220000301000 */
[----:B------:R-:W0:-:S14]  /*3800*/  DSETP.GEU.AND P0, PT, |R4|, c[0x2][0x0], PT ;  /* 0x008000000400762a */ /* 0x000e1c0003f0e200 */
[----:B0-----:R-:W-:-:S05]  /*3810*/  @!P0 FMUL R0, R0, 1.175494350822287508e-38 ;  /* 0x0080000000008820 */ /* 0x001fca0000400000 */
[----:B------:R-:W-:-:S04]  /*3820*/  F2FP.PACK_AB R0, RZ, R0 ;  /* 0x00000000ff00723e */ /* 0x000fc800000000ff */
[----:B------:R-:W-:Y:S01]  /*3830*/  PRMT R24, R0, 0x7610, R24 ;  /* 0x0000761000187816 */ /* 0x000fe20000000018 */
[----:B------:R-:W-:Y:S05]  /*3840*/  BRA `(.L_x_1447) ;  /* 0x00000a6000007947 */ /* 0x000fea0003800000 */
.L_x_1455:
        /* <DEDUP_REMOVED lines=28> */
.L_x_1458:
        /* <DEDUP_REMOVED lines=15> */
.L_x_1457:
[----:B------:R-:W2:Y:S02]  /*3b00*/  LDG.E.U16 R0, [R4.64] ;  /* 0x0000002404007981 */ /* 0x000ea4000c1e1500 */
[----:B--2---:R-:W-:-:S04]  /*3b10*/  PRMT R0, RZ, 0x5410, R0 ;  /* 0x00005410ff007816 */ /* 0x004fc80000000000 */
[----:B------:R-:W-:-:S04]  /*3b20*/  F2FP.PACK_AB R0, RZ, R0 ;  /* 0x00000000ff00723e */ /* 0x000fc800000000ff */
[----:B------:R-:W-:Y:S01]  /*3b30*/  PRMT R24, R0, 0x7610, R24 ;  /* 0x0000761000187816 */ /* 0x000fe20000000018 */
[----:B------:R-:W-:Y:S05]  /*3b40*/  BRA `(.L_x_1447) ;  /* 0x0000076000007947 */ /* 0x000fea0003800000 */
.L_x_1454:
        /* <DEDUP_REMOVED lines=12> */
.L_x_1461:
        /* <DEDUP_REMOVED lines=21> */
.L_x_1465:
[----:B------:R-:W-:Y:S05]  /*3d60*/  BSYNC B1 ;  /* 0x0000000000017941 */ /* 0x000fea0003800000 */
.L_x_1464:
[----:B------:R-:W-:Y:S01]  /*3d70*/  LEA R5, R0, 0x3b800000, 0x17 ;  /* 0x3b80000000057811 */ /* 0x000fe200078eb8ff */
[----:B------:R-:W-:-:S05]  /*3d80*/  IMAD.SHL.U32 R0, R3, 0x100000, RZ ;  /* 0x0010000003007824 */ /* 0x000fca00078e00ff */
[----:B------:R-:W-:Y:S02]  /*3d90*/  LOP3.LUT R0, R5, R0, R6, 0xfe, !PT ;  /* 0x0000000005007212 */ /* 0x000fe400078efe06 */
.L_x_1463:
[----:B------:R-:W-:Y:S05]  /*3da0*/  BSYNC B0 ;  /* 0x0000000000007941 */ /* 0x000fea0003800000 */
.L_x_1462:
[----:B------:R-:W-:-:S04]  /*3db0*/  F2FP.PACK_AB R0, RZ, R0 ;  /* 0x00000000ff00723e */ /* 0x000fc800000000ff */
[----:B------:R-:W-:Y:S01]  /*3dc0*/  PRMT R24, R0, 0x7610, R24 ;  /* 0x0000761000187816 */ /* 0x000fe20000000018 */
[----:B------:R-:W-:Y:S05]  /*3dd0*/  BRA `(.L_x_1447) ;  /* 0x000004d000007947 */ /* 0x000fea0003800000 */
.L_x_1460:
        /* <DEDUP_REMOVED lines=21> */
.L_x_1469:
[----:B------:R-:W-:Y:S05]  /*3f30*/  BSYNC B1 ;  /* 0x0000000000017941 */ /* 0x000fea0003800000 */
.L_x_1468:
[----:B------:R-:W-:Y:S01]  /*3f40*/  LEA R5, R0, 0x37800000, 0x17 ;  /* 0x3780000000057811 */ /* 0x000fe200078eb8ff */
[----:B------:R-:W-:-:S05]  /*3f50*/  IMAD.SHL.U32 R0, R3, 0x200000, RZ ;  /* 0x0020000003007824 */ /* 0x000fca00078e00ff */
[----:B------:R-:W-:Y:S02]  /*3f60*/  LOP3.LUT R0, R5, R0, R6, 0xfe, !PT ;  /* 0x0000000005007212 */ /* 0x000fe400078efe06 */
.L_x_1467:
[----:B------:R-:W-:Y:S05]  /*3f70*/  BSYNC B0 ;  /* 0x0000000000007941 */ /* 0x000fea0003800000 */
.L_x_1466:
[----:B------:R-:W-:-:S04]  /*3f80*/  F2FP.PACK_AB R0, RZ, R0 ;  /* 0x00000000ff00723e */ /* 0x000fc800000000ff */
[----:B------:R-:W-:Y:S01]  /*3f90*/  PRMT R24, R0, 0x7610, R24 ;  /* 0x0000761000187816 */ /* 0x000fe20000000018 */
[----:B------:R-:W-:Y:S05]  /*3fa0*/  BRA `(.L_x_1447) ;  /* 0x0000030000007947 */ /* 0x000fea0003800000 */
.L_x_1459:
        /* <DEDUP_REMOVED lines=14> */
.L_x_1473:
[----:B------:R-:W-:Y:S05]  /*4090*/  BSYNC B0 ;  /* 0x0000000000007941 */ /* 0x000fea0003800000 */
.L_x_1472:
[----:B------:R-:W-:-:S04]  /*40a0*/  F2FP.PACK_AB R0, RZ, R0 ;  /* 0x00000000ff00723e */ /* 0x000fc800000000ff */
[----:B------:R-:W-:Y:S01]  /*40b0*/  PRMT R24, R0, 0x7610, R24 ;  /* 0x0000761000187816 */ /* 0x000fe20000000018 */
[----:B------:R-:W-:Y:S05]  /*40c0*/  BRA `(.L_x_1447) ;  /* 0x000001e000007947 */ /* 0x000fea0003800000 */
.L_x_1446:
        /* <DEDUP_REMOVED lines=21> */
.L_x_1471:
[----:B------:R-:W2:Y:S02]  /*4220*/  LDG.E.64 R4, [R4.64] ;  /* 0x0000002404047981 */ /* 0x000ea4000c1e1b00 */
[----:B--2---:R-:W0:Y:S02]  /*4230*/  I2F.U64 R0, R4 ;  /* 0x0000000400007312 */ /* 0x004e240000301000 */
[----:B0-----:R-:W-:-:S04]  /*4240*/  F2FP.PACK_AB R0, RZ, R0 ;  /* 0x00000000ff00723e */ /* 0x001fc800000000ff */
[----:B------:R-:W-:Y:S01]  /*4250*/  PRMT R24, R0, 0x7610, R24 ;  /* 0x0000761000187816 */ /* 0x000fe20000000018 */
[----:B------:R-:W-:Y:S05]  /*4260*/  BRA `(.L_x_1447) ;  /* 0x0000004000007947 */ /* 0x000fea0003800000 */
.L_x_1470:
[----:B------:R-:W2:Y:S02]  /*4270*/  LDG.E R4, [R4.64] ;  /* 0x0000002404047981 */ /* 0x000ea4000c1e1900 */
[----:B--2---:R-:W0:Y:S02]  /*4280*/  I2F.U32 R0, R4 ;  /* 0x0000000400007306 */ /* 0x004e240000201000 */
[----:B0-----:R-:W-:-:S04]  /*4290*/  F2FP.PACK_AB R0, RZ, R0 ;  /* 0x00000000ff00723e */ /* 0x001fc800000000ff */
[----:B------:R-:W-:Y:S02]  /*42a0*/  PRMT R24, R0, 0x7610, R24 ;  /* 0x0000761000187816 */ /* 0x000fe40000000018 */
.L_x_1447:
[----:B------:R-:W-:-:S05]  /*42b0*/  IADD3 R28, R28, 0x80, RZ ;  /* 0x000000801c1c7810 */ /* 0x000fca0007ffe0ff */
.L_x_1409:
[----:B------:R-:W-:Y:S05]  /*42c0*/  BSYNC B6 ;  /* 0x0000000000067941 */ /* 0x000fea0003800000 */
.L_x_1408:
        /* <DEDUP_REMOVED lines=26> */
.L_x_1479:
[----:B------:R-:W2:Y:S02]  /*4470*/  LDG.E.U8 R4, [R4.64] ;  /* 0x0000002404047981 */ /* 0x000ea4000c1e1100 */
[----:B--2---:R-:W0:Y:S02]  /*4480*/  I2F.U16 R0, R4 ;  /* 0x0000000400007306 */ /* 0x004e240000101000 */
[----:B0-----:R-:W-:-:S04]  /*4490*/  F2FP.PACK_AB R0, RZ, R0 ;  /* 0x00000000ff00723e */ /* 0x001fc800000000ff */
[----:B------:R-:W-:Y:S01]  /*44a0*/  PRMT R25, R0, 0x7610, R25 ;  /* 0x0000761000197816 */ /* 0x000fe20000000019 */
[----:B------:R-:W-:Y:S05]  /*44b0*/  BRA `(.L_x_1481) ;  /* 0x00000ed000007947 */ /* 0x000fea0003800000 */
.L_x_1478:
        /* <DEDUP_REMOVED lines=11> */
.L_x_1483:
[----:B------:R-:W2:Y:S02]  /*4570*/  LDG.E R4, [R4.64] ;  /* 0x0000002404047981 */ /* 0x000ea4000c1e1900 */
[----:B--2---:R-:W0:Y:S02]  /*4580*/  I2F R0, R4 ;  /* 0x0000000400007306 */ /* 0x004e240000201400 */
[----:B0-----:R-:W-:-:S04]  /*4590*/  F2FP.PACK_AB R0, RZ, R0 ;  /* 0x00000000ff00723e */ /* 0x001fc800000000ff */
[----:B------:R-:W-:Y:S01]  /*45a0*/  PRMT R25, R0, 0x7610, R25 ;  /* 0x0000761000197816 */ /* 0x000fe20000000019 */
[----:B------:R-:W-:Y:S05]  /*45b0*/  BRA `(.L_x_1481) ;  /* 0x00000dd000007947 */ /* 0x000fea0003800000 */
.L_x_1482:
[----:B------:R-:W2:Y:S02]  /*45c0*/  LDG.E.U16 R4, [R4.64] ;  /* 0x0000002404047981 */ /* 0x000ea4000c1e1500 */
[----:B--2---:R-:W0:Y:S02]  /*45d0*/  I2F.S16 R0, R4 ;  /* 0x0000000400007306 */ /* 0x004e240000101400 */
[----:B0-----:R-:W-:-:S04]  /*45e0*/  F2FP.PACK_AB R0, RZ, R0 ;  /* 0x00000000ff00723e */ /* 0x001fc800000000ff */
[----:B------:R-:W-:Y:S01]  /*45f0*/  PRMT R25, R0, 0x7610, R25 ;  /* 0x0000761000197816 */ /* 0x000fe20000000019 */
[----:B------:R-:W-:Y:S05]  /*4600*/  BRA `(.L_x_1481) ;  /* 0x00000d8000007947 */ /* 0x000fea0003800000 */
.L_x_1477:
        /* <DEDUP_REMOVED lines=9> */
.L_x_1485:
[----:B------:R0:W5:Y:S01]  /*46a0*/  LDG.E.U16 R25, [R4.64] ;  /* 0x0000002404197981 */ /* 0x000162000c1e1500 */
[----:B------:R-:W-:Y:S05]  /*46b0*/  BRA `(.L_x_1481) ;  /* 0x00000cd000007947 */ /* 0x000fea0003800000 */
.L_x_1484:
        /* <DEDUP_REMOVED lines=9> */
.L_x_1487:
[----:B------:R0:W5:Y:S01]  /*4750*/  LDG.E.U16 R25, [R4.64] ;  /* 0x0000002404197981 */ /* 0x000162000c1e1500 */
[----:B------:R-:W-:Y:S05]  /*4760*/  BRA `(.L_x_1481) ;  /* 0x00000c2000007947 */ /* 0x000fea0003800000 */
.L_x_1486:
[----:B------:R-:W2:Y:S02]  /*4770*/  LDG.E.64 R4, [R4.64] ;  /* 0x0000002404047981 */ /* 0x000ea4000c1e1b00 */
[----:B--2---:R-:W0:Y:S01]  /*4780*/  F2F.F32.F64 R0, R4 ;  /* 0x0000000400007310 */ /* 0x004e220000301000 */
[----:B------:R-:W0:-:S14]  /*4790*/  DSETP.GEU.AND P0, PT, |R4|, c[0x2][0x0], PT ;  /* 0x008000000400762a */ /* 0x000e1c0003f0e200 */
[----:B0-----:R-:W-:-:S05]  /*47a0*/  @!P0 FMUL R0, R0, 1.175494350822287508e-38 ;  /* 0x0080000000008820 */ /* 0x001fca0000400000 */
[----:B------:R-:W-:-:S04]  /*47b0*/  F2FP.PACK_AB R0, RZ, R0 ;  /* 0x00000000ff00723e */ /* 0x000fc800000000ff */
[----:B------:R-:W-:Y:S01]  /*47c0*/  PRMT R25, R0, 0x7610, R25 ;  /* 0x0000761000197816 */ /* 0x000fe20000000019 */
[----:B------:R-:W-:Y:S05]  /*47d0*/  BRA `(.L_x_1481) ;  /* 0x00000bb000007947 */ /* 0x000fea0003800000 */
.L_x_1476:
        /* <DEDUP_REMOVED lines=14> */
.L_x_1490:
[----:B------:R-:W2:Y:S02]  /*48c0*/  LDG.E.64 R4, [R4.64] ;  /* 0x0000002404047981 */ /* 0x000ea4000c1e1b00 */
[----:B--2---:R-:W0:Y:S01]  /*48d0*/  F2F.F32.F64 R0, R4 ;  /* 0x0000000400007310 */ /* 0x004e220000301000 */
[----:B------:R-:W0:-:S14]  /*48e0*/  DSETP.GEU.AND P0, PT, |R4|, c[0x2][0x0], PT ;  /* 0x008000000400762a */ /* 0x000e1c0003f0e200 */
[----:B0-----:R-:W-:-:S05]  /*48f0*/  @!P0 FMUL R0, R0, 1.175494350822287508e-38 ;  /* 0x0080000000008820 */ /* 0x001fca0000400000 */
[----:B------:R-:W-:-:S04]  /*4900*/  F2FP.PACK_AB R0, RZ, R0 ;  /* 0x00000000ff00723e */ /* 0x000fc800000000ff */
[----:B------:R-:W-:Y:S01]  /*4910*/  PRMT R25, R0, 0x7610, R25 ;  /* 0x0000761000197816 */ /* 0x000fe20000000019 */
[----:B------:R-:W-:Y:S05]  /*4920*/  BRA `(.L_x_1481) ;  /* 0x00000a6000007947 */ /* 0x000fea0003800000 */
.L_x_1489:
        /* <DEDUP_REMOVED lines=28> */
.L_x_1492:
        /* <DEDUP_REMOVED lines=15> */
.L_x_1491:
[----:B------:R-:W2:Y:S02]  /*4be0*/  LDG.E.U16 R0, [R4.64] ;  /* 0x0000002404007981 */ /* 0x000ea4000c1e1500 */
[----:B--2---:R-:W-:-:S04]  /*4bf0*/  PRMT R0, RZ, 0x5410, R0 ;  /* 0x00005410ff007816 */ /* 0x004fc80000000000 */
[----:B------:R-:W-:-:S04]  /*4c00*/  F2FP.PACK_AB R0, RZ, R0 ;  /* 0x00000000ff00723e */ /* 0x000fc800000000ff */
[----:B------:R-:W-:Y:S01]  /*4c10*/  PRMT R25, R0, 0x7610, R25 ;  /* 0x0000761000197816 */ /* 0x000fe20000000019 */
[----:B------:R-:W-:Y:S05]  /*4c20*/  BRA `(.L_x_1481) ;  /* 0x0000076000007947 */ /* 0x000fea0003800000 */
.L_x_1488:
        /* <DEDUP_REMOVED lines=12> */
.L_x_1495:
        /* <DEDUP_REMOVED lines=21> */
.L_x_1499:
[----:B------:R-:W-:Y:S05]  /*4e40*/  BSYNC B1 ;  /* 0x0000000000017941 */ /* 0x000fea0003800000 */
.L_x_1498:
[----:B------:R-:W-:Y:S01]  /*4e50*/  LEA R5, R0, 0x3b800000, 0x17 ;  /* 0x3b80000000057811 */ /* 0x000fe200078eb8ff */
[----:B------:R-:W-:-:S05]  /*4e60*/  IMAD.SHL.U32 R0, R3, 0x100000, RZ ;  /* 0x0010000003007824 */ /* 0x000fca00078e00ff */
[----:B------:R-:W-:Y:S02]  /*4e70*/  LOP3.LUT R0, R5, R0, R6, 0xfe, !PT ;  /* 0x0000000005007212 */ /* 0x000fe400078efe06 */
.L_x_1497:
[----:B------:R-:W-:Y:S05]  /*4e80*/  BSYNC B0 ;  /* 0x0000000000007941 */ /* 0x000fea0003800000 */
.L_x_1496:
[----:B------:R-:W-:-:S04]  /*4e90*/  F2FP.PACK_AB R0, RZ, R0 ;  /* 0x00000000ff00723e */ /* 0x000fc800000000ff */
[----:B------:R-:W-:Y:S01]  /*4ea0*/  PRMT R25, R0, 0x7610, R25 ;  /* 0x0000761000197816 */ /* 0x000fe20000000019 */
[----:B------:R-:W-:Y:S05]  /*4eb0*/  BRA `(.L_x_1481) ;  /* 0x000004d000007947 */ /* 0x000fea0003800000 */
.L_x_1494:
        /* <DEDUP_REMOVED lines=21> */
.L_x_1503:
[----:B------:R-:W-:Y:S05]  /*5010*/  BSYNC B1 ;  /* 0x0000000000017941 */ /* 0x000fea0003800000 */
.L_x_1502:
[----:B------:R-:W-:Y:S01]  /*5020*/  LEA R5, R0, 0x37800000, 0x17 ;  /* 0x3780000000057811 */ /* 0x000fe200078eb8ff */
[----:B------:R-:W-:-:S05]  /*5030*/  IMAD.SHL.U32 R0, R3, 0x200000, RZ ;  /* 0x0020000003007824 */ /* 0x000fca00078e00ff */
[----:B------:R-:W-:Y:S02]  /*5040*/  LOP3.LUT R0, R5, R0, R6, 0xfe, !PT ;  /* 0x0000000005007212 */ /* 0x000fe400078efe06 */
.L_x_1501:
[----:B------:R-:W-:Y:S05]  /*5050*/  BSYNC B0 ;  /* 0x0000000000007941 */ /* 0x000fea0003800000 */
.L_x_1500:
[----:B------:R-:W-:-:S04]  /*5060*/  F2FP.PACK_AB R0, RZ, R0 ;  /* 0x00000000ff00723e */ /* 0x000fc800000000ff */
[----:B------:R-:W-:Y:S01]  /*5070*/  PRMT R25, R0, 0x7610, R25 ;  /* 0x0000761000197816 */ /* 0x000fe20000000019 */
[----:B------:R-:W-:Y:S05]  /*5080*/  BRA `(.L_x_1481) ;  /* 0x0000030000007947 */ /* 0x000fea0003800000 */
.L_x_1493:
        /* <DEDUP_REMOVED lines=14> */
.L_x_1507:
[----:B------:R-:W-:Y:S05]  /*5170*/  BSYNC B0 ;  /* 0x0000000000007941 */ /* 0x000fea0003800000 */
.L_x_1506:
[----:B------:R-:W-:-:S04]  /*5180*/  F2FP.PACK_AB R0, RZ, R0 ;  /* 0x00000000ff00723e */ /* 0x000fc800000000ff */
[----:B------:R-:W-:Y:S01]  /*5190*/  PRMT R25, R0, 0x7610, R25 ;  /* 0x0000761000197816 */ /* 0x000fe20000000019 */
[----:B------:R-:W-:Y:S05]  /*51a0*/  BRA `(.L_x_1481) ;  /* 0x000001e000007947 */ /* 0x000fea0003800000 */
.L_x_1480:
        /* <DEDUP_REMOVED lines=21> */
.L_x_1505:
[----:B------:R-:W2:Y:S02]  /*5300*/  LDG.E.64 R4, [R4.64] ;  /* 0x0000002404047981 */ /* 0x000ea4000c1e1b00 */
[----:B--2---:R-:W0:Y:S02]  /*5310*/  I2F.U64 R0, R4 ;  /* 0x0000000400007312 */ /* 0x004e240000301000 */
[----:B0-----:R-:W-:-:S04]  /*5320*/  F2FP.PACK_AB R0, RZ, R0 ;  /* 0x00000000ff00723e */ /* 0x001fc800000000ff */
[----:B------:R-:W-:Y:S01]  /*5330*/  PRMT R25, R0, 0x7610, R25 ;  /* 0x0000761000197816 */ /* 0x000fe20000000019 */
[----:B------:R-:W-:Y:S05]  /*5340*/  BRA `(.L_x_1481) ;  /* 0x0000004000007947 */ /* 0x000fea0003800000 */
.L_x_1504:
[----:B------:R-:W2:Y:S02]  /*5350*/  LDG.E R4, [R4.64] ;  /* 0x0000002404047981 */ /* 0x000ea4000c1e1900 */
[----:B--2---:R-:W0:Y:S02]  /*5360*/  I2F.U32 R0, R4 ;  /* 0x0000000400007306 */ /* 0x004e240000201000 */
[----:B0-----:R-:W-:-:S04]  /*5370*/  F2FP.PACK_AB R0, RZ, R0 ;  /* 0x00000000ff00723e */ /* 0x001fc800000000ff */
[----:B------:R-:W-:Y:S02]  /*5380*/  PRMT R25, R0, 0x7610, R25 ;  /* 0x0000761000197816 */ /* 0x000fe40000000019 */
.L_x_1481:
        /* <DEDUP_REMOVED lines=19> */
.L_x_1511:
[----:B------:R-:W2:Y:S02]  /*54c0*/  LDG.E.U8 R4, [R4.64] ;  /* 0x0000002404047981 */ /* 0x000ea4000c1e1100 */
[----:B--2---:R-:W0:Y:S02]  /*54d0*/  I2F.U16 R0, R4 ;  /* 0x0000000400007306 */ /* 0x004e240000101000 */
[----:B0-----:R-:W-:-:S04]  /*54e0*/  F2FP.PACK_AB R0, RZ, R0 ;  /* 0x00000000ff00723e */ /* 0x001fc800000000ff */
[----:B------:R-:W-:Y:S01]  /*54f0*/  PRMT R26, R0, 0x7610, R26 ;  /* 0x00007610001a7816 */ /* 0x000fe2000000001a */
[----:B------:R-:W-:Y:S05]  /*5500*/  BRA `(.L_x_1513) ;  /* 0x00000ed000007947 */ /* 0x000fea0003800000 */
.L_x_1510:
        /* <DEDUP_REMOVED lines=11> */
.L_x_1515:
[----:B------:R-:W2:Y:S02]  /*55c0*/  LDG.E R4, [R4.64] ;  /* 0x0000002404047981 */ /* 0x000ea4000c1e1900 */
[----:B--2---:R-:W0:Y:S02]  /*55d0*/  I2F R0, R4 ;  /* 0x0000000400007306 */ /* 0x004e240000201400 */
[----:B0-----:R-:W-:-:S04]  /*55e0*/  F2FP.PACK_AB R0, RZ, R0 ;  /* 0x00000000ff00723e */ /* 0x001fc800000000ff */
[----:B------:R-:W-:Y:S01]  /*55f0*/  PRMT R26, R0, 0x7610, R26 ;  /* 0x00007610001a7816 */ /* 0x000fe2000000001a */
[----:B------:R-:W-:Y:S05]  /*5600*/  BRA `(.L_x_1513) ;  /* 0x00000dd000007947 */ /* 0x000fea0003800000 */
.L_x_1514:
[----:B------:R-:W2:Y:S02]  /*5610*/  LDG.E.U16 R4, [R4.64] ;  /* 0x0000002404047981 */ /* 0x000ea4000c1e1500 */
[----:B--2---:R-:W0:Y:S02]  /*5620*/  I2F.S16 R0, R4 ;  /* 0x0000000400007306 */ /* 0x004e240000101400 */
[----:B0-----:R-:W-:-:S04]  /*5630*/  F2FP.PACK_AB R0, RZ, R0 ;  /* 0x00000000ff00723e */ /* 0x001fc800000000ff */
[----:B------:R-:W-:Y:S01]  /*5640*/  PRMT R26, R0, 0x7610, R26 ;  /* 0x00007610001a7816 */ /* 0x000fe2000000001a */
[----:B------:R-:W-:Y:S05]  /*5650*/  BRA `(.L_x_1513) ;  /* 0x00000d8000007947 */ /* 0x000fea0003800000 */
.L_x_1509:
        /* <DEDUP_REMOVED lines=9> */
.L_x_1517:
[----:B------:R0:W5:Y:S01]  /*56f0*/  LDG.E.U16 R26, [R4.64] ;  /* 0x00000024041a7981 */ /* 0x000162000c1e1500 */
[----:B------:R-:W-:Y:S05]  /*5700*/  BRA `(.L_x_1513) ;  /* 0x00000cd000007947 */ /* 0x000fea0003800000 */
.L_x_1516:
        /* <DEDUP_REMOVED lines=9> */
.L_x_1519:
[----:B------:R0:W5:Y:S01]  /*57a0*/  LDG.E.U16 R26, [R4.64] ;  /* 0x00000024041a7981 */ /* 0x000162000c1e1500 */
[----:B------:R-:W-:Y:S05]  /*57b0*/  BRA `(.L_x_1513) ;  /* 0x00000c2000007947 */ /* 0x000fea0003800000 */
.L_x_1518:
[----:B------:R-:W2:Y:S02]  /*57c0*/  LDG.E.64 R4, [R4.64] ;  /* 0x0000002404047981 */ /* 0x000ea4000c1e1b00 */
[----:B--2---:R-:W0:Y:S01]  /*57d0*/  F2F.F32.F64 R0, R4 ;  /* 0x0000000400007310 */ /* 0x004e220000301000 */
[----:B------:R-:W0:-:S14]  /*57e0*/  DSETP.GEU.AND P0, PT, |R4|, c[0x2][0x0], PT ;  /* 0x008000000400762a */ /* 0x000e1c0003f0e200 */
[----:B0-----:R-:W-:-:S05]  /*57f0*/  @!P0 FMUL R0, R0, 1.175494350822287508e-38 ;  /* 0x0080000000008820 */ /* 0x001fca0000400000 */
[----:B------:R-:W-:-:S04]  /*5800*/  F2FP.PACK_AB R0, RZ, R0 ;  /* 0x00000000ff00723e */ /* 0x000fc800000000ff */
[----:B------:R-:W-:Y:S01]  /*5810*/  PRMT R26, R0, 0x7610, R26 ;  /* 0x00007610001a7816 */ /* 0x000fe2000000001a */
[----:B------:R-:W-:Y:S05]  /*5820*/  BRA `(.L_x_1513) ;  /* 0x00000bb000007947 */ /* 0x000fea0003800000 */
.L_x_1508:
        /* <DEDUP_REMOVED lines=14> */
.L_x_1522:
[----:B------:R-:W2:Y:S02]  /*5910*/  LDG.E.64 R4, [R4.64] ;  /* 0x0000002404047981 */ /* 0x000ea4000c1e1b00 */
[----:B--2---:R-:W0:Y:S01]  /*5920*/  F2F.F32.F64 R0, R4 ;  /* 0x0000000400007310 */ /* 0x004e220000301000 */
[----:B------:R-:W0:-:S14]  /*5930*/  DSETP.GEU.AND P0, PT, |R4|, c[0x2][0x0], PT ;  /* 0x008000000400762a */ /* 0x000e1c0003f0e200 */
[----:B0-----:R-:W-:-:S05]  /*5940*/  @!P0 FMUL R0, R0, 1.175494350822287508e-38 ;  /* 0x0080000000008820 */ /* 0x001fca0000400000 */
[----:B------:R-:W-:-:S04]  /*5950*/  F2FP.PACK_AB R0, RZ, R0 ;  /* 0x00000000ff00723e */ /* 0x000fc800000000ff */
[----:B------:R-:W-:Y:S01]  /*5960*/  PRMT R26, R0, 0x7610, R26 ;  /* 0x00007610001a7816 */ /* 0x000fe2000000001a */
[----:B------:R-:W-:Y:S05]  /*5970*/  BRA `(.L_x_1513) ;  /* 0x00000a6000007947 */ /* 0x000fea0003800000 */
.L_x_1521:
        /* <DEDUP_REMOVED lines=28> */
.L_x_1524:
        /* <DEDUP_REMOVED lines=15> */
.L_x_1523:
[----:B------:R-:W2:Y:S02]  /*5c30*/  LDG.E.U16 R0, [R4.64] ;  /* 0x0000002404007981 */ /* 0x000ea4000c1e1500 */
[----:B--2---:R-:W-:-:S04]  /*5c40*/  PRMT R0, RZ, 0x5410, R0 ;  /* 0x00005410ff007816 */ /* 0x004fc80000000000 */
[----:B------:R-:W-:-:S04]  /*5c50*/  F2FP.PACK_AB R0, RZ, R0 ;  /* 0x00000000ff00723e */ /* 0x000fc800000000ff */
[----:B------:R-:W-:Y:S01]  /*5c60*/  PRMT R26, R0, 0x7610, R26 ;  /* 0x00007610001a7816 */ /* 0x000fe2000000001a */
[----:B------:R-:W-:Y:S05]  /*5c70*/  BRA `(.L_x_1513) ;  /* 0x0000076000007947 */ /* 0x000fea0003800000 */
.L_x_1520:
        /* <DEDUP_REMOVED lines=12> */
.L_x_1527:
        /* <DEDUP_REMOVED lines=21> */
.L_x_1531:
[----:B------:R-:W-:Y:S05]  /*5e90*/  BSYNC B1 ;  /* 0x0000000000017941 */ /* 0x000fea0003800000 */
.L_x_1530:
[----:B------:R-:W-:Y:S01]  /*5ea0*/  LEA R5, R0, 0x3b800000, 0x17 ;  /* 0x3b80000000057811 */ /* 0x000fe200078eb8ff */
[----:B------:R-:W-:-:S05]  /*5eb0*/  IMAD.SHL.U32 R0, R3, 0x100000, RZ ;  /* 0x0010000003007824 */ /* 0x000fca00078e00ff */
[----:B------:R-:W-:Y:S02]  /*5ec0*/  LOP3.LUT R0, R5, R0, R6, 0xfe, !PT ;  /* 0x0000000005007212 */ /* 0x000fe400078efe06 */
.L_x_1529:
[----:B------:R-:W-:Y:S05]  /*5ed0*/  BSYNC B0 ;  /* 0x0000000000007941 */ /* 0x000fea0003800000 */
.L_x_1528:
[----:B------:R-:W-:-:S04]  /*5ee0*/  F2FP.PACK_AB R0, RZ, R0 ;  /* 0x00000000ff00723e */ /* 0x000fc800000000ff */
[----:B------:R-:W-:Y:S01]  /*5ef0*/  PRMT R26, R0, 0x7610, R26 ;  /* 0x00007610001a7816 */ /* 0x000fe2000000001a */
[----:B------:R-:W-:Y:S05]  /*5f00*/  BRA `(.L_x_1513) ;  /* 0x000004d000007947 */ /* 0x000fea0003800000 */
.L_x_1526:
        /* <DEDUP_REMOVED lines=21> */
.L_x_1535:
[----:B------:R-:W-:Y:S05]  /*6060*/  BSYNC B1 ;  /* 0x0000000000017941 */ /* 0x000fea0003800000 */
.L_x_1534:
[----:B------:R-:W-:Y:S01]  /*6070*/  LEA R5, R0, 0x37800000, 0x17 ;  /* 0x3780000000057811 */ /* 0x000fe200078eb8ff */
[----:B------:R-:W-:-:S05]  /*6080*/  IMAD.SHL.U32 R0, R3, 0x200000, RZ ;  /* 0x0020000003007824 */ /* 0x000fca00078e00ff */
[----:B------:R-:W-:Y:S02]  /*6090*/  LOP3.LUT R0, R5, R0, R6, 0xfe, !PT ;  /* 0x0000000005007212 */ /* 0x000fe400078efe06 */
.L_x_1533:
[----:B------:R-:W-:Y:S05]  /*60a0*/  BSYNC B0 ;  /* 0x0000000000007941 */ /* 0x000fea0003800000 */
.L_x_1532:
[----:B------:R-:W-:-:S04]  /*60b0*/  F2FP.PACK_AB R0, RZ, R0 ;  /* 0x00000000ff00723e */ /* 0x000fc800000000ff */
[----:B------:R-:W-:Y:S01]  /*60c0*/  PRMT R26, R0, 0x7610, R26 ;  /* 0x00007610001a7816 */ /* 0x000fe2000000001a */
[----:B------:R-:W-:Y:S05]  /*60d0*/  BRA `(.L_x_1513) ;  /* 0x0000030000007947 */ /* 0x000fea0003800000 */
.L_x_1525:
        /* <DEDUP_REMOVED lines=14> */
.L_x_1539:
[----:B------:R-:W-:Y:S05]  /*61c0*/  BSYNC B0 ;  /* 0x0000000000007941 */ /* 0x000fea0003800000 */
.L_x_1538:
[----:B------:R-:W-:-:S04]  /*61d0*/  F2FP.PACK_AB R0, RZ, R0 ;  /* 0x00000000ff00723e */ /* 0x000fc800000000ff */
[----:B------:R-:W-:Y:S01]  /*61e0*/  PRMT R26, R0, 0x7610, R26 ;  /* 0x00007610001a7816 */ /* 0x000fe2000000001a */
[----:B------:R-:W-:Y:S05]  /*61f0*/  BRA `(.L_x_1513) ;  /* 0x000001e000007947 */ /* 0x000fea0003800000 */
.L_x_1512:
        /* <DEDUP_REMOVED lines=21> */
.L_x_1537:
[----:B------:R-:W2:Y:S02]  /*6350*/  LDG.E.64 R4, [R4.64] ;  /* 0x0000002404047981 */ /* 0x000ea4000c1e1b00 */
[----:B--2---:R-:W0:Y:S02]  /*6360*/  I2F.U64 R0, R4 ;  /* 0x0000000400007312 */ /* 0x004e240000301000 */
[----:B0-----:R-:W-:-:S04]  /*6370*/  F2FP.PACK_AB R0, RZ, R0 ;  /* 0x00000000ff00723e */ /* 0x001fc800000000ff */
[----:B------:R-:W-:Y:S01]  /*6380*/  PRMT R26, R0, 0x7610, R26 ;  /* 0x00007610001a7816 */ /* 0x000fe2000000001a */
[----:B------:R-:W-:Y:S05]  /*6390*/  BRA `(.L_x_1513) ;  /* 0x0000004000007947 */ /* 0x000fea0003800000 */
.L_x_1536:
[----:B------:R-:W2:Y:S02]  /*63a0*/  LDG.E R4, [R4.64] ;  /* 0x0000002404047981 */ /* 0x000ea4000c1e1900 */
[----:B--2---:R-:W0:Y:S02]  /*63b0*/  I2F.U32 R0, R4 ;  /* 0x0000000400007306 */ /* 0x004e240000201000 */
[----:B0-----:R-:W-:-:S04]  /*63c0*/  F2FP.PACK_AB R0, RZ, R0 ;  /* 0x00000000ff00723e */ /* 0x001fc800000000ff */
[----:B------:R-:W-:Y:S02]  /*63d0*/  PRMT R26, R0, 0x7610, R26 ;  /* 0x00007610001a7816 */ /* 0x000fe4000000001a */
.L_x_1513:
[----:B------:R-:W-:-:S05]  /*63e0*/  IADD3 R28, R28, 0x80, RZ ;  /* 0x000000801c1c7810 */ /* 0x000fca0007ffe0ff */
.L_x_1475:
[----:B------:R-:W-:Y:S05]  /*63f0*/  BSYNC B6 ;  /* 0x0000000000067941 */ /* 0x000fea0003800000 */
.L_x_1474:
        /* <DEDUP_REMOVED lines=25> */
.L_x_1545:
[----:B------:R-:W2:Y:S02]  /*6590*/  LDG.E.U8 R4, [R4.64] ;  /* 0x0000002404047981 */ /* 0x000ea4000c1e1100 */
[----:B--2---:R-:W0:Y:S02]  /*65a0*/  I2F.U16 R0, R4 ;  /* 0x0000000400007306 */ /* 0x004e240000101000 */
[----:B0-----:R-:W-:-:S04]  /*65b0*/  F2FP.PACK_AB R0, RZ, R0 ;  /* 0x00000000ff00723e */ /* 0x001fc800000000ff */
[----:B------:R-:W-:Y:S01]  /*65c0*/  PRMT R29, R0, 0x7610, R29 ;  /* 0x00007610001d7816 */ /* 0x000fe2000000001d */
[----:B------:R-:W-:Y:S05]  /*65d0*/  BRA `(.L_x_1547) ;  /* 0x00000eb000007947 */ /* 0x000fea0003800000 */
.L_x_1544:
        /* <DEDUP_REMOVED lines=10> */
.L_x_1549:
[----:B------:R-:W2:Y:S02]  /*6680*/  LDG.E R4, [R4.64] ;  /* 0x0000002404047981 */ /* 0x000ea4000c1e1900 */
[----:B--2---:R-:W0:Y:S02]  /*6690*/  I2F R0, R4 ;  /* 0x0000000400007306 */ /* 0x004e240000201400 */
[----:B0-----:R-:W-:-:S04]  /*66a0*/  F2FP.PACK_AB R0, RZ, R0 ;  /* 0x00000000ff00723e */ /* 0x001fc800000000ff */
[----:B------:R-:W-:Y:S01]  /*66b0*/  PRMT R29, R0, 0x7610, R29 ;  /* 0x00007610001d7816 */ /* 0x000fe2000000001d */
[----:B------:R-:W-:Y:S05]  /*66c0*/  BRA `(.L_x_1547) ;  /* 0x00000dc000007947 */ /* 0x000fea0003800000 */
.L_x_1548:
[----:B------:R-:W2:Y:S02]  /*66d0*/  LDG.E.U16 R4, [R4.64] ;  /* 0x0000002404047981 */ /* 0x000ea4000c1e1500 */
[----:B--2---:R-:W0:Y:S02]  /*66e0*/  I2F.S16 R0, R4 ;  /* 0x0000000400007306 */ /* 0x004e240000101400 */
[----:B0-----:R-:W-:-:S04]  /*66f0*/  F2FP.PACK_AB R0, RZ, R0 ;  /* 0x00000000ff00723e */ /* 0x001fc800000000ff */
[----:B------:R-:W-:Y:S01]  /*6700*/  PRMT R29, R0, 0x7610, R29 ;  /* 0x00007610001d7816 */ /* 0x000fe2000000001d */
[----:B------:R-:W-:Y:S05]  /*6710*/  BRA `(.L_x_1547) ;  /* 0x00000d7000007947 */ /* 0x000fea0003800000 */
.L_x_1543:
        /* <DEDUP_REMOVED lines=9> */
.L_x_1551:
[----:B------:R0:W5:Y:S01]  /*67b0*/  LDG.E.U16 R29, [R4.64] ;  /* 0x00000024041d7981 */ /* 0x000162000c1e1500 */
[----:B------:R-:W-:Y:S05]  /*67c0*/  BRA `(.L_x_1547) ;  /* 0x00000cc000007947 */ /* 0x000fea0003800000 */
.L_x_1550:
        /* <DEDUP_REMOVED lines=9> */
.L_x_1553:
[----:B------:R0:W5:Y:S01]  /*6860*/  LDG.E.U16 R29, [R4.64] ;  /* 0x00000024041d7981 */ /* 0x000162000c1e1500 */
[----:B------:R-:W-:Y:S05]  /*6870*/  BRA `(.L_x_1547) ;  /* 0x00000c1000007947 */ /* 0x000fea0003800000 */
.L_x_1552:
[----:B------:R-:W2:Y:S02]  /*6880*/  LDG.E.64 R4, [R4.64] ;  /* 0x0000002404047981 */ /* 0x000ea4000c1e1b00 */
[----:B--2---:R-:W0:Y:S01]  /*6890*/  F2F.F32.F64 R0, R4 ;  /* 0x0000000400007310 */ /* 0x004e220000301000 */
[----:B------:R-:W0:-:S14]  /*68a0*/  DSETP.GEU.AND P0, PT, |R4|, c[0x2][0x0], PT ;  /* 0x008000000400762a */ /* 0x000e1c0003f0e200 */
[----:B0-----:R-:W-:-:S05]  /*68b0*/  @!P0 FMUL R0, R0, 1.175494350822287508e-38 ;  /* 0x0080000000008820 */ /* 0x001fca0000400000 */
[----:B------:R-:W-:-:S04]  /*68c0*/  F2FP.PACK_AB R0, RZ, R0 ;  /* 0x00000000ff00723e */ /* 0x000fc800000000ff */
[----:B------:R-:W-:Y:S01]  /*68d0*/  PRMT R29, R0, 0x7610, R29 ;  /* 0x00007610001d7816 */ /* 0x000fe2000000001d */
[----:B------:R-:W-:Y:S05]  /*68e0*/  BRA `(.L_x_1547) ;  /* 0x00000ba000007947 */ /* 0x000fea0003800000 */
.L_x_1542:
        /* <DEDUP_REMOVED lines=14> */
.L_x_1556:
[----:B------:R-:W2:Y:S02]  /*69d0*/  LDG.E.64 R4, [R4.64] ;  /* 0x0000002404047981 */ /* 0x000ea4000c1e1b00 */
[----:B--2---:R-:W0:Y:S01]  /*69e0*/  F2F.F32.F64 R0, R4 ;  /* 0x0000000400007310 */ /* 0x004e220000301000 */
[----:B------:R-:W0:-:S14]  /*69f0*/  DSETP.GEU.AND P0, PT, |R4|, c[0x2][0x0], PT ;  /* 0x008000000400762a */ /* 0x000e1c0003f0e200 */
[----:B0-----:R-:W-:-:S05]  /*6a00*/  @!P0 FMUL R0, R0, 1.175494350822287508e-38 ;  /* 0x0080000000008820 */ /* 0x001fca0000400000 */
[----:B------:R-:W-:-:S04]  /*6a10*/  F2FP.PACK_AB R0, RZ, R0 ;  /* 0x00000000ff00723e */ /* 0x000fc800000000ff */
[----:B------:R-:W-:Y:S01]  /*6a20*/  PRMT R29, R0, 0x7610, R29 ;  /* 0x00007610001d7816 */ /* 0x000fe2000000001d */
[----:B------:R-:W-:Y:S05]  /*6a30*/  BRA `(.L_x_1547) ;  /* 0x00000a5000007947 */ /* 0x000fea0003800000 */
.L_x_1555:
        /* <DEDUP_REMOVED lines=25> */
[----:B------:R-:W-:-:S04]  /*6bd0*/  F2FP.PACK_AB R3, RZ, R3 ;  /* 0x00000003ff03723e */ /* 0x000fc800000000ff */
[----:B------:R-:W-:Y:S01]  /*6be0*/  PRMT R29, R3, 0x7610, R29 ;  /* 0x00007610031d7816 */ /* 0x000fe2000000001d */
[----:B------:R-:W-:Y:S05]  /*6bf0*/  BRA `(.L_x_1547) ;  /* 0x0000089000007947 */ /* 0x000fea0003800000 */
.L_x_1558:
        /* <DEDUP_REMOVED lines=15> */
.L_x_1557:
[----:B------:R-:W2:Y:S02]  /*6cf0*/  LDG.E.U16 R0, [R4.64] ;  /* 0x0000002404007981 */ /* 0x000ea4000c1e1500 */
[----:B--2---:R-:W-:-:S04]  /*6d00*/  PRMT R0, RZ, 0x5410, R0 ;  /* 0x00005410ff007816 */ /* 0x004fc80000000000 */
[----:B------:R-:W-:-:S04]  /*6d10*/  F2FP.PACK_AB R0, RZ, R0 ;  /* 0x00000000ff00723e */ /* 0x000fc800000000ff */
[----:B------:R-:W-:Y:S01]  /*6d20*/  PRMT R29, R0, 0x7610, R29 ;  /* 0x00007610001d7816 */ /* 0x000fe2000000001d */
[----:B------:R-:W-:Y:S05]  /*6d30*/  BRA `(.L_x_1547) ;  /* 0x0000075000007947 */ /* 0x000fea0003800000 */
.L_x_1554:
        /* <DEDUP_REMOVED lines=12> */
.L_x_1561:
        /* <DEDUP_REMOVED lines=21> */
.L_x_1565:
[----:B------:R-:W-:Y:S05]  /*6f50*/  BSYNC B1 ;  /* 0x0000000000017941 */ /* 0x000fea0003800000 */
.L_x_1564:
[----:B------:R-:W-:Y:S01]  /*6f60*/  LEA R3, R0, 0x3b800000, 0x17 ;  /* 0x3b80000000037811 */ /* 0x000fe200078eb8ff */
[----:B------:R-:W-:-:S05]  /*6f70*/  IMAD.SHL.U32 R0, R2, 0x100000, RZ ;  /* 0x0010000002007824 */ /* 0x000fca00078e00ff */
[----:B------:R-:W-:Y:S02]  /*6f80*/  LOP3.LUT R0, R3, R0, R4, 0xfe, !PT ;  /* 0x0000000003007212 */ /* 0x000fe400078efe04 */
.L_x_1563:
[----:B------:R-:W-:Y:S05]  /*6f90*/  BSYNC B0 ;  /* 0x0000000000007941 */ /* 0x000fea0003800000 */
.L_x_1562:
[----:B------:R-:W-:-:S04]  /*6fa0*/  F2FP.PACK_AB R0, RZ, R0 ;  /* 0x00000000ff00723e */ /* 0x000fc800000000ff */
[----:B------:R-:W-:Y:S01]  /*6fb0*/  PRMT R29, R0, 0x7610, R29 ;  /* 0x00007610001d7816 */ /* 0x000fe2000000001d */
[----:B------:R-:W-:Y:S05]  /*6fc0*/  BRA `(.L_x_1547) ;  /* 0x000004c000007947 */ /* 0x000fea0003800000 */
.L_x_1560:
        /* <DEDUP_REMOVED lines=21> */
.L_x_1569:
[----:B------:R-:W-:Y:S05]  /*7120*/  BSYNC B1 ;  /* 0x0000000000017941 */ /* 0x000fea0003800000 */
.L_x_1568:
[----:B------:R-:W-:Y:S01]  /*7130*/  LEA R3, R0, 0x37800000, 0x17 ;  /* 0x3780000000037811 */ /* 0x000fe200078eb8ff */
[----:B------:R-:W-:-:S05]  /*7140*/  IMAD.SHL.U32 R0, R2, 0x200000, RZ ;  /* 0x0020000002007824 */ /* 0x000fca00078e00ff */
[----:B------:R-:W-:Y:S02]  /*7150*/  LOP3.LUT R0, R3, R0, R4, 0xfe, !PT ;  /* 0x0000000003007212 */ /* 0x000fe400078efe04 */
.L_x_1567:
[----:B------:R-:W-:Y:S05]  /*7160*/  BSYNC B0 ;  /* 0x0000000000007941 */ /* 0x000fea0003800000 */
.L_x_1566:
[----:B------:R-:W-:-:S04]  /*7170*/  F2FP.PACK_AB R0, RZ, R0 ;  /* 0x00000000ff00723e */ /* 0x000fc800000000ff */
[----:B------:R-:W-:Y:S01]  /*7180*/  PRMT R29, R0, 0x7610, R29 ;  /* 0x00007610001d7816 */ /* 0x000fe2000000001d */
[----:B------:R-:W-:Y:S05]  /*7190*/  BRA `(.L_x_1547) ;  /* 0x000002f000007947 */ /* 0x000fea0003800000 */
.L_x_1559:
        /* <DEDUP_REMOVED lines=14> */
.L_x_1573:
[----:B------:R-:W-:Y:S05]  /*7280*/  BSYNC B0 ;  /* 0x0000000000007941 */ /* 0x000fea0003800000 */
.L_x_1572:
[----:B------:R-:W-:-:S04]  /*7290*/  F2FP.PACK_AB R0, RZ, R0 ;  /* 0x00000000ff00723e */ /* 0x000fc800000000ff */
[----:B------:R-:W-:Y:S01]  /*72a0*/  PRMT R29, R0, 0x7610, R29 ;  /* 0x00007610001d7816 */ /* 0x000fe2000000001d */
[----:B------:R-:W-:Y:S05]  /*72b0*/  BRA `(.L_x_1547) ;  /* 0x000001d000007947 */ /* 0x000fea0003800000 */
.L_x_1546:
        /* <DEDUP_REMOVED lines=21> */
.L_x_1571:
[----:B------:R-:W2:Y:S02]  /*7410*/  LDG.E.64 R2, [R4.64] ;  /* 0x0000002404027981 */ /* 0x000ea4000c1e1b00 */
[----:B--2---:R-:W0:Y:S02]  /*7420*/  I2F.U64 R2, R2 ;  /* 0x0000000200027312 */ /* 0x004e240000301000 */
[----:B0-----:R-:W-:Y:S01]  /*7430*/  F2FP.PACK_AB R29, RZ, R2 ;  /* 0x00000002ff1d723e */ /* 0x001fe200000000ff */
[----:B------:R-:W-:Y:S05]  /*7440*/  BRA `(.L_x_1547) ;  /* 0x0000004000007947 */ /* 0x000fea0003800000 */
.L_x_1570:
[----:B------:R-:W2:Y:S02]  /*7450*/  LDG.E R4, [R4.64] ;  /* 0x0000002404047981 */ /* 0x000ea4000c1e1900 */
[----:B--2---:R-:W0:Y:S02]  /*7460*/  I2F.U32 R0, R4 ;  /* 0x0000000400007306 */ /* 0x004e240000201000 */
[----:B0-----:R-:W-:-:S04]  /*7470*/  F2FP.PACK_AB R0, RZ, R0 ;  /* 0x00000000ff00723e */ /* 0x001fc800000000ff */
[----:B------:R-:W-:Y:S02]  /*7480*/  PRMT R29, R0, 0x7610, R29 ;  /* 0x00007610001d7816 */ /* 0x000fe4000000001d */
.L_x_1547:
        /* <DEDUP_REMOVED lines=16> */
[----:B--2---:R-:W-:Y:S01]  /*7590*/  F2FP.PACK_AB R0, RZ, R0 ;  /* 0x00000000ff00723e */ /* 0x004fe200000000ff */
[----:B------:R-:W-:Y:S05]  /*75a0*/  BRA `(.L_x_1541) ;  /* 0x00000e5000007947 */ /* 0x000fea0003800000 */
.L_x_1577:
[----:B------:R-:W2:Y:S02]  /*75b0*/  LDG.E.U8 R2, [R2.64] ;  /* 0x0000002402027981 */ /* 0x000ea4000c1e1100 */
[----:B--2---:R-:W2:Y:S02]  /*75c0*/  I2F.U16 R0, R2 ;  /* 0x0000000200007306 */ /* 0x004ea40000101000 */
[----:B--2---:R-:W-:Y:S01]  /*75d0*/  F2FP.PACK_AB R0, RZ, R0 ;  /* 0x00000000ff00723e */ /* 0x004fe200000000ff */
[----:B------:R-:W-:Y:S05]  /*75e0*/  BRA `(.L_x_1541) ;  /* 0x00000e1000007947 */ /* 0x000fea0003800000 */
.L_x_1576:
        /* <DEDUP_REMOVED lines=8> */
[----:B--2---:R-:W-:Y:S01]  /*7670*/  F2FP.PACK_AB R0, RZ, R0 ;  /* 0x00000000ff00723e */ /* 0x004fe200000000ff */
[----:B------:R-:W-:Y:S05]  /*7680*/  BRA `(.L_x_1541) ;  /* 0x00000d7000007947 */ /* 0x000fea0003800000 */
.L_x_1580:
[----:B------:R-:W2:Y:S02]  /*7690*/  LDG.E R2, [R2.64] ;  /* 0x0000002402027981 */ /* 0x000ea4000c1e1900 */
[----:B--2---:R-:W2:Y:S02]  /*76a0*/  I2F R0, R2 ;  /* 0x0000000200007306 */ /* 0x004ea40000201400 */
[----:B--2---:R-:W-:Y:S01]  /*76b0*/  F2FP.PACK_AB R0, RZ, R0 ;  /* 0x00000000ff00723e */ /* 0x004fe200000000ff */
[----:B------:R-:W-:Y:S05]  /*76c0*/  BRA `(.L_x_1541) ;  /* 0x00000d3000007947 */ /* 0x000fea0003800000 */
.L_x_1579:
[----:B------:R-:W2:Y:S02]  /*76d0*/  LDG.E.U16 R2, [R2.64] ;  /* 0x0000002402027981 */ /* 0x000ea4000c1e1500 */
[----:B--2---:R-:W2:Y:S02]  /*76e0*/  I2F.S16 R0, R2 ;  /* 0x0000000200007306 */ /* 0x004ea40000101400 */
[----:B--2---:R-:W-:Y:S01]  /*76f0*/  F2FP.PACK_AB R0, RZ, R0 ;  /* 0x00000000ff00723e */ /* 0x004fe200000000ff */
[----:B------:R-:W-:Y:S05]  /*7700*/  BRA `(.L_x_1541) ;  /* 0x00000cf000007947 */ /* 0x000fea0003800000 */
.L_x_1575:
        /* <DEDUP_REMOVED lines=9> */
.L_x_1582:
[----:B------:R2:W5:Y:S01]  /*77a0*/  LDG.E.U16 R0, [R2.64] ;  /* 0x0000002402007981 */ /* 0x000562000c1e1500 */
[----:B------:R-:W-:Y:S05]  /*77b0*/  BRA `(.L_x_1541) ;  /* 0x00000c4000007947 */ /* 0x000fea0003800000 */
.L_x_1581:
        /* <DEDUP_REMOVED lines=9> */
.L_x_1584:
[----:B------:R2:W5:Y:S01]  /*7850*/  LDG.E.U16 R0, [R2.64] ;  /* 0x0000002402007981 */ /* 0x000562000c1e1500 */
[----:B------:R-:W-:Y:S05]  /*7860*/  BRA `(.L_x_1541) ;  /* 0x00000b9000007947 */ /* 0x000fea0003800000 */
.L_x_1583:
[----:B------:R-:W2:Y:S02]  /*7870*/  LDG.E.64 R2, [R2.64] ;  /* 0x0000002402027981 */ /* 0x000ea4000c1e1b00 */
[----:B--2---:R-:W2:Y:S01]  /*7880*/  F2F.F32.F64 R0, R2 ;  /* 0x0000000200007310 */ /* 0x004ea20000301000 */
[----:B------:R-:W2:-:S14]  /*7890*/  DSETP.GEU.AND P0, PT, |R2|, c[0x2][0x0], PT ;  /* 0x008000000200762a */ /* 0x000e9c0003f0e200 */
[----:B--2---:R-:W-:-:S05]  /*78a0*/  @!P0 FMUL R0, R0, 1.175494350822287508e-38 ;  /* 0x0080000000008820 */ /* 0x004fca0000400000 */
[----:B------:R-:W-:Y:S01]  /*78b0*/  F2FP.PACK_AB R0, RZ, R0 ;  /* 0x00000000ff00723e */ /* 0x000fe200000000ff */
[----:B------:R-:W-:Y:S05]  /*78c0*/  BRA `(.L_x_1541) ;  /* 0x00000b3000007947 */ /* 0x000fea0003800000 */
.L_x_1574:
        /* <DEDUP_REMOVED lines=13> */
.L_x_1587:
[----:B------:R-:W2:Y:S02]  /*79a0*/  LDG.E.64 R2, [R2.64] ;  /* 0x0000002402027981 */ /* 0x000ea4000c1e1b00 */
[----:B--2---:R-:W2:Y:S01]  /*79b0*/  F2F.F32.F64 R0, R2 ;  /* 0x0000000200007310 */ /* 0x004ea20000301000 */
[----:B------:R-:W2:-:S14]  /*79c0*/  DSETP.GEU.AND P0, PT, |R2|, c[0x2][0x0], PT ;  /* 0x008000000200762a */ /* 0x000e9c0003f0e200 */
[----:B--2---:R-:W-:-:S05]  /*79d0*/  @!P0 FMUL R0, R0, 1.175494350822287508e-38 ;  /* 0x0080000000008820 */ /* 0x004fca0000400000 */
[----:B------:R-:W-:Y:S01]  /*79e0*/  F2FP.PACK_AB R0, RZ, R0 ;  /* 0x00000000ff00723e */ /* 0x000fe200000000ff */
[----:B------:R-:W-:Y:S05]  /*79f0*/  BRA `(.L_x_1541) ;  /* 0x00000a0000007947 */ /* 0x000fea0003800000 */
.L_x_1586:
        /* <DEDUP_REMOVED lines=28> */
.L_x_1589:
        /* <DEDUP_REMOVED lines=15> */
.L_x_1588:
[----:B------:R-:W2:Y:S02]  /*7cb0*/  LDG.E.U16 R0, [R2.64] ;  /* 0x0000002402007981 */ /* 0x000ea4000c1e1500 */
[----:B--2---:R-:W-:-:S04]  /*7cc0*/  PRMT R0, RZ, 0x5410, R0 ;  /* 0x00005410ff007816 */ /* 0x004fc80000000000 */
[----:B------:R-:W-:Y:S01]  /*7cd0*/  F2FP.PACK_AB R0, RZ, R0 ;  /* 0x00000000ff00723e */ /* 0x000fe200000000ff */
[----:B------:R-:W-:Y:S05]  /*7ce0*/  BRA `(.L_x_1541) ;  /* 0x0000071000007947 */ /* 0x000fea0003800000 */
.L_x_1585:
        /* <DEDUP_REMOVED lines=10> */
[----:B--2---:R-:W-:Y:S01]  /*7d90*/  F2FP.PACK_AB R0, RZ, R0 ;  /* 0x00000000ff00723e */ /* 0x004fe200000000ff */
[----:B------:R-:W-:Y:S05]  /*7da0*/  BRA `(.L_x_1541) ;  /* 0x0000065000007947 */ /* 0x000fea0003800000 */
.L_x_1592:
        /* <DEDUP_REMOVED lines=21> */
.L_x_1596:
[----:B------:R-:W-:Y:S05]  /*7f00*/  BSYNC B1 ;  /* 0x0000000000017941 */ /* 0x000fea0003800000 */
.L_x_1595:
[----:B------:R-:W-:Y:S01]  /*7f10*/  LEA R3, R0, 0x3b800000, 0x17 ;  /* 0x3b80000000037811 */ /* 0x000fe200078eb8ff */
[----:B------:R-:W-:-:S05]  /*7f20*/  IMAD.SHL.U32 R0, R2, 0x100000, RZ ;  /* 0x0010000002007824 */ /* 0x000fca00078e00ff */
[----:B------:R-:W-:Y:S02]  /*7f30*/  LOP3.LUT R0, R3, R0, R4, 0xfe, !PT ;  /* 0x0000000003007212 */ /* 0x000fe400078efe04 */
.L_x_1594:
[----:B------:R-:W-:Y:S05]  /*7f40*/  BSYNC B0 ;  /* 0x0000000000007941 */ /* 0x000fea0003800000 */
.L_x_1593:
[----:B------:R-:W-:Y:S01]  /*7f50*/  F2FP.PACK_AB R0, RZ, R0 ;  /* 0x00000000ff00723e */ /* 0x000fe200000000ff */
[----:B------:R-:W-:Y:S05]  /*7f60*/  BRA `(.L_x_1541) ;  /* 0x0000049000007947 */ /* 0x000fea0003800000 */
.L_x_1591:
        /* <DEDUP_REMOVED lines=21> */
.L_x_1600:
[----:B------:R-:W-:Y:S05]  /*80c0*/  BSYNC B1 ;  /* 0x0000000000017941 */ /* 0x000fea0003800000 */
.L_x_1599:
[----:B------:R-:W-:Y:S01]  /*80d0*/  LEA R3, R0, 0x37800000, 0x17 ;  /* 0x3780000000037811 */ /* 0x000fe200078eb8ff */
[----:B------:R-:W-:-:S05]  /*80e0*/  IMAD.SHL.U32 R0, R2, 0x200000, RZ ;  /* 0x0020000002007824 */ /* 0x000fca00078e00ff */
[----:B------:R-:W-:Y:S02]  /*80f0*/  LOP3.LUT R0, R3, R0, R4, 0xfe, !PT ;  /* 0x0000000003007212 */ /* 0x000fe400078efe04 */
.L_x_1598:
[----:B------:R-:W-:Y:S05]  /*8100*/  BSYNC B0 ;  /* 0x0000000000007941 */ /* 0x000fea0003800000 */
.L_x_1597:
[----:B------:R-:W-:Y:S01]  /*8110*/  F2FP.PACK_AB R0, RZ, R0 ;  /* 0x00000000ff00723e */ /* 0x000fe200000000ff */
[----:B------:R-:W-:Y:S05]  /*8120*/  BRA `(.L_x_1541) ;  /* 0x000002d000007947 */ /* 0x000fea0003800000 */
.L_x_1590:
        /* <DEDUP_REMOVED lines=14> */
.L_x_1604:
[----:B------:R-:W-:Y:S05]  /*8210*/  BSYNC B0 ;  /* 0x0000000000007941 */ /* 0x000fea0003800000 */
.L_x_1603:
[----:B------:R-:W-:Y:S01]  /*8220*/  F2FP.PACK_AB R0, RZ, R0 ;  /* 0x00000000ff00723e */ /* 0x000fe200000000ff */
[----:B------:R-:W-:Y:S05]  /*8230*/  BRA `(.L_x_1541) ;  /* 0x000001c000007947 */ /* 0x000fea0003800000 */
.L_x_1578:
        /* <DEDUP_REMOVED lines=21> */
.L_x_1602:
[----:B------:R-:W2:Y:S02]  /*8390*/  LDG.E.64 R2, [R2.64] ;  /* 0x0000002402027981 */ /* 0x000ea4000c1e1b00 */
[----:B--2---:R-:W2:Y:S02]  /*83a0*/  I2F.U64 R0, R2 ;  /* 0x0000000200007312 */ /* 0x004ea40000301000 */
[----:B--2---:R-:W-:Y:S01]  /*83b0*/  F2FP.PACK_AB R0, RZ, R0 ;  /* 0x00000000ff00723e */ /* 0x004fe200000000ff */
[----:B------:R-:W-:Y:S05]  /*83c0*/  BRA `(.L_x_1541) ;  /* 0x0000003000007947 */ /* 0x000fea0003800000 */
.L_x_1601:
[----:B------:R-:W2:Y:S02]  /*83d0*/  LDG.E R2, [R2.64] ;  /* 0x0000002402027981 */ /* 0x000ea4000c1e1900 */
[----:B--2---:R-:W2:Y:S02]  /*83e0*/  I2F.U32 R0, R2 ;  /* 0x0000000200007306 */ /* 0x004ea40000201000 */
[----:B--2---:R-:W-:-:S06]  /*83f0*/  F2FP.PACK_AB R0, RZ, R0 ;  /* 0x00000000ff00723e */ /* 0x004fcc00000000ff */
.L_x_1541:
[----:B------:R-:W-:Y:S05]  /*8400*/  BSYNC B6 ;  /* 0x0000000000067941 */ /* 0x000fea0003800000 */
.L_x_1540:
        /* <DEDUP_REMOVED lines=13> */
[----:B-----5:R-:W-:Y:S02]  /*84e0*/  HADD2.F32 R23, -RZ, R23.H0_H0 ;  /* 0x20000017ff177230 */ /* 0x020fe40000004100 */
[----:B------:R-:W-:-:S03]  /*84f0*/  HADD2.F32 R22, -RZ, R22.H0_H0 ;  /* 0x20000016ff167230 */ /* 0x000fc60000004100 */
[C---:B------:R-:W-:Y:S01]  /*8500*/  FSETP.GTU.FTZ.AND P3, PT, R23.reuse, RZ, PT ;  /* 0x000000ff1700720b */ /* 0x040fe20003f7c000 */
[----:B------:R-:W-:Y:S02]  /*8510*/  FADD.FTZ R23, R23, c[0x0][0x168] ;  /* 0x00005a0017177621 */ /* 0x000fe40000010000 */
[----:B------:R-:W-:-:S04]  /*8520*/  FMUL.FTZ R2, R22, c[0x0][0x170] ;  /* 0x00005c0016027a20 */ /* 0x000fc80000410000 */
[----:B------:R-:W-:-:S06]  /*8530*/  FMUL.FTZ R4, R2, R23 ;  /* 0x0000001702047220 */ /* 0x000fcc0000410000 */
[----:B------:R-:W-:-:S05]  /*8540*/  @P3 FMUL.FTZ R4, R22, c[0x0][0x16c] ;  /* 0x00005b0016043a20 */ /* 0x000fca0000410000 */
[----:B------:R-:W-:Y:S02]  /*8550*/  F2FP.PACK_AB R4, RZ, R4 ;  /* 0x00000004ff04723e */ /* 0x000fe400000000ff */
.L_x_1608:
[----:B------:R-:W-:Y:S05]  /*8560*/  BSYNC B1 ;  /* 0x0000000000017941 */ /* 0x000fea0003800000 */
.L_x_1607:
[----:B------:R-:W-:Y:S01]  /*8570*/  BSSY B1, `(.L_x_1609) ;  /* 0x000000a000017945 */ /* 0x000fe20003800000 */
[----:B------:R-:W-:Y:S05]  /*8580*/  @P4 BRA `(.L_x_1610) ;  /* 0x0000008000004947 */ /* 0x000fea0003800000 */
        /* <DEDUP_REMOVED lines=8> */
.L_x_1610:
[----:B------:R-:W-:Y:S05]  /*8610*/  BSYNC B1 ;  /* 0x0000000000017941 */ /* 0x000fea0003800000 */
.L_x_1609:
        /* <DEDUP_REMOVED lines=10> */
.L_x_1612:
[----:B------:R-:W-:Y:S05]  /*86c0*/  BSYNC B1 ;  /* 0x0000000000017941 */ /* 0x000fea0003800000 */
.L_x_1611:
        /* <DEDUP_REMOVED lines=8> */
[----:B------:R-:W-:Y:S01]  /*8750*/  F2FP.PACK_AB R24, RZ, R24 ;  /* 0x00000018ff18723e */ /* 0x000fe200000000ff */
[----:B------:R-:W-:Y:S05]  /*8760*/  BRA `(.L_x_1613) ;  /* 0x000003e000007947 */ /* 0x000fea0003800000 */
.L_x_1606:
        /* <DEDUP_REMOVED lines=20> */
[----:B------:R-:W-:Y:S02]  /*88b0*/  F2FP.PACK_AB R4, RZ, R4 ;  /* 0x00000004ff04723e */ /* 0x000fe400000000ff */
.L_x_1615:
[----:B------:R-:W-:Y:S05]  /*88c0*/  BSYNC B1 ;  /* 0x0000000000017941 */ /* 0x000fea0003800000 */
.L_x_1614:
[----:B------:R-:W-:Y:S01]  /*88d0*/  BSSY B1, `(.L_x_1616) ;  /* 0x000000d000017945 */ /* 0x000fe20003800000 */
[----:B------:R-:W-:Y:S05]  /*88e0*/  @P4 BRA `(.L_x_1617) ;  /* 0x000000b000004947 */ /* 0x000fea0003800000 */
        /* <DEDUP_REMOVED lines=11> */
.L_x_1617:
[----:B------:R-:W-:Y:S05]  /*89a0*/  BSYNC B1 ;  /* 0x0000000000017941 */ /* 0x000fea0003800000 */
.L_x_1616:
        /* <DEDUP_REMOVED lines=13> */
.L_x_1619:
[----:B------:R-:W-:Y:S05]  /*8a80*/  BSYNC B1 ;  /* 0x0000000000017941 */ /* 0x000fea0003800000 */
.L_x_1618:
[----:B------:R-:W-:Y:S05]  /*8a90*/  @P1 BRA `(.L_x_1613) ;  /* 0x000000b000001947 */ /* 0x000fea0003800000 */
[----:B-----5:R-:W-:Y:S02]  /*8aa0*/  HADD2.F32 R0, -RZ, R0.H0_H0 ;  /* 0x20000000ff007230 */ /* 0x020fe40000004100 */
[----:B------:R-:W-:-:S03]  /*8ab0*/  HADD2.F32 R29, -RZ, R29.H0_H0 ;  /* 0x2000001dff1d7230 */ /* 0x000fc60000004100 */
        /* <DEDUP_REMOVED lines=8> */
[----:B------:R-:W-:Y:S02]  /*8b40*/  F2FP.PACK_AB R24, RZ, R24 ;  /* 0x00000018ff18723e */ /* 0x000fe400000000ff */
.L_x_1613:
[----:B------:R-:W-:Y:S05]  /*8b50*/  BSYNC B0 ;  /* 0x0000000000007941 */ /* 0x000fea0003800000 */
.L_x_1605:
        /* <DEDUP_REMOVED lines=23> */
.L_x_1625:
[----:B------:R-:W-:-:S06]  /*8cd0*/  HADD2.F32 R5, -RZ, R4.H0_H0 ;  /* 0x20000004ff057230 */ /* 0x000fcc0000004100 */
[----:B------:R-:W0:Y:S02]  /*8ce0*/  F2I.S64.TRUNC R4, R5 ;  /* 0x0000000500047311 */ /* 0x000e24000020d900 */
[----:B0-----:R0:W-:Y:S01]  /*8cf0*/  STG.E.U8 [R2.64], R4 ;  /* 0x0000000402007986 */ /* 0x0011e2000c101124 */
[----:B------:R-:W-:Y:S05]  /*8d00*/  BRA `(.L_x_1627) ;  /* 0x00000e4000007947 */ /* 0x000fea0003800000 */
.L_x_1624:
        /* <DEDUP_REMOVED lines=10> */
.L_x_1629:
[----:B------:R-:W-:-:S04]  /*8db0*/  HADD2.F32 R4, -RZ, R4.H0_H0 ;  /* 0x20000004ff047230 */ /* 0x000fc80000004100 */
[----:B------:R-:W0:Y:S02]  /*8dc0*/  F2I.FTZ.TRUNC.NTZ R5, R4 ;  /* 0x0000000400057305 */ /* 0x000e24000021f100 */
[----:B0-----:R0:W-:Y:S01]  /*8dd0*/  STG.E [R2.64], R5 ;  /* 0x0000000502007986 */ /* 0x0011e2000c101924 */
[----:B------:R-:W-:Y:S05]  /*8de0*/  BRA `(.L_x_1627) ;  /* 0x00000d6000007947 */ /* 0x000fea0003800000 */
.L_x_1628:
[----:B------:R-:W-:-:S04]  /*8df0*/  HADD2.F32 R4, -RZ, R4.H0_H0 ;  /* 0x20000004ff047230 */ /* 0x000fc80000004100 */
[----:B------:R-:W0:Y:S02]  /*8e00*/  F2I.FTZ.TRUNC.NTZ R5, R4 ;  /* 0x0000000400057305 */ /* 0x000e24000021f100 */
[----:B0-----:R0:W-:Y:S01]  /*8e10*/  STG.E.U16 [R2.64], R5 ;  /* 0x0000000502007986 */ /* 0x0011e2000c101524 */
[----:B------:R-:W-:Y:S05]  /*8e20*/  BRA `(.L_x_1627) ;  /* 0x00000d2000007947 */ /* 0x000fea0003800000 */
.L_x_1623:
        /* <DEDUP_REMOVED lines=9> */
.L_x_1631:
[----:B------:R0:W-:Y:S01]  /*8ec0*/  STG.E.U16 [R2.64], R4 ;  /* 0x0000000402007986 */ /* 0x0001e2000c101524 */
[----:B------:R-:W-:Y:S05]  /*8ed0*/  BRA `(.L_x_1627) ;  /* 0x00000c7000007947 */ /* 0x000fea0003800000 */
.L_x_1630:
        /* <DEDUP_REMOVED lines=10> */
.L_x_1633:
[----:B------:R-:W-:-:S05]  /*8f80*/  HADD2.F32 R0, -RZ, R4.H0_H0 ;  /* 0x20000004ff007230 */ /* 0x000fca0000004100 */
[----:B------:R-:W-:-:S04]  /*8f90*/  F2FP.PACK_AB R0, RZ, R0 ;  /* 0x00000000ff00723e */ /* 0x000fc800000000ff */
[----:B------:R-:W-:-:S05]  /*8fa0*/  PRMT R0, R0, 0x5410, RZ ;  /* 0x0000541000007816 */ /* 0x000fca00000000ff */
[----:B------:R0:W-:Y:S01]  /*8fb0*/  STG.E [R2.64], R0 ;  /* 0x0000000002007986 */ /* 0x0001e2000c101924 */
[----:B------:R-:W-:Y:S05]  /*8fc0*/  BRA `(.L_x_1627) ;  /* 0x00000b8000007947 */ /* 0x000fea0003800000 */
.L_x_1632:
[----:B------:R-:W-:-:S05]  /*8fd0*/  HADD2.F32 R4, -RZ, R4.H0_H0 ;  /* 0x20000004ff047230 */ /* 0x000fca0000004100 */
[----:B------:R-:W-:-:S06]  /*8fe0*/  FMUL.FTZ R4, R4, 1 ;  /* 0x3f80000004047820 */ /* 0x000fcc0000410000 */
[----:B------:R-:W0:Y:S02]  /*8ff0*/  F2F.F64.F32 R4, R4 ;  /* 0x0000000400047310 */ /* 0x000e240000201800 */
[----:B0-----:R0:W-:Y:S01]  /*9000*/  STG.E.64 [R2.64], R4 ;  /* 0x0000000402007986 */ /* 0x0011e2000c101b24 */
[----:B------:R-:W-:Y:S05]  /*9010*/  BRA `(.L_x_1627) ;  /* 0x00000b3000007947 */ /* 0x000fea0003800000 */
.L_x_1622:
        /* <DEDUP_REMOVED lines=13> */
.L_x_1636:
[----:B------:R-:W-:Y:S01]  /*90f0*/  HADD2.F32 R4, -RZ, R4.H0_H0 ;  /* 0x20000004ff047230 */ /* 0x000fe20000004100 */
[----:B------:R-:W-:-:S04]  /*9100*/  CS2R R6, SRZ ;  /* 0x0000000000067805 */ /* 0x000fc8000001ff00 */
[----:B------:R-:W-:-:S06]  /*9110*/  FMUL.FTZ R4, R4, 1 ;  /* 0x3f80000004047820 */ /* 0x000fcc0000410000 */
[----:B------:R-:W0:Y:S02]  /*9120*/  F2F.F64.F32 R4, R4 ;  /* 0x0000000400047310 */ /* 0x000e240000201800 */
[----:B0-----:R0:W-:Y:S01]  /*9130*/  STG.E.128 [R2.64], R4 ;  /* 0x0000000402007986 */ /* 0x0011e2000c101d24 */
[----:B------:R-:W-:Y:S05]  /*9140*/  BRA `(.L_x_1627) ;  /* 0x00000a0000007947 */ /* 0x000fea0003800000 */
.L_x_1635:
        /* <DEDUP_REMOVED lines=21> */
.L_x_1640:
[----:B------:R-:W-:Y:S05]  /*92a0*/  BSYNC B0 ;  /* 0x0000000000007941 */ /* 0x000fea0003800000 */
.L_x_1639:
[----:B------:R-:W-:-:S05]  /*92b0*/  LOP3.LUT R5, R0, R5, RZ, 0xfc, !PT ;  /* 0x0000000500057212 */ /* 0x000fca00078efcff */
[----:B------:R0:W-:Y:S01]  /*92c0*/  STG.E.U8 [R2.64], R5 ;  /* 0x0000000502007986 */ /* 0x0001e2000c101124 */
[----:B------:R-:W-:Y:S05]  /*92d0*/  BRA `(.L_x_1627) ;  /* 0x0000087000007947 */ /* 0x000fea0003800000 */
.L_x_1638:
        /* <DEDUP_REMOVED lines=13> */
.L_x_1642:
[----:B------:R-:W-:Y:S01]  /*93b0*/  IMAD.MOV.U32 R0, RZ, RZ, 0x7f ;  /* 0x0000007fff007424 */ /* 0x000fe200078e00ff */
[----:B------:R-:W-:-:S04]  /*93c0*/  ISETP.GT.U32.AND P0, PT, R4, 0x7f800000, PT ;  /* 0x7f8000000400780c */ /* 0x000fc80003f04070 */
[----:B------:R-:W-:-:S04]  /*93d0*/  SEL R0, R0, 0x7c, P0 ;  /* 0x0000007c00007807 */ /* 0x000fc80000000000 */
.L_x_1643:
[----:B------:R-:W-:Y:S05]  /*93e0*/  BSYNC B0 ;  /* 0x0000000000007941 */ /* 0x000fea0003800000 */
.L_x_1641:
[----:B------:R-:W-:-:S04]  /*93f0*/  LOP3.LUT R4, R5, 0x80000000, RZ, 0xc0, !PT ;  /* 0x8000000005047812 */ /* 0x000fc800078ec0ff */
[----:B------:R-:W-:-:S04]  /*9400*/  SHF.R.U32.HI R5, RZ, 0x18, R4 ;  /* 0x00000018ff057819 */ /* 0x000fc80000011604 */
[----:B------:R-:W-:-:S05]  /*9410*/  LOP3.LUT R5, R0, R5, RZ, 0xfc, !PT ;  /* 0x0000000500057212 */ /* 0x000fca00078efcff */
[----:B------:R0:W-:Y:S01]  /*9420*/  STG.E.U8 [R2.64], R5 ;  /* 0x0000000502007986 */ /* 0x0001e2000c101124 */
[----:B------:R-:W-:Y:S05]  /*9430*/  BRA `(.L_x_1627) ;  /* 0x0000071000007947 */ /* 0x000fea0003800000 */
.L_x_1637:
[----:B------:R-:W-:-:S05]  /*9440*/  HADD2.F32 R0, -RZ, R4.H0_H0 ;  /* 0x20000004ff007230 */ /* 0x000fca0000004100 */
[----:B------:R-:W-:-:S05]  /*9450*/  F2FP.BF16.PACK_AB R0, RZ, R0 ;  /* 0x00000000ff00723e */ /* 0x000fca00000010ff */
[----:B------:R0:W-:Y:S01]  /*9460*/  STG.E.U16 [R2.64], R0 ;  /* 0x0000000002007986 */ /* 0x0001e2000c101524 */
[----:B------:R-:W-:Y:S05]  /*9470*/  BRA `(.L_x_1627) ;  /* 0x000006d000007947 */ /* 0x000fea0003800000 */
.L_x_1634:
        /* <DEDUP_REMOVED lines=12> */
.L_x_1646:
        /* <DEDUP_REMOVED lines=17> */
.L_x_1649:
[----:B------:R-:W-:-:S04]  /*9650*/  LOP3.LUT R0, R7, 0x80000000, RZ, 0xc0, !PT ;  /* 0x8000000007007812 */ /* 0x000fc800078ec0ff */
[----:B------:R-:W-:-:S04]  /*9660*/  SHF.R.U32.HI R5, RZ, 0x18, R0 ;  /* 0x00000018ff057819 */ /* 0x000fc80000011600 */
[----:B------:R-:W-:-:S04]  /*9670*/  LOP3.LUT R4, R4, R5, RZ, 0xfc, !PT ;  /* 0x0000000504047212 */ /* 0x000fc800078efcff */
[----:B------:R-:W-:Y:S02]  /*9680*/  PRMT R0, R4, 0x7610, R0 ;  /* 0x0000761004007816 */ /* 0x000fe40000000000 */
.L_x_1648:
[----:B------:R-:W-:Y:S05]  /*9690*/  BSYNC B0 ;  /* 0x0000000000007941 */ /* 0x000fea0003800000 */
.L_x_1647:
[----:B------:R0:W-:Y:S01]  /*96a0*/  STG.E.U8 [R2.64], R0 ;  /* 0x0000000002007986 */ /* 0x0001e2000c101124 */
[----:B------:R-:W-:Y:S05]  /*96b0*/  BRA `(.L_x_1627) ;  /* 0x0000049000007947 */ /* 0x000fea0003800000 */
.L_x_1645:
        /* <DEDUP_REMOVED lines=17> */
.L_x_1652:
[----:B------:R-:W-:-:S04]  /*97d0*/  LOP3.LUT R0, R7, 0x80000000, RZ, 0xc0, !PT ;  /* 0x8000000007007812 */ /* 0x000fc800078ec0ff */
[----:B------:R-:W-:-:S04]  /*97e0*/  SHF.R.U32.HI R5, RZ, 0x18, R0 ;  /* 0x00000018ff057819 */ /* 0x000fc80000011600 */
[----:B------:R-:W-:-:S04]  /*97f0*/  LOP3.LUT R4, R4, R5, RZ, 0xfc, !PT ;  /* 0x0000000504047212 */ /* 0x000fc800078efcff */
[----:B------:R-:W-:Y:S02]  /*9800*/  PRMT R0, R4, 0x7610, R0 ;  /* 0x0000761004007816 */ /* 0x000fe40000000000 */
.L_x_1651:
[----:B------:R-:W-:Y:S05]  /*9810*/  BSYNC B0 ;  /* 0x0000000000007941 */ /* 0x000fea0003800000 */
.L_x_1650:
[----:B------:R0:W-:Y:S01]  /*9820*/  STG.E.U8 [R2.64], R0 ;  /* 0x0000000002007986 */ /* 0x0001e2000c101124 */
[----:B------:R-:W-:Y:S05]  /*9830*/  BRA `(.L_x_1627) ;  /* 0x0000031000007947 */ /* 0x000fea0003800000 */
.L_x_1644:
        /* <DEDUP_REMOVED lines=22> */
.L_x_1626:
        /* <DEDUP_REMOVED lines=20> */
.L_x_1654:
[----:B------:R-:W-:-:S06]  /*9ae0*/  HADD2.F32 R4, -RZ, R4.H0_H0 ;  /* 0x20000004ff047230 */ /* 0x000fcc0000004100 */
[----:B------:R-:W0:Y:S02]  /*9af0*/  F2I.U64.TRUNC R4, R4 ;  /* 0x0000000400047311 */ /* 0x000e24000020d800 */
[----:B0-----:R0:W-:Y:S01]  /*9b00*/  STG.E.64 [R2.64], R4 ;  /* 0x0000000402007986 */ /* 0x0011e2000c101b24 */
[----:B------:R-:W-:Y:S05]  /*9b10*/  BRA `(.L_x_1627) ;  /* 0x0000003000007947 */ /* 0x000fea0003800000 */
.L_x_1653:
[----:B------:R-:W-:-:S04]  /*9b20*/  HADD2.F32 R4, -RZ, R4.H0_H0 ;  /* 0x20000004ff047230 */ /* 0x000fc80000004100 */
[----:B------:R-:W0:Y:S02]  /*9b30*/  F2I.FTZ.U32.TRUNC.NTZ R5, R4 ;  /* 0x0000000400057305 */ /* 0x000e24000021f000 */
[----:B0-----:R0:W-:Y:S02]  /*9b40*/  STG.E [R2.64], R5 ;  /* 0x0000000502007986 */ /* 0x0011e4000c101924 */
.L_x_1627:
[----:B------:R-:W-:Y:S02]  /*9b50*/  IADD3 R17, R17, 0x80, RZ ;  /* 0x0000008011117810 */ /* 0x000fe40007ffe0ff */
.L_x_1621:
[----:B------:R-:W-:Y:S05]  /*9b60*/  BSYNC B6 ;  /* 0x0000000000067941 */ /* 0x000fea0003800000 */
.L_x_1620:
        /* <DEDUP_REMOVED lines=19> */
[----:B------:R-:W-:-:S06]  /*9ca0*/  HADD2.F32 R23, -RZ, R23.H0_H0 ;  /* 0x20000017ff177230 */ /* 0x000fcc0000004100 */
[----:B------:R-:W0:Y:S02]  /*9cb0*/  F2I.FTZ.TRUNC.NTZ R23, R23 ;  /* 0x0000001700177305 */ /* 0x000e24000021f100 */
[----:B0-----:R0:W-:Y:S01]  /*9cc0*/  STG.E.U8 [R2.64], R23 ;  /* 0x0000001702007986 */ /* 0x0011e2000c101124 */
[----:B------:R-:W-:Y:S05]  /*9cd0*/  BRA `(.L_x_1662) ;  /* 0x00000e8000007947 */ /* 0x000fea0003800000 */
.L_x_1660:
[----:B------:R-:W-:-:S06]  /*9ce0*/  HADD2.F32 R5, -RZ, R23.H0_H0 ;  /* 0x20000017ff057230 */ /* 0x000fcc0000004100 */
[----:B------:R-:W0:Y:S02]  /*9cf0*/  F2I.S64.TRUNC R4, R5 ;  /* 0x0000000500047311 */ /* 0x000e24000020d900 */
[----:B0-----:R0:W-:Y:S01]  /*9d00*/  STG.E.U8 [R2.64], R4 ;  /* 0x0000000402007986 */ /* 0x0011e2000c101124 */
[----:B------:R-:W-:Y:S05]  /*9d10*/  BRA `(.L_x_1662) ;  /* 0x00000e4000007947 */ /* 0x000fea0003800000 */
.L_x_1659:
        /* <DEDUP_REMOVED lines=10> */
.L_x_1664:
[----:B------:R-:W-:-:S06]  /*9dc0*/  HADD2.F32 R23, -RZ, R23.H0_H0 ;  /* 0x20000017ff177230 */ /* 0x000fcc0000004100 */
[----:B------:R-:W0:Y:S02]  /*9dd0*/  F2I.FTZ.TRUNC.NTZ R23, R23 ;  /* 0x0000001700177305 */ /* 0x000e24000021f100 */
[----:B0-----:R0:W-:Y:S01]  /*9de0*/  STG.E [R2.64], R23 ;  /* 0x0000001702007986 */ /* 0x0011e2000c101924 */
[----:B------:R-:W-:Y:S05]  /*9df0*/  BRA `(.L_x_1662) ;  /* 0x00000d6000007947 */ /* 0x000fea0003800000 */
.L_x_1663:
[----:B------:R-:W-:-:S06]  /*9e00*/  HADD2.F32 R23, -RZ, R23.H0_H0 ;  /* 0x20000017ff177230 */ /* 0x000fcc0000004100 */
[----:B------:R-:W0:Y:S02]  /*9e10*/  F2I.FTZ.TRUNC.NTZ R23, R23 ;  /* 0x0000001700177305 */ /* 0x000e24000021f100 */
[----:B0-----:R0:W-:Y:S01]  /*9e20*/  STG.E.U16 [R2.64], R23 ;  /* 0x0000001702007986 */ /* 0x0011e2000c101524 */
[----:B------:R-:W-:Y:S05]  /*9e30*/  BRA `(.L_x_1662) ;  /* 0x00000d2000007947 */ /* 0x000fea0003800000 */
.L_x_1658:
        /* <DEDUP_REMOVED lines=9> */
.L_x_1666:
[----:B------:R0:W-:Y:S01]  /*9ed0*/  STG.E.U16 [R2.64], R23 ;  /* 0x0000001702007986 */ /* 0x0001e2000c101524 */
[----:B------:R-:W-:Y:S05]  /*9ee0*/  BRA `(.L_x_1662) ;  /* 0x00000c7000007947 */ /* 0x000fea0003800000 */
.L_x_1665:
        /* <DEDUP_REMOVED lines=10> */
.L_x_1668:
[----:B------:R-:W-:-:S05]  /*9f90*/  HADD2.F32 R0, -RZ, R23.H0_H0 ;  /* 0x20000017ff007230 */ /* 0x000fca0000004100 */
[----:B------:R-:W-:-:S04]  /*9fa0*/  F2FP.PACK_AB R0, RZ, R0 ;  /* 0x00000000ff00723e */ /* 0x000fc800000000ff */
[----:B------:R-:W-:-:S05]  /*9fb0*/  PRMT R0, R0, 0x5410, RZ ;  /* 0x0000541000007816 */ /* 0x000fca00000000ff */
[----:B------:R0:W-:Y:S01]  /*9fc0*/  STG.E [R2.64], R0 ;  /* 0x0000000002007986 */ /* 0x0001e2000c101924 */
[----:B------:R-:W-:Y:S05]  /*9fd0*/  BRA `(.L_x_1662) ;  /* 0x00000b8000007947 */ /* 0x000fea0003800000 */
.L_x_1667:
[----:B------:R-:W-:-:S05]  /*9fe0*/  HADD2.F32 R4, -RZ, R23.H0_H0 ;  /* 0x20000017ff047230 */ /* 0x000fca0000004100 */
[----:B------:R-:W-:-:S06]  /*9ff0*/  FMUL.FTZ R4, R4, 1 ;  /* 0x3f80000004047820 */ /* 0x000fcc0000410000 */
[----:B------:R-:W0:Y:S02]  /*a000*/  F2F.F64.F32 R4, R4 ;  /* 0x0000000400047310 */ /* 0x000e240000201800 */
[----:B0-----:R0:W-:Y:S01]  /*a010*/  STG.E.64 [R2.64], R4 ;  /* 0x0000000402007986 */ /* 0x0011e2000c101b24 */
[----:B------:R-:W-:Y:S05]  /*a020*/  BRA `(.L_x_1662) ;  /* 0x00000b3000007947 */ /* 0x000fea0003800000 */
.L_x_1657:
        /* <DEDUP_REMOVED lines=13> */
.L_x_1671:
[----:B------:R-:W-:Y:S01]  /*a100*/  HADD2.F32 R23, -RZ, R23.H0_H0 ;  /* 0x20000017ff177230 */ /* 0x000fe20000004100 */
[----:B------:R-:W-:-:S04]  /*a110*/  CS2R R6, SRZ ;  /* 0x0000000000067805 */ /* 0x000fc8000001ff00 */
[----:B------:R-:W-:-:S06]  /*a120*/  FMUL.FTZ R4, R23, 1 ;  /* 0x3f80000017047820 */ /* 0x000fcc0000410000 */
[----:B------:R-:W0:Y:S02]  /*a130*/  F2F.F64.F32 R4, R4 ;  /* 0x0000000400047310 */ /* 0x000e240000201800 */
[----:B0-----:R0:W-:Y:S01]  /*a140*/  STG.E.128 [R2.64], R4 ;  /* 0x0000000402007986 */ /* 0x0011e2000c101d24 */
[----:B------:R-:W-:Y:S05]  /*a150*/  BRA `(.L_x_1662) ;  /* 0x00000a0000007947 */ /* 0x000fea0003800000 */
.L_x_1670:
        /* <DEDUP_REMOVED lines=21> */
.L_x_1675:
[----:B------:R-:W-:Y:S05]  /*a2b0*/  BSYNC B0 ;  /* 0x0000000000007941 */ /* 0x000fea0003800000 */
.L_x_1674:
[----:B------:R-:W-:-:S05]  /*a2c0*/  LOP3.LUT R5, R0, R5, RZ, 0xfc, !PT ;  /* 0x0000000500057212 */ /* 0x000fca00078efcff */
[----:B------:R0:W-:Y:S01]  /*a2d0*/  STG.E.U8 [R2.64], R5 ;  /* 0x0000000502007986 */ /* 0x0001e2000c101124 */
[----:B------:R-:W-:Y:S05]  /*a2e0*/  BRA `(.L_x_1662) ;  /* 0x0000087000007947 */ /* 0x000fea0003800000 */
.L_x_1673:
        /* <DEDUP_REMOVED lines=13> */
.L_x_1677:
[----:B------:R-:W-:Y:S01]  /*a3c0*/  IMAD.MOV.U32 R0, RZ, RZ, 0x7f ;  /* 0x0000007fff007424 */ /* 0x000fe200078e00ff */
[----:B------:R-:W-:-:S04]  /*a3d0*/  ISETP.GT.U32.AND P0, PT, R4, 0x7f800000, PT ;  /* 0x7f8000000400780c */ /* 0x000fc80003f04070 */
[----:B------:R-:W-:-:S04]  /*a3e0*/  SEL R0, R0, 0x7c, P0 ;  /* 0x0000007c00007807 */ /* 0x000fc80000000000 */
.L_x_1678:
[----:B------:R-:W-:Y:S05]  /*a3f0*/  BSYNC B0 ;  /* 0x0000000000007941 */ /* 0x000fea0003800000 */
.L_x_1676:
[----:B------:R-:W-:-:S04]  /*a400*/  LOP3.LUT R4, R23, 0x80000000, RZ, 0xc0, !PT ;  /* 0x8000000017047812 */ /* 0x000fc800078ec0ff */
[----:B------:R-:W-:-:S04]  /*a410*/  SHF.R.U32.HI R5, RZ, 0x18, R4 ;  /* 0x00000018ff057819 */ /* 0x000fc80000011604 */
[----:B------:R-:W-:-:S05]  /*a420*/  LOP3.LUT R5, R0, R5, RZ, 0xfc, !PT ;  /* 0x0000000500057212 */ /* 0x000fca00078efcff */
[----:B------:R0:W-:Y:S01]  /*a430*/  STG.E.U8 [R2.64], R5 ;  /* 0x0000000502007986 */ /* 0x0001e2000c101124 */
[----:B------:R-:W-:Y:S05]  /*a440*/  BRA `(.L_x_1662) ;  /* 0x0000071000007947 */ /* 0x000fea0003800000 */
.L_x_1672:
[----:B------:R-:W-:-:S05]  /*a450*/  HADD2.F32 R0, -RZ, R23.H0_H0 ;  /* 0x20000017ff007230 */ /* 0x000fca0000004100 */
[----:B------:R-:W-:-:S05]  /*a460*/  F2FP.BF16.PACK_AB R0, RZ, R0 ;  /* 0x00000000ff00723e */ /* 0x000fca00000010ff */
[----:B------:R0:W-:Y:S01]  /*a470*/  STG.E.U16 [R2.64], R0 ;  /* 0x0000000002007986 */ /* 0x0001e2000c101524 */
[----:B------:R-:W-:Y:S05]  /*a480*/  BRA `(.L_x_1662) ;  /* 0x000006d000007947 */ /* 0x000fea0003800000 */
.L_x_1669:
        /* <DEDUP_REMOVED lines=12> */
.L_x_1681:
        /* <DEDUP_REMOVED lines=17> */
.L_x_1684:
[----:B------:R-:W-:-:S04]  /*a660*/  LOP3.LUT R0, R23, 0x80000000, RZ, 0xc0, !PT ;  /* 0x8000000017007812 */ /* 0x000fc800078ec0ff */
[----:B------:R-:W-:-:S04]  /*a670*/  SHF.R.U32.HI R5, RZ, 0x18, R0 ;  /* 0x00000018ff057819 */ /* 0x000fc80000011600 */
[----:B------:R-:W-:-:S04]  /*a680*/  LOP3.LUT R4, R4, R5, RZ, 0xfc, !PT ;  /* 0x0000000504047212 */ /* 0x000fc800078efcff */
[----:B------:R-:W-:Y:S02]  /*a690*/  PRMT R0, R4, 0x7610, R0 ;  /* 0x0000761004007816 */ /* 0x000fe40000000000 */
.L_x_1683:
[----:B------:R-:W-:Y:S05]  /*a6a0*/  BSYNC B0 ;  /* 0x0000000000007941 */ /* 0x000fea0003800000 */
.L_x_1682:
[----:B------:R0:W-:Y:S01]  /*a6b0*/  STG.E.U8 [R2.64], R0 ;  /* 0x0000000002007986 */ /* 0x0001e2000c101124 */
[----:B------:R-:W-:Y:S05]  /*a6c0*/  BRA `(.L_x_1662) ;  /* 0x0000049000007947 */ /* 0x000fea0003800000 */
.L_x_1680:
        /* <DEDUP_REMOVED lines=17> */
.L_x_1687:
[----:B------:R-:W-:-:S04]  /*a7e0*/  LOP3.LUT R0, R23, 0x80000000, RZ, 0xc0, !PT ;  /* 0x8000000017007812 */ /* 0x000fc800078ec0ff */
[----:B------:R-:W-:-:S04]  /*a7f0*/  SHF.R.U32.HI R5, RZ, 0x18, R0 ;  /* 0x00000018ff057819 */ /* 0x000fc80000011600 */
[----:B------:R-:W-:-:S04]  /*a800*/  LOP3.LUT R4, R4, R5, RZ, 0xfc, !PT ;  /* 0x0000000504047212 */ /* 0x000fc800078efcff */
[----:B------:R-:W-:Y:S02]  /*a810*/  PRMT R0, R4, 0x7610, R0 ;  /* 0x0000761004007816 */ /* 0x000fe40000000000 */
.L_x_1686:
[----:B------:R-:W-:Y:S05]  /*a820*/  BSYNC B0 ;  /* 0x0000000000007941 */ /* 0x000fea0003800000 */
.L_x_1685:
[----:B------:R0:W-:Y:S01]  /*a830*/  STG.E.U8 [R2.64], R0 ;  /* 0x0000000002007986 */ /* 0x0001e2000c101124 */
[----:B------:R-:W-:Y:S05]  /*a840*/  BRA `(.L_x_1662) ;  /* 0x0000031000007947 */ /* 0x000fea0003800000 */
.L_x_1679:
[----:B------:R-:W-:-:S13]  /*a850*/  ISETP.NE.AND P0, PT, R0, 0x1c, PT ;  /* 0x0000001c0000780c */ /* 0x000fda0003f05270 */
[----:B------:R-:W-:Y:S05]  /*a860*/  @!P0 BRA `(.L_x_1688) ;  /* 0x000002c000008947 */ /* 0x000fea0003800000 */
[----:B------:R-:W-:-:S13]  /*a870*/  ISETP.NE.AND P0, PT, R0, 0x1d, PT ;  /* 0x0000001d0000780c */ /* 0x000fda0003f05270 */
[----:B------:R-:W-:Y:S05]  /*a880*/  @!P0 BRA `(.L_x_1689) ;  /* 0x0000026000008947 */ /* 0x000fea0003800000 */
[----:B------:R-:W-:-:S13]  /*a890*/  ISETP.NE.AND P0, PT, R0, 0x2c, PT ;  /* 0x0000002c0000780c */ /* 0x000fda0003f05270 */
[----:B------:R-:W-:Y:S05]  /*a8a0*/  @P0 BRA `(.L_x_1661) ;  /* 0x0000010000000947 */ /* 0x000fea0003800000 */
[----:B------:R-:W-:Y:S01]  /*a8b0*/  HADD2.F32 R23, -RZ, R23.H0_H0 ;  /* 0x20000017ff177230 */ /* 0x000fe20000004100 */
[----:B------:R-:W-:Y:S01]  /*a8c0*/  PLOP3.LUT P0, PT, PT, PT, PT, 0x80, 0x0 ;  /* 0x000000000000781c */ /* 0x000fe20003f0f070 */
[----:B------:R-:W-:-:S03]  /*a8d0*/  IMAD.MOV.U32 R5, RZ, RZ, 0xff ;  /* 0x000000ffff057424 */ /* 0x000fc600078e00ff */
        /* <DEDUP_REMOVED lines=13> */
.L_x_1661:
        /* <DEDUP_REMOVED lines=20> */
.L_x_1689:
[----:B------:R-:W-:-:S06]  /*aaf0*/  HADD2.F32 R4, -RZ, R23.H0_H0 ;  /* 0x20000017ff047230 */ /* 0x000fcc0000004100 */
[----:B------:R-:W0:Y:S02]  /*ab00*/  F2I.U64.TRUNC R4, R4 ;  /* 0x0000000400047311 */ /* 0x000e24000020d800 */
[----:B0-----:R0:W-:Y:S01]  /*ab10*/  STG.E.64 [R2.64], R4 ;  /* 0x0000000402007986 */ /* 0x0011e2000c101b24 */
[----:B------:R-:W-:Y:S05]  /*ab20*/  BRA `(.L_x_1662) ;  /* 0x0000003000007947 */ /* 0x000fea0003800000 */
.L_x_1688:
[----:B------:R-:W-:-:S06]  /*ab30*/  HADD2.F32 R23, -RZ, R23.H0_H0 ;  /* 0x20000017ff177230 */ /* 0x000fcc0000004100 */
[----:B------:R-:W0:Y:S02]  /*ab40*/  F2I.FTZ.U32.TRUNC.NTZ R23, R23 ;  /* 0x0000001700177305 */ /* 0x000e24000021f000 */
[----:B0-----:R0:W-:Y:S02]  /*ab50*/  STG.E [R2.64], R23 ;  /* 0x0000001702007986 */ /* 0x0011e4000c101924 */
.L_x_1662:
        /* <DEDUP_REMOVED lines=23> */
.L_x_1693:
[----:B------:R-:W-:-:S06]  /*acd0*/  HADD2.F32 R5, -RZ, R22.H0_H0 ;  /* 0x20000016ff057230 */ /* 0x000fcc0000004100 */
[----:B------:R-:W0:Y:S02]  /*ace0*/  F2I.S64.TRUNC R4, R5 ;  /* 0x0000000500047311 */ /* 0x000e24000020d900 */
[----:B0-----:R0:W-:Y:S01]  /*acf0*/  STG.E.U8 [R2.64], R4 ;  /* 0x0000000402007986 */ /* 0x0011e2000c101124 */
[----:B------:R-:W-:Y:S05]  /*ad00*/  BRA `(.L_x_1695) ;  /* 0x00000e4000007947 */ /* 0x000fea0003800000 */
.L_x_1692:
        /* <DEDUP_REMOVED lines=10> */
.L_x_1697:
[----:B------:R-:W-:-:S04]  /*adb0*/  HADD2.F32 R22, -RZ, R22.H0_H0 ;  /* 0x20000016ff167230 */ /* 0x000fc80000004100 */
[----:B------:R-:W0:Y:S02]  /*adc0*/  F2I.FTZ.TRUNC.NTZ R5, R22 ;  /* 0x0000001600057305 */ /* 0x000e24000021f100 */
[----:B0-----:R0:W-:Y:S01]  /*add0*/  STG.E [R2.64], R5 ;  /* 0x0000000502007986 */ /* 0x0011e2000c101924 */
[----:B------:R-:W-:Y:S05]  /*ade0*/  BRA `(.L_x_1695) ;  /* 0x00000d6000007947 */ /* 0x000fea0003800000 */
.L_x_1696:
[----:B------:R-:W-:-:S04]  /*adf0*/  HADD2.F32 R22, -RZ, R22.H0_H0 ;  /* 0x20000016ff167230 */ /* 0x000fc80000004100 */
[----:B------:R-:W0:Y:S02]  /*ae00*/  F2I.FTZ.TRUNC.NTZ R5, R22 ;  /* 0x0000001600057305 */ /* 0x000e24000021f100 */
[----:B0-----:R0:W-:Y:S01]  /*ae10*/  STG.E.U16 [R2.64], R5 ;  /* 0x0000000502007986 */ /* 0x0011e2000c101524 */
[----:B------:R-:W-:Y:S05]  /*ae20*/  BRA `(.L_x_1695) ;  /* 0x00000d2000007947 */ /* 0x000fea0003800000 */
.L_x_1691:
        /* <DEDUP_REMOVED lines=9> */
.L_x_1699:
[----:B------:R0:W-:Y:S01]  /*aec0*/  STG.E.U16 [R2.64], R22 ;  /* 0x0000001602007986 */ /* 0x0001e2000c101524 */
[----:B------:R-:W-:Y:S05]  /*aed0*/  BRA `(.L_x_1695) ;  /* 0x00000c7000007947 */ /* 0x000fea0003800000 */
.L_x_1698:
        /* <DEDUP_REMOVED lines=10> */
.L_x_1701:
[----:B------:R-:W-:-:S05]  /*af80*/  HADD2.F32 R0, -RZ, R22.H0_H0 ;  /* 0x20000016ff007230 */ /* 0x000fca0000004100 */
[----:B------:R-:W-:-:S04]  /*af90*/  F2FP.PACK_AB R0, RZ, R0 ;  /* 0x00000000ff00723e */ /* 0x000fc800000000ff */
[----:B------:R-:W-:-:S05]  /*afa0*/  PRMT R0, R0, 0x5410, RZ ;  /* 0x0000541000007816 */ /* 0x000fca00000000ff */
[----:B------:R0:W-:Y:S01]  /*afb0*/  STG.E [R2.64], R0 ;  /* 0x0000000002007986 */ /* 0x0001e2000c101924 */
[----:B------:R-:W-:Y:S05]  /*afc0*/  BRA `(.L_x_1695) ;  /* 0x00000b8000007947 */ /* 0x000fea0003800000 */
.L_x_1700:
[----:B------:R-:W-:-:S05]  /*afd0*/  HADD2.F32 R4, -RZ, R22.H0_H0 ;  /* 0x20000016ff047230 */ /* 0x000fca0000004100 */
[----:B------:R-:W-:-:S06]  /*afe0*/  FMUL.FTZ R4, R4, 1 ;  /* 0x3f80000004047820 */ /* 0x000fcc0000410000 */
[----:B------:R-:W0:Y:S02]  /*aff0*/  F2F.F64.F32 R4, R4 ;  /* 0x0000000400047310 */ /* 0x000e240000201800 */
[----:B0-----:R0:W-:Y:S01]  /*b000*/  STG.E.64 [R2.64], R4 ;  /* 0x0000000402007986 */ /* 0x0011e2000c101b24 */
[----:B------:R-:W-:Y:S05]  /*b010*/  BRA `(.L_x_1695) ;  /* 0x00000b3000007947 */ /* 0x000fea0003800000 */
.L_x_1690:
        /* <DEDUP_REMOVED lines=13> */
.L_x_1704:
[----:B------:R-:W-:Y:S01]  /*b0f0*/  HADD2.F32 R22, -RZ, R22.H0_H0 ;  /* 0x20000016ff167230 */ /* 0x000fe20000004100 */
[----:B------:R-:W-:-:S04]  /*b100*/  CS2R R6, SRZ ;  /* 0x0000000000067805 */ /* 0x000fc8000001ff00 */
[----:B------:R-:W-:-:S06]  /*b110*/  FMUL.FTZ R4, R22, 1 ;  /* 0x3f80000016047820 */ /* 0x000fcc0000410000 */
[----:B------:R-:W0:Y:S02]  /*b120*/  F2F.F64.F32 R4, R4 ;  /* 0x0000000400047310 */ /* 0x000e240000201800 */
[----:B0-----:R0:W-:Y:S01]  /*b130*/  STG.E.128 [R2.64], R4 ;  /* 0x0000000402007986 */ /* 0x0011e2000c101d24 */
[----:B------:R-:W-:Y:S05]  /*b140*/  BRA `(.L_x_1695) ;  /* 0x00000a0000007947 */ /* 0x000fea0003800000 */
.L_x_1703:
        /* <DEDUP_REMOVED lines=21> */
.L_x_1708:
[----:B------:R-:W-:Y:S05]  /*b2a0*/  BSYNC B0 ;  /* 0x0000000000007941 */ /* 0x000fea0003800000 */
.L_x_1707:
[----:B------:R-:W-:-:S05]  /*b2b0*/  LOP3.LUT R5, R0, R5, RZ, 0xfc, !PT ;  /* 0x0000000500057212 */ /* 0x000fca00078efcff */
[----:B------:R0:W-:Y:S01]  /*b2c0*/  STG.E.U8 [R2.64], R5 ;  /* 0x0000000502007986 */ /* 0x0001e2000c101124 */
[----:B------:R-:W-:Y:S05]  /*b2d0*/  BRA `(.L_x_1695) ;  /* 0x0000087000007947 */ /* 0x000fea0003800000 */
.L_x_1706:
        /* <DEDUP_REMOVED lines=13> */
.L_x_1710:
[----:B------:R-:W-:Y:S01]  /*b3b0*/  IMAD.MOV.U32 R0, RZ, RZ, 0x7f ;  /* 0x0000007fff007424 */ /* 0x000fe200078e00ff */
[----:B------:R-:W-:-:S04]  /*b3c0*/  ISETP.GT.U32.AND P0, PT, R4, 0x7f800000, PT ;  /* 0x7f8000000400780c */ /* 0x000fc80003f04070 */
[----:B------:R-:W-:-:S04]  /*b3d0*/  SEL R0, R0, 0x7c, P0 ;  /* 0x0000007c00007807 */ /* 0x000fc80000000000 */
.L_x_1711:
[----:B------:R-:W-:Y:S05]  /*b3e0*/  BSYNC B0 ;  /* 0x0000000000007941 */ /* 0x000fea0003800000 */
.L_x_1709:
[----:B------:R-:W-:-:S04]  /*b3f0*/  LOP3.LUT R4, R5, 0x80000000, RZ, 0xc0, !PT ;  /* 0x8000000005047812 */ /* 0x000fc800078ec0ff */
[----:B------:R-:W-:-:S04]  /*b400*/  SHF.R.U32.HI R5, RZ, 0x18, R4 ;  /* 0x00000018ff057819 */ /* 0x000fc80000011604 */
[----:B------:R-:W-:-:S05]  /*b410*/  LOP3.LUT R5, R0, R5, RZ, 0xfc, !PT ;  /* 0x0000000500057212 */ /* 0x000fca00078efcff */
[----:B------:R0:W-:Y:S01]  /*b420*/  STG.E.U8 [R2.64], R5 ;  /* 0x0000000502007986 */ /* 0x0001e2000c101124 */
[----:B------:R-:W-:Y:S05]  /*b430*/  BRA `(.L_x_1695) ;  /* 0x0000071000007947 */ /* 0x000fea0003800000 */
.L_x_1705:
[----:B------:R-:W-:-:S05]  /*b440*/  HADD2.F32 R0, -RZ, R22.H0_H0 ;  /* 0x20000016ff007230 */ /* 0x000fca0000004100 */
[----:B------:R-:W-:-:S05]  /*b450*/  F2FP.BF16.PACK_AB R0, RZ, R0 ;  /* 0x00000000ff00723e */ /* 0x000fca00000010ff */
[----:B------:R0:W-:Y:S01]  /*b460*/  STG.E.U16 [R2.64], R0 ;  /* 0x0000000002007986 */ /* 0x0001e2000c101524 */
[----:B------:R-:W-:Y:S05]  /*b470*/  BRA `(.L_x_1695) ;  /* 0x000006d000007947 */ /* 0x000fea0003800000 */
.L_x_1702:
        /* <DEDUP_REMOVED lines=12> */
.L_x_1714:
        /* <DEDUP_REMOVED lines=17> */
.L_x_1717:
[----:B------:R-:W-:-:S04]  /*b650*/  LOP3.LUT R0, R7, 0x80000000, RZ, 0xc0, !PT ;  /* 0x8000000007007812 */ /* 0x000fc800078ec0ff */
[----:B------:R-:W-:-:S04]  /*b660*/  SHF.R.U32.HI R5, RZ, 0x18, R0 ;  /* 0x00000018ff057819 */ /* 0x000fc80000011600 */
[----:B------:R-:W-:-:S04]  /*b670*/  LOP3.LUT R4, R4, R5, RZ, 0xfc, !PT ;  /* 0x0000000504047212 */ /* 0x000fc800078efcff */
[----:B------:R-:W-:Y:S02]  /*b680*/  PRMT R0, R4, 0x7610, R0 ;  /* 0x0000761004007816 */ /* 0x000fe40000000000 */
.L_x_1716:
[----:B------:R-:W-:Y:S05]  /*b690*/  BSYNC B0 ;  /* 0x0000000000007941 */ /* 0x000fea0003800000 */
.L_x_1715:
[----:B------:R0:W-:Y:S01]  /*b6a0*/  STG.E.U8 [R2.64], R0 ;  /* 0x0000000002007986 */ /* 0x0001e2000c101124 */
[----:B------:R-:W-:Y:S05]  /*b6b0*/  BRA `(.L_x_1695) ;  /* 0x0000049000007947 */ /* 0x000fea0003800000 */
.L_x_1713:
        /* <DEDUP_REMOVED lines=17> */
.L_x_1720:
[----:B------:R-:W-:-:S04]  /*b7d0*/  LOP3.LUT R0, R7, 0x80000000, RZ, 0xc0, !PT ;  /* 0x8000000007007812 */ /* 0x000fc800078ec0ff */
[----:B------:R-:W-:-:S04]  /*b7e0*/  SHF.R.U32.HI R5, RZ, 0x18, R0 ;  /* 0x00000018ff057819 */ /* 0x000fc80000011600 */
[----:B------:R-:W-:-:S04]  /*b7f0*/  LOP3.LUT R4, R4, R5, RZ, 0xfc, !PT ;  /* 0x0000000504047212 */ /* 0x000fc800078efcff */
[----:B------:R-:W-:Y:S02]  /*b800*/  PRMT R0, R4, 0x7610, R0 ;  /* 0x0000761004007816 */ /* 0x000fe40000000000 */
.L_x_1719:
[----:B------:R-:W-:Y:S05]  /*b810*/  BSYNC B0 ;  /* 0x0000000000007941 */ /* 0x000fea0003800000 */
.L_x_1718:
[----:B------:R0:W-:Y:S01]  /*b820*/  STG.E.U8 [R2.64], R0 ;  /* 0x0000000002007986 */ /* 0x0001e2000c101124 */
[----:B------:R-:W-:Y:S05]  /*b830*/  BRA `(.L_x_1695) ;  /* 0x0000031000007947 */ /* 0x000fea0003800000 */
.L_x_1712:
        /* <DEDUP_REMOVED lines=22> */
.L_x_1694:
        /* <DEDUP_REMOVED lines=20> */
.L_x_1722:
[----:B------:R-:W-:-:S06]  /*bae0*/  HADD2.F32 R4, -RZ, R22.H0_H0 ;  /* 0x20000016ff047230 */ /* 0x000fcc0000004100 */
[----:B------:R-:W0:Y:S02]  /*baf0*/  F2I.U64.TRUNC R4, R4 ;  /* 0x0000000400047311 */ /* 0x000e24000020d800 */
[----:B0-----:R0:W-:Y:S01]  /*bb00*/  STG.E.64 [R2.64], R4 ;  /* 0x0000000402007986 */ /* 0x0011e2000c101b24 */
[----:B------:R-:W-:Y:S05]  /*bb10*/  BRA `(.L_x_1695) ;  /* 0x0000003000007947 */ /* 0x000fea0003800000 */
.L_x_1721:
[----:B------:R-:W-:-:S04]  /*bb20*/  HADD2.F32 R22, -RZ, R22.H0_H0 ;  /* 0x20000016ff167230 */ /* 0x000fc80000004100 */
[----:B------:R-:W0:Y:S02]  /*bb30*/  F2I.FTZ.U32.TRUNC.NTZ R5, R22 ;  /* 0x0000001600057305 */ /* 0x000e24000021f000 */
[----:B0-----:R0:W-:Y:S02]  /*bb40*/  STG.E [R2.64], R5 ;  /* 0x0000000502007986 */ /* 0x0011e4000c101924 */
.L_x_1695:
[----:B------:R-:W-:Y:S02]  /*bb50*/  IADD3 R17, R17, 0x80, RZ ;  /* 0x0000008011117810 */ /* 0x000fe40007ffe0ff */
.L_x_1656:
[----:B------:R-:W-:Y:S05]  /*bb60*/  BSYNC B6 ;  /* 0x0000000000067941 */ /* 0x000fea0003800000 */
.L_x_1655:
        /* <DEDUP_REMOVED lines=21> */
.L_x_1726:
[----:B------:R-:W-:-:S06]  /*bcc0*/  HADD2.F32 R5, -RZ, R24.H0_H0 ;  /* 0x20000018ff057230 */ /* 0x000fcc0000004100 */
[----:B------:R-:W0:Y:S02]  /*bcd0*/  F2I.S64.TRUNC R4, R5 ;  /* 0x0000000500047311 */ /* 0x000e24000020d900 */
[----:B0-----:R-:W-:Y:S01]  /*bce0*/  STG.E.U8 [R2.64], R4 ;  /* 0x0000000402007986 */ /* 0x001fe2000c101124 */
[----:B------:R-:W-:Y:S05]  /*bcf0*/  EXIT ;  /* 0x000000000000794d */ /* 0x000fea0003800000 */
.L_x_1725:
        /* <DEDUP_REMOVED lines=10> */
.L_x_1729:
[----:B------:R-:W-:-:S04]  /*bda0*/  HADD2.F32 R24, -RZ, R24.H0_H0 ;  /* 0x20000018ff187230 */ /* 0x000fc80000004100 */
[----:B------:R-:W0:Y:S02]  /*bdb0*/  F2I.FTZ.TRUNC.NTZ R5, R24 ;  /* 0x0000001800057305 */ /* 0x000e24000021f100 */
[----:B0-----:R-:W-:Y:S01]  /*bdc0*/  STG.E [R2.64], R5 ;  /* 0x0000000502007986 */ /* 0x001fe2000c101924 */
[----:B------:R-:W-:Y:S05]  /*bdd0*/  EXIT ;  /* 0x000000000000794d */ /* 0x000fea0003800000 */
.L_x_1728:
[----:B------:R-:W-:-:S04]  /*bde0*/  HADD2.F32 R24, -RZ, R24.H0_H0 ;  /* 0x20000018ff187230 */ /* 0x000fc80000004100 */
[----:B------:R-:W0:Y:S02]  /*bdf0*/  F2I.FTZ.TRUNC.NTZ R5, R24 ;  /* 0x0000001800057305 */ /* 0x000e24000021f100 */
[----:B0-----:R-:W-:Y:S01]  /*be00*/  STG.E.U16 [R2.64], R5 ;  /* 0x0000000502007986 */ /* 0x001fe2000c101524 */
[----:B------:R-:W-:Y:S05]  /*be10*/  EXIT ;  /* 0x000000000000794d */ /* 0x000fea0003800000 */
.L_x_1724:
        /* <DEDUP_REMOVED lines=9> */
.L_x_1731:
[----:B------:R-:W-:Y:S01]  /*beb0*/  STG.E.U16 [R2.64], R24 ;  /* 0x0000001802007986 */ /* 0x000fe2000c101524 */
[----:B------:R-:W-:Y:S05]  /*bec0*/  EXIT ;  /* 0x000000000000794d */ /* 0x000fea0003800000 */
.L_x_1730:
        /* <DEDUP_REMOVED lines=10> */
.L_x_1733:
[----:B------:R-:W-:-:S05]  /*bf70*/  HADD2.F32 R0, -RZ, R24.H0_H0 ;  /* 0x20000018ff007230 */ /* 0x000fca0000004100 */
[----:B------:R-:W-:-:S04]  /*bf80*/  F2FP.PACK_AB R0, RZ, R0 ;  /* 0x00000000ff00723e */ /* 0x000fc800000000ff */
[----:B------:R-:W-:-:S05]  /*bf90*/  PRMT R0, R0, 0x5410, RZ ;  /* 0x0000541000007816 */ /* 0x000fca00000000ff */
[----:B------:R-:W-:Y:S01]  /*bfa0*/  STG.E [R2.64], R0 ;  /* 0x0000000002007986 */ /* 0x000fe2000c101924 */
[----:B------:R-:W-:Y:S05]  /*bfb0*/  EXIT ;  /* 0x000000000000794d */ /* 0x000fea0003800000 */
.L_x_1732:
[----:B------:R-:W-:-:S05]  /*bfc0*/  HADD2.F32 R4, -RZ, R24.H0_H0 ;  /* 0x20000018ff047230 */ /* 0x000fca0000004100 */
[----:B------:R-:W-:-:S06]  /*bfd0*/  FMUL.FTZ R4, R4, 1 ;  /* 0x3f80000004047820 */ /* 0x000fcc0000410000 */
[----:B------:R-:W0:Y:S02]  /*bfe0*/  F2F.F64.F32 R4, R4 ;  /* 0x0000000400047310 */ /* 0x000e240000201800 */
[----:B0-----:R-:W-:Y:S01]  /*bff0*/  STG.E.64 [R2.64], R4 ;  /* 0x0000000402007986 */ /* 0x001fe2000c101b24 */
[----:B------:R-:W-:Y:S05]  /*c000*/  EXIT ;  /* 0x000000000000794d */ /* 0x000fea0003800000 */
.L_x_1723:
        /* <DEDUP_REMOVED lines=13> */
.L_x_1736:
[----:B------:R-:W-:Y:S01]  /*c0e0*/  HADD2.F32 R24, -RZ, R24.H0_H0 ;  /* 0x20000018ff187230 */ /* 0x000fe20000004100 */
[----:B------:R-:W-:-:S04]  /*c0f0*/  CS2R R6, SRZ ;  /* 0x0000000000067805 */ /* 0x000fc8000001ff00 */
[----:B------:R-:W-:-:S06]  /*c100*/  FMUL.FTZ R4, R24, 1 ;  /* 0x3f80000018047820 */ /* 0x000fcc0000410000 */
[----:B------:R-:W0:Y:S02]  /*c110*/  F2F.F64.F32 R4, R4 ;  /* 0x0000000400047310 */ /* 0x000e240000201800 */
[----:B0-----:R-:W-:Y:S01]  /*c120*/  STG.E.128 [R2.64], R4 ;  /* 0x0000000402007986 */ /* 0x001fe2000c101d24 */
[----:B------:R-:W-:Y:S05]  /*c130*/  EXIT ;  /* 0x000000000000794d */ /* 0x000fea0003800000 */
.L_x_1735:
        /* <DEDUP_REMOVED lines=21> */
.L_x_1740:
[----:B------:R-:W-:Y:S05]  /*c290*/  BSYNC B0 ;  /* 0x0000000000007941 */ /* 0x000fea0003800000 */
.L_x_1739:
[----:B------:R-:W-:-:S05]  /*c2a0*/  LOP3.LUT R5, R0, R5, RZ, 0xfc, !PT ;  /* 0x0000000500057212 */ /* 0x000fca00078efcff */
[----:B------:R-:W-:Y:S01]  /*c2b0*/  STG.E.U8 [R2.64], R5 ;  /* 0x0000000502007986 */ /* 0x000fe2000c101124 */
[----:B------:R-:W-:Y:S05]  /*c2c0*/  EXIT ;  /* 0x000000000000794d */ /* 0x000fea0003800000 */
.L_x_1738:
        /* <DEDUP_REMOVED lines=13> */
.L_x_1742:
[----:B------:R-:W-:Y:S01]  /*c3a0*/  IMAD.MOV.U32 R0, RZ, RZ, 0x7f ;  /* 0x0000007fff007424 */ /* 0x000fe200078e00ff */
[----:B------:R-:W-:-:S04]  /*c3b0*/  ISETP.GT.U32.AND P0, PT, R4, 0x7f800000, PT ;  /* 0x7f8000000400780c */ /* 0x000fc80003f04070 */
[----:B------:R-:W-:-:S04]  /*c3c0*/  SEL R0, R0, 0x7c, P0 ;  /* 0x0000007c00007807 */ /* 0x000fc80000000000 */
.L_x_1743:
[----:B------:R-:W-:Y:S05]  /*c3d0*/  BSYNC B0 ;  /* 0x0000000000007941 */ /* 0x000fea0003800000 */
.L_x_1741:
[----:B------:R-:W-:-:S04]  /*c3e0*/  LOP3.LUT R4, R5, 0x80000000, RZ, 0xc0, !PT ;  /* 0x8000000005047812 */ /* 0x000fc800078ec0ff */
[----:B------:R-:W-:-:S04]  /*c3f0*/  SHF.R.U32.HI R5, RZ, 0x18, R4 ;  /* 0x00000018ff057819 */ /* 0x000fc80000011604 */
[----:B------:R-:W-:-:S05]  /*c400*/  LOP3.LUT R5, R0, R5, RZ, 0xfc, !PT ;  /* 0x0000000500057212 */ /* 0x000fca00078efcff */
[----:B------:R-:W-:Y:S01]  /*c410*/  STG.E.U8 [R2.64], R5 ;  /* 0x0000000502007986 */ /* 0x000fe2000c101124 */
[----:B------:R-:W-:Y:S05]  /*c420*/  EXIT ;  /* 0x000000000000794d */ /* 0x000fea0003800000 */
.L_x_1737:
[----:B------:R-:W-:-:S05]  /*c430*/  HADD2.F32 R0, -RZ, R24.H0_H0 ;  /* 0x20000018ff007230 */ /* 0x000fca0000004100 */
[----:B------:R-:W-:-:S05]  /*c440*/  F2FP.BF16.PACK_AB R0, RZ, R0 ;  /* 0x00000000ff00723e */ /* 0x000fca00000010ff */
[----:B------:R-:W-:Y:S01]  /*c450*/  STG.E.U16 [R2.64], R0 ;  /* 0x0000000002007986 */ /* 0x000fe2000c101524 */
[----:B------:R-:W-:Y:S05]  /*c460*/  EXIT ;  /* 0x000000000000794d */ /* 0x000fea0003800000 */
.L_x_1734:
        /* <DEDUP_REMOVED lines=12> */
.L_x_1746:
        /* <DEDUP_REMOVED lines=17> */
.L_x_1749:
[----:B------:R-:W-:-:S04]  /*c640*/  LOP3.LUT R0, R7, 0x80000000, RZ, 0xc0, !PT ;  /* 0x8000000007007812 */ /* 0x000fc800078ec0ff */
[----:B------:R-:W-:-:S04]  /*c650*/  SHF.R.U32.HI R5, RZ, 0x18, R0 ;  /* 0x00000018ff057819 */ /* 0x000fc80000011600 */
[----:B------:R-:W-:-:S04]  /*c660*/  LOP3.LUT R4, R4, R5, RZ, 0xfc, !PT ;  /* 0x0000000504047212 */ /* 0x000fc800078efcff */
[----:B------:R-:W-:Y:S02]  /*c670*/  PRMT R0, R4, 0x7610, R0 ;  /* 0x0000761004007816 */ /* 0x000fe40000000000 */
.L_x_1748:
[----:B------:R-:W-:Y:S05]  /*c680*/  BSYNC B0 ;  /* 0x0000000000007941 */ /* 0x000fea0003800000 */
.L_x_1747:
[----:B------:R-:W-:Y:S01]  /*c690*/  STG.E.U8 [R2.64], R0 ;  /* 0x0000000002007986 */ /* 0x000fe2000c101124 */
[----:B------:R-:W-:Y:S05]  /*c6a0*/  EXIT ;  /* 0x000000000000794d */ /* 0x000fea0003800000 */
.L_x_1745:
        /* <DEDUP_REMOVED lines=17> */
.L_x_1752:
[----:B------:R-:W-:-:S04]  /*c7c0*/  LOP3.LUT R0, R7, 0x80000000, RZ, 0xc0, !PT ;  /* 0x8000000007007812 */ /* 0x000fc800078ec0ff */
[----:B------:R-:W-:-:S04]  /*c7d0*/  SHF.R.U32.HI R5, RZ, 0x18, R0 ;  /* 0x00000018ff057819 */ /* 0x000fc80000011600 */
[----:B------:R-:W-:-:S04]  /*c7e0*/  LOP3.LUT R4, R4, R5, RZ, 0xfc, !PT ;  /* 0x0000000504047212 */ /* 0x000fc800078efcff */
[----:B------:R-:W-:Y:S02]  /*c7f0*/  PRMT R0, R4, 0x7610, R0 ;  /* 0x0000761004007816 */ /* 0x000fe40000000000 */
.L_x_1751:
[----:B------:R-:W-:Y:S05]  /*c800*/  BSYNC B0 ;  /* 0x0000000000007941 */ /* 0x000fea0003800000 */
.L_x_1750:
[----:B------:R-:W-:Y:S01]  /*c810*/  STG.E.U8 [R2.64], R0 ;  /* 0x0000000002007986 */ /* 0x000fe2000c101124 */
[----:B------:R-:W-:Y:S05]  /*c820*/  EXIT ;  /* 0x000000000000794d */ /* 0x000fea0003800000 */
.L_x_1744:
        /* <DEDUP_REMOVED lines=22> */
.L_x_1727:
        /* <DEDUP_REMOVED lines=20> */
.L_x_1754:
[----:B------:R-:W-:-:S06]  /*cad0*/  HADD2.F32 R4, -RZ, R24.H0_H0 ;  /* 0x20000018ff047230 */ /* 0x000fcc0000004100 */
[----:B------:R-:W0:Y:S02]  /*cae0*/  F2I.U64.TRUNC R4, R4 ;  /* 0x0000000400047311 */ /* 0x000e24000020d800 */
[----:B0-----:R-:W-:Y:S01]  /*caf0*/  STG.E.64 [R2.64], R4 ;  /* 0x0000000402007986 */ /* 0x001fe2000c101b24 */
[----:B------:R-:W-:Y:S05]  /*cb00*/  EXIT ;  /* 0x000000000000794d */ /* 0x000fea0003800000 */
.L_x_1753:
[----:B------:R-:W-:-:S04]  /*cb10*/  HADD2.F32 R24, -RZ, R24.H0_H0 ;  /* 0x20000018ff187230 */ /* 0x000fc80000004100 */
[----:B------:R-:W0:Y:S02]  /*cb20*/  F2I.FTZ.U32.TRUNC.NTZ R5, R24 ;  /* 0x0000001800057305 */ /* 0x000e24000021f000 */
[----:B0-----:R-:W-:Y:S01]  /*cb30*/  STG.E [R2.64], R5 ;  /* 0x0000000502007986 */ /* 0x001fe2000c101924 */
[----:B------:R-:W-:Y:S05]  /*cb40*/  EXIT ;  /* 0x000000000000794d */ /* 0x000fea0003800000 */
.L_x_1755:
        /* <DEDUP_REMOVED lines=11> */
.L_x_6702:


//--------------------- .text._ZN2at6native18elementwise_kernelILi128ELi4EZNS0_22gpu_kernel_impl_nocastIZZZNS0_60_GLOBAL__N__171e0b9f_22_ActivationEluKernel_cu_9e10b42f_309619elu_backward_kernelERNS_18TensorIteratorBaseERKN3c106ScalarES9_S9_bENKUlvE_clEvENKUlvE1_clEvEUlNS6_4HalfESC_E_EEvS5_RKT_EUliE_EEviT1_ --------------------------
	.section	.text._ZN2at6native18elementwise_kernelILi128ELi4EZNS0_22gpu_kernel_impl_nocastIZZZNS0_60_GLOBAL__N__171e0b9f_22_ActivationEluKernel_cu_9e10b42f_309619elu_backward_kernelERNS_18TensorIteratorBaseERKN3c106ScalarES9_S9_bENKUlvE_clEvENKUlvE1_clEvEUlNS6_4HalfESC_E_EEvS5_RKT_EUliE_EEviT1_,"ax",@progbits
	.sectioninfo	@"SHI_REGISTERS=12"
	.align	128
        .global         _ZN2at6native18elementwise_kernelILi128ELi4EZNS0_22gpu_kernel_impl_nocastIZZZNS0_60_GLOBAL__N__171e0b9f_22_ActivationEluKernel_cu_9e10b42f_309619elu_backward_kernelERNS_18TensorIteratorBaseERKN3c106ScalarES9_S9_bENKUlvE_clEvENKUlvE1_clEvEUlNS6_4HalfESC_E_EEvS5_RKT_EUliE_EEviT1_
        .type           _ZN2at6native18elementwise_kernelILi128ELi4EZNS0_22gpu_kernel_impl_nocastIZZZNS0_60_GLOBAL__N__171e0b9f_22_ActivationEluKernel_cu_9e10b42f_309619elu_backward_kernelERNS_18TensorIteratorBaseERKN3c106ScalarES9_S9_bENKUlvE_clEvENKUlvE1_clEvEUlNS6_4HalfESC_E_EEvS5_RKT_EUliE_EEviT1_,@function
        .size           _ZN2at6native18elementwise_kernelILi128ELi4EZNS0_22gpu_kernel_impl_nocastIZZZNS0_60_GLOBAL__N__171e0b9f_22_ActivationEluKernel_cu_9e10b42f_309619elu_backward_kernelERNS_18TensorIteratorBaseERKN3c106ScalarES9_S9_bENKUlvE_clEvENKUlvE1_clEvEUlNS6_4HalfESC_E_EEvS5_RKT_EUliE_EEviT1_,(.L_x_6703 - _ZN2at6native18elementwise_kernelILi128ELi4EZNS0_22gpu_kernel_impl_nocastIZZZNS0_60_GLOBAL__N__171e0b9f_22_ActivationEluKernel_cu_9e10b42f_309619elu_backward_kernelERNS_18TensorIteratorBaseERKN3c106ScalarES9_S9_bENKUlvE_clEvENKUlvE1_clEvEUlNS6_4HalfESC_E_EEvS5_RKT_EUliE_EEviT1_)
        .other          _ZN2at6native18elementwise_kernelILi128ELi4EZNS0_22gpu_kernel_impl_nocastIZZZNS0_60_GLOBAL__N__171e0b9f_22_ActivationEluKernel_cu_9e10b42f_309619elu_backward_kernelERNS_18TensorIteratorBaseERKN3c106ScalarES9_S9_bENKUlvE_clEvENKUlvE1_clEvEUlNS6_4HalfESC_E_EEvS5_RKT_EUliE_EEviT1_,@"STO_CUDA_ENTRY STV_DEFAULT"
_ZN2at6native18elementwise_kernelILi128ELi4EZNS0_22gpu_kernel_impl_nocastIZZZNS0_60_GLOBAL__N__171e0b9f_22_ActivationEluKernel_cu_9e10b42f_309619elu_backward_kernelERNS_18TensorIteratorBaseERKN3c106ScalarES9_S9_bENKUlvE_clEvENKUlvE1_clEvEUlNS6_4HalfESC_E_EEvS5_RKT_EUliE_EEviT1_:
.text._ZN2at6native18elementwise_kernelILi128ELi4EZNS0_22gpu_kernel_impl_nocastIZZZNS0_60_GLOBAL__N__171e0b9f_22_ActivationEluKernel_cu_9e10b42f_309619elu_backward_kernelERNS_18TensorIteratorBaseERKN3c106ScalarES9_S9_bENKUlvE_clEvENKUlvE1_clEvEUlNS6_4HalfESC_E_EEvS5_RKT_EUliE_EEviT1_:
        /* <DEDUP_REMOVED lines=261> */
.L_x_1758:
[----:B------:R-:W-:Y:S02]  /*1050*/  IADD3 R4, P0, R4, c[0x0][0x3d0], RZ ;  /* 0x0000f40004047a10 */ /* 0x000fe40007f1e0ff */
[----:B------:R-:W-:Y:S02]  /*1060*/  IADD3 R6, P1, R3, c[0x0][0x3d8], RZ ;  /* 0x0000f60003067a10 */ /* 0x000fe40007f3e0ff */
[----:B------:R-:W-:Y:S02]  /*1070*/  IADD3.X R5, RZ, c[0x0][0x3d4], RZ, P0, !PT ;  /* 0x0000f500ff057a10 */ /* 0x000fe400007fe4ff */
[----:B------:R-:W-:-:S03]  /*1080*/  IADD3.X R7, RZ, c[0x0][0x3dc], RZ, P1, !PT ;  /* 0x0000f700ff077a10 */ /* 0x000fc60000ffe4ff */
[----:B------:R-:W2:Y:S04]  /*1090*/  LDG.E.U16 R4, [R4.64] ;  /* 0x0000000404047981 */ /* 0x000ea8000c1e1500 */
[----:B------:R-:W3:Y:S01]  /*10a0*/  LDG.E.U16 R6, [R6.64] ;  /* 0x0000000406067981 */ /* 0x000ee2000c1e1500 */
[----:B------:R-:W-:Y:S01]  /*10b0*/  ULDC.U8 UR6, c[0x0][0x3ec] ;  /* 0x0000fb0000067ab9 */ /* 0x000fe20000000000 */
[----:B------:R-:W-:Y:S02]  /*10c0*/  IADD3 R2, P1, R2, c[0x0][0x3c8], RZ ;  /* 0x0000f20002027a10 */ /* 0x000fe40007f3e0ff */
[----:B------:R-:W-:Y:S02]  /*10d0*/  ISETP.NE.AND P0, PT, RZ, UR6, PT ;  /* 0x00000006ff007c0c */ /* 0x000fe4000bf05270 */
[----:B------:R-:W-:Y:S01]  /*10e0*/  IADD3.X R3, RZ, c[0x0][0x3cc], RZ, P1, !PT ;  /* 0x0000f300ff037a10 */ /* 0x000fe20000ffe4ff */
[----:B--2---:R-:W-:-:S02]  /*10f0*/  HADD2.F32 R8, -RZ, R4.H0_H0 ;  /* 0x20000004ff087230 */ /* 0x004fc40000004100 */
[----:B---3--:R-:W-:-:S08]  /*1100*/  HADD2.F32 R9, -RZ, R6.H0_H0 ;  /* 0x20000006ff097230 */ /* 0x008fd00000004100 */
[----:B------:R-:W-:Y:S05]  /*1110*/  @!P0 BRA `(.L_x_1759) ;  /* 0x0000008000008947 */ /* 0x000fea0003800000 */
[----:B------:R-:W-:-:S13]  /*1120*/  FSETP.GTU.FTZ.AND P0, PT, R9, RZ, PT ;  /* 0x000000ff0900720b */ /* 0x000fda0003f1c000 */
[----:B------:R-:W-:Y:S02]  /*1130*/  @!P0 FADD.FTZ R5, R9, c[0x0][0x3e0] ;  /* 0x0000f80009058621 */ /* 0x000fe40000010000 */
[C---:B------:R-:W-:Y:S02]  /*1140*/  @!P0 FMUL.FTZ R4, R8.reuse, c[0x0][0x3e8] ;  /* 0x0000fa0008048a20 */ /* 0x040fe40000410000 */
[----:B------:R-:W-:Y:S02]  /*1150*/  @P0 FMUL.FTZ R6, R8, c[0x0][0x3e4] ;  /* 0x0000f90008060a20 */ /* 0x000fe40000410000 */
[----:B------:R-:W-:-:S03]  /*1160*/  @!P0 FMUL.FTZ R4, R4, R5 ;  /* 0x0000000504048220 */ /* 0x000fc60000410000 */
[----:B------:R-:W-:Y:S02]  /*1170*/  @P0 F2FP.PACK_AB R5, RZ, R6 ;  /* 0x00000006ff05023e */ /* 0x000fe400000000ff */
[----:B------:R-:W-:Y:S01]  /*1180*/  @!P0 F2FP.PACK_AB R5, RZ, R4 ;  /* 0x00000004ff05823e */ /* 0x000fe200000000ff */
[----:B------:R-:W-:Y:S05]  /*1190*/  BRA `(.L_x_1760) ;  /* 0x0000009000007947 */ /* 0x000fea0003800000 */
.L_x_1759:
[----:B------:R-:W-:-:S13]  /*11a0*/  FSETP.GTU.FTZ.AND P0, PT, R9, RZ, PT ;  /* 0x000000ff0900720b */ /* 0x000fda0003f1c000 */
[----:B------:R-:W-:Y:S02]  /*11b0*/  @!P0 FMUL.FTZ R4, R9, c[0x0][0x3e8] ;  /* 0x0000fa0009048a20 */ /* 0x000fe40000410000 */
[----:B------:R-:W-:Y:S02]  /*11c0*/  @P0 FMUL.FTZ R7, R8, c[0x0][0x3e4] ;  /* 0x0000f90008070a20 */ /* 0x000fe40000410000 */
[----:B------:R-:W-:Y:S02]  /*11d0*/  @!P0 FMUL.FTZ R6, R4, 1.4426950216293334961 ;  /* 0x3fb8aa3b04068820 */ /* 0x000fe40000410000 */
[----:B------:R-:W-:Y:S02]  /*11e0*/  @!P0 FMUL.FTZ R4, R8, c[0x0][0x3e8] ;  /* 0x0000fa0008048a20 */ /* 0x000fe40000410000 */
[----:B------:R-:W0:Y:S02]  /*11f0*/  @!P0 MUFU.EX2 R5, R6 ;  /* 0x0000000600058308 */ /* 0x000e240000000800 */
[----:B------:R-:W-:-:S04]  /*1200*/  @!P0 FMUL.FTZ R4, R4, c[0x0][0x3e0] ;  /* 0x0000f80004048a20 */ /* 0x000fc80000410000 */
[----:B0-----:R-:W-:-:S05]  /*1210*/  @!P0 FMUL.FTZ R7, R4, R5 ;  /* 0x0000000504078220 */ /* 0x001fca0000410000 */
[----:B------:R-:W-:-:S05]  /*1220*/  F2FP.PACK_AB R5, RZ, R7 ;  /* 0x00000007ff05723e */ /* 0x000fca00000000ff */
.L_x_1760:
[----:B------:R0:W-:Y:S01]  /*1230*/  STG.E.U16 [R2.64], R5 ;  /* 0x0000000502007986 */ /* 0x0001e2000c101504 */
[----:B------:R-:W-:-:S03]  /*1240*/  IADD3 R0, R0, 0x80, RZ ;  /* 0x0000008000007810 */ /* 0x000fc60007ffe0ff */
.L_x_1757:
[----:B------:R-:W-:Y:S05]  /*1250*/  BSYNC B0 ;  /* 0x0000000000007941 */ /* 0x000fea0003800000 */
.L_x_1756:
        /* <DEDUP_REMOVED lines=256> */
.L_x_1763:
        /* <DEDUP_REMOVED lines=21> */
.L_x_1764:
        /* <DEDUP_REMOVED lines=9> */
.L_x_1765:
        /* <DEDUP_REMOVED lines=257> */
.L_x_1766:
        /* <DEDUP_REMOVED lines=21> */
.L_x_1767:
        /* <DEDUP_REMOVED lines=9> */
.L_x_1768:
[----:B------:R0:W-:Y:S01]  /*3630*/  STG.E.U16 [R2.64], R5 ;  /* 0x0000000502007986 */ /* 0x0001e2000c101504 */
[----:B------:R-:W-:-:S03]  /*3640*/  IADD3 R0, R0, 0x80, RZ ;  /* 0x0000008000007810 */ /* 0x000fc60007ffe0ff */
.L_x_1762:
[----:B0-----:R-:W-:Y:S05]  /*3650*/  BSYNC B0 ;  /* 0x0000000000007941 */ /* 0x001fea0003800000 */
.L_x_1761:
        /* <DEDUP_REMOVED lines=255> */
.L_x_1769:
        /* <DEDUP_REMOVED lines=21> */
.L_x_1770:
[----:B------:R-:W-:-:S13]  /*47a0*/  FSETP.GTU.FTZ.AND P0, PT, R0, RZ, PT ;  /* 0x000000ff0000720b */ /* 0x000fda0003f1c000 */
[----:B------:R-:W-:Y:S02]  /*47b0*/  @!P0 FMUL.FTZ R0, R0, c[0x0][0x3e8] ;  /* 0x0000fa0000008a20 */ /* 0x000fe40000410000 */
[----:B------:R-:W-:Y:S02]  /*47c0*/  @P0 FMUL.FTZ R4, R8, c[0x0][0x3e4] ;  /* 0x0000f90008040a20 */ /* 0x000fe40000410000 */
[----:B------:R-:W-:Y:S02]  /*47d0*/  @!P0 FMUL.FTZ R5, R0, 1.4426950216293334961 ;  /* 0x3fb8aa3b00058820 */ /* 0x000fe40000410000 */
[----:B------:R-:W-:-:S04]  /*47e0*/  @!P0 FMUL.FTZ R0, R8, c[0x0][0x3e8] ;  /* 0x0000fa0008008a20 */ /* 0x000fc80000410000 */
[----:B------:R-:W0:Y:S01]  /*47f0*/  @!P0 MUFU.EX2 R5, R5 ;  /* 0x0000000500058308 */ /* 0x000e220000000800 */
[----:B------:R-:W-:-:S04]  /*4800*/  @!P0 FMUL.FTZ R0, R0, c[0x0][0x3e0] ;  /* 0x0000f80000008a20 */ /* 0x000fc80000410000 */
[----:B0-----:R-:W-:-:S05]  /*4810*/  @!P0 FMUL.FTZ R4, R0, R5 ;  /* 0x0000000500048220 */ /* 0x001fca0000410000 */
[----:B------:R-:W-:-:S05]  /*4820*/  F2FP.PACK_AB R4, RZ, R4 ;  /* 0x00000004ff04723e */ /* 0x000fca00000000ff */
.L_x_1771:
[----:B------:R-:W-:Y:S01]  /*4830*/  STG.E.U16 [R2.64], R4 ;  /* 0x0000000402007986 */ /* 0x000fe2000c101504 */
[----:B------:R-:W-:Y:S05]  /*4840*/  EXIT ;  /* 0x000000000000794d */ /* 0x000fea0003800000 */
.L_x_1772:
        /* <DEDUP_REMOVED lines=11> */
.L_x_6703:


//--------------------- .text._ZN2at6native27unrolled_elementwise_kernelIZZZNS0_60_GLOBAL__N__171e0b9f_22_ActivationEluKernel_cu_9e10b42f_309619elu_backward_kernelERNS_18TensorIteratorBaseERKN3c106ScalarES8_S8_bENKUlvE_clEvENKUlvE1_clEvEUlNS5_4HalfESB_E_St5arrayIPcLm3EELi4E23TrivialOffsetCalculatorILi2EjESG_ILi1EjENS0_6memory15LoadWithoutCastENSJ_16StoreWithoutCastEEEviT_T0_T2_T3_T4_T5_ --------------------------
	.section	.text._ZN2at6native27unrolled_elementwise_kernelIZZZNS0_60_GLOBAL__N__171e0b9f_22_ActivationEluKernel_cu_9e10b42f_309619elu_backward_kernelERNS_18TensorIteratorBaseERKN3c106ScalarES8_S8_bENKUlvE_clEvENKUlvE1_clEvEUlNS5_4HalfESB_E_St5arrayIPcLm3EELi4E23TrivialOffsetCalculatorILi2EjESG_ILi1EjENS0_6memory15LoadWithoutCastENSJ_16StoreWithoutCastEEEviT_T0_T2_T3_T4_T5_,"ax",@progbits
	.sectioninfo	@"SHI_REGISTERS=28"
	.align	128
        .global         _ZN2at6native27unrolled_elementwise_kernelIZZZNS0_60_GLOBAL__N__171e0b9f_22_ActivationEluKernel_cu_9e10b42f_309619elu_backward_kernelERNS_18TensorIteratorBaseERKN3c106ScalarES8_S8_bENKUlvE_clEvENKUlvE1_clEvEUlNS5_4HalfESB_E_St5arrayIPcLm3EELi4E23TrivialOffsetCalculatorILi2EjESG_ILi1EjENS0_6memory15LoadWithoutCastENSJ_16StoreWithoutCastEEEviT_T0_T2_T3_T4_T5_
        .type           _ZN2at6native27unrolled_elementwise_kernelIZZZNS0_60_GLOBAL__N__171e0b9f_22_ActivationEluKernel_cu_9e10b42f_309619elu_backward_kernelERNS_18TensorIteratorBaseERKN3c106ScalarES8_S8_bENKUlvE_clEvENKUlvE1_clEvEUlNS5_4HalfESB_E_St5arrayIPcLm3EELi4E23TrivialOffsetCalculatorILi2EjESG_ILi1EjENS0_6memory15LoadWithoutCastENSJ_16StoreWithoutCastEEEviT_T0_T2_T3_T4_T5_,@function
        .size           _ZN2at6native27unrolled_elementwise_kernelIZZZNS0_60_GLOBAL__N__171e0b9f_22_ActivationEluKernel_cu_9e10b42f_309619elu_backward_kernelERNS_18TensorIteratorBaseERKN3c106ScalarES8_S8_bENKUlvE_clEvENKUlvE1_clEvEUlNS5_4HalfESB_E_St5arrayIPcLm3EELi4E23TrivialOffsetCalculatorILi2EjESG_ILi1EjENS0_6memory15LoadWithoutCastENSJ_16StoreWithoutCastEEEviT_T0_T2_T3_T4_T5_,(.L_x_6704 - _ZN2at6native27unrolled_elementwise_kernelIZZZNS0_60_GLOBAL__N__171e0b9f_22_ActivationEluKernel_cu_9e10b42f_309619elu_backward_kernelERNS_18TensorIteratorBaseERKN3c106ScalarES8_S8_bENKUlvE_clEvENKUlvE1_clEvEUlNS5_4HalfESB_E_St5arrayIPcLm3EELi4E23TrivialOffsetCalculatorILi2EjESG_ILi1EjENS0_6memory15LoadWithoutCastENSJ_16StoreWithoutCastEEEviT_T0_T2_T3_T4_T5_)
        .other          _ZN2at6native27unrolled_elementwise_kernelIZZZNS0_60_GLOBAL__N__171e0b9f_22_ActivationEluKernel_cu_9e10b42f_309619elu_backward_kernelERNS_18TensorIteratorBaseERKN3c106ScalarES8_S8_bENKUlvE_clEvENKUlvE1_clEvEUlNS5_4HalfESB_E_St5arrayIPcLm3EELi4E23TrivialOffsetCalculatorILi2EjESG_ILi1EjENS0_6memory15LoadWithoutCastENSJ_16StoreWithoutCastEEEviT_T0_T2_T3_T4_T5_,@"STO_CUDA_ENTRY STV_DEFAULT"
_ZN2at6native27unrolled_elementwise_kernelIZZZNS0_60_GLOBAL__N__171e0b9f_22_ActivationEluKernel_cu_9e10b42f_309619elu_backward_kernelERNS_18TensorIteratorBaseERKN3c106ScalarES8_S8_bENKUlvE_clEvENKUlvE1_clEvEUlNS5_4HalfESB_E_St5arrayIPcLm3EELi4E23TrivialOffsetCalculatorILi2EjESG_ILi1EjENS0_6memory15LoadWithoutCastENSJ_16StoreWithoutCastEEEviT_T0_T2_T3_T4_T5_:
.text._ZN2at6native27unrolled_elementwise_kernelIZZZNS0_60_GLOBAL__N__171e0b9f_22_ActivationEluKernel_cu_9e10b42f_309619elu_backward_kernelERNS_18TensorIteratorBaseERKN3c106ScalarES8_S8_bENKUlvE_clEvENKUlvE1_clEvEUlNS5_4HalfESB_E_St5arrayIPcLm3EELi4E23TrivialOffsetCalculatorILi2EjESG_ILi1EjENS0_6memory15LoadWithoutCastENSJ_16StoreWithoutCastEEEviT_T0_T2_T3_T4_T5_:
[----:B------:R-:W-:Y:S02]  /*0000*/  MOV R1, c[0x0][0x28] ;  /* 0x00000a0000017a02 */ /* 0x000fe40000000f00 */
[----:B------:R-:W0:Y:S01]  /*0010*/  S2R R0, SR_CTAID.X ;  /* 0x0000000000007919 */ /* 0x000e220000002500 */
[----:B------:R-:W-:Y:S01]  /*0020*/  IMAD.MOV.U32 R3, RZ, RZ, -0x200 ;  /* 0xfffffe00ff037424 */ /* 0x000fe200078e00ff */
[----:B------:R-:W-:Y:S01]  /*0030*/  PRMT R15, RZ, 0x7610, R15 ;  /* 0x00007610ff0f7816 */ /* 0x000fe2000000000f */
[----:B------:R-:W-:Y:S01]  /*0040*/  ULDC.64 UR4, c[0x0][0x118] ;  /* 0x0000460000047ab9 */ /* 0x000fe20000000a00 */
[----:B------:R-:W1:Y:S01]  /*0050*/  S2R R13, SR_TID.X ;  /* 0x00000000000d7919 */ /* 0x000e620000002100 */
[----:B------:R-:W-:Y:S02]  /*0060*/  PRMT R16, RZ, 0x7610, R16 ;  /* 0x00007610ff107816 */ /* 0x000fe40000000010 */
[----:B------:R-:W-:Y:S01]  /*0070*/  PRMT R14, RZ, 0x7610, R14 ;  /* 0x00007610ff0e7816 */ /* 0x000fe2000000000e */
[----:B0-----:R-:W-:Y:S01]  /*0080*/  IMAD R12, R0, R3, c[0x0][0x160] ;  /* 0x00005800000c7624 */ /* 0x001fe200078e0203 */
[----:B-1----:R-:W-:-:S04]  /*0090*/  MOV R7, R13 ;  /* 0x0000000d00077202 */ /* 0x002fc80000000f00 */
[----:B------:R-:W-:-:S13]  /*00a0*/  ISETP.GE.AND P0, PT, R13, R12, PT ;  /* 0x0000000c0d00720c */ /* 0x000fda0003f06270 */
[----:B------:R-:W-:Y:S01]  /*00b0*/  @!P0 IMAD R4, R0, 0x200, R7 ;  /* 0x0000020000048824 */ /* 0x000fe200078e0207 */
[----:B------:R-:W-:Y:S01]  /*00c0*/  @!P0 IADD3 R7, R7, 0x80, RZ ;  /* 0x0000008007078810 */ /* 0x000fe20007ffe0ff */
[----:B------:R-:W-:-:S03]  /*00d0*/  @!P0 IMAD.MOV.U32 R5, RZ, RZ, 0x2 ;  /* 0x00000002ff058424 */ /* 0x000fc600078e00ff */
[----:B------:R-:W-:Y:S01]  /*00e0*/  ISETP.GE.AND P1, PT, R7, R12, PT ;  /* 0x0000000c0700720c */ /* 0x000fe20003f26270 */
[----:B------:R-:W-:-:S04]  /*00f0*/  @!P0 IMAD.WIDE.U32 R2, R4, R5, c[0x0][0x188] ;  /* 0x0000620004028625 */ /* 0x000fc800078e0005 */
[----:B------:R-:W-:Y:S01]  /*0100*/  @!P0 IMAD.WIDE.U32 R4, R4, R5, c[0x0][0x190] ;  /* 0x0000640004048625 */ /* 0x000fe200078e0005 */
[----:B------:R0:W5:Y:S01]  /*0110*/  @!P0 LDG.E.U16 R15, [R2.64] ;  /* 0x00000004020f8981 */ /* 0x000162000c1e1500 */
[----:B------:R-:W-:Y:S02]  /*0120*/  PRMT R18, RZ, 0x7610, R18 ;  /* 0x00007610ff127816 */ /* 0x000fe40000000012 */
[----:B------:R-:W-:Y:S01]  /*0130*/  PRMT R19, RZ, 0x7610, R19 ;  /* 0x00007610ff137816 */ /* 0x000fe20000000013 */
[----:B------:R1:W5:Y:S03]  /*0140*/  @!P0 LDG.E.U16 R16, [R4.64] ;  /* 0x0000000404108981 */ /* 0x000366000c1e1500 */
[----:B------:R-:W-:Y:S01]  /*0150*/  @!P1 LEA R11, R0, R7, 0x9 ;  /* 0x00000007000b9211 */ /* 0x000fe200078e48ff */
[----:B------:R-:W-:Y:S01]  /*0160*/  @!P1 IMAD.MOV.U32 R22, RZ, RZ, 0x2 ;  /* 0x00000002ff169424 */ /* 0x000fe200078e00ff */
[----:B------:R-:W-:-:S03]  /*0170*/  @!P1 IADD3 R7, R7, 0x80, RZ ;  /* 0x0000008007079810 */ /* 0x000fc60007ffe0ff */
[----:B------:R-:W-:Y:S01]  /*0180*/  @!P1 IMAD.WIDE.U32 R8, R11, R22, c[0x0][0x188] ;  /* 0x000062000b089625 */ /* 0x000fe200078e0016 */
[----:B------:R-:W-:Y:S02]  /*0190*/  ISETP.GE.AND P3, PT, R7, R12, PT ;  /* 0x0000000c0700720c */ /* 0x000fe40003f66270 */
[----:B------:R-:W-:Y:S01]  /*01a0*/  PRMT R17, RZ, 0x7610, R17 ;  /* 0x00007610ff117816 */ /* 0x000fe20000000011 */
[----:B0-----:R-:W-:Y:S01]  /*01b0*/  @!P1 IMAD.WIDE.U32 R2, R11, R22, c[0x0][0x190] ;  /* 0x000064000b029625 */ /* 0x001fe200078e0016 */
[----:B------:R0:W5:Y:S09]  /*01c0*/  @!P1 LDG.E.U16 R14, [R8.64] ;  /* 0x00000004080e9981 */ /* 0x000172000c1e1500 */
[----:B------:R-:W-:-:S02]  /*01d0*/  @!P3 LEA R6, R0, R7, 0x9 ;  /* 0x000000070006b211 */ /* 0x000fc400078e48ff */
[----:B------:R-:W-:-:S04]  /*01e0*/  @!P3 IADD3 R7, R7, 0x80, RZ ;  /* 0x000000800707b810 */ /* 0x000fc80007ffe0ff */
[----:B------:R-:W-:Y:S02]  /*01f0*/  ISETP.GE.AND P2, PT, R7, R12, PT ;  /* 0x0000000c0700720c */ /* 0x000fe40003f46270 */
[----:B------:R-:W-:Y:S02]  /*0200*/  @!P3 MOV R23, 0x2 ;  /* 0x000000020017b802 */ /* 0x000fe40000000f00 */
[----:B------:R-:W-:-:S03]  /*0210*/  PRMT R20, RZ, 0x7610, R20 ;  /* 0x00007610ff147816 */ /* 0x000fc60000000014 */
[----:B-1----:R-:W-:-:S05]  /*0220*/  @!P3 IMAD.WIDE.U32 R4, R6, R23, c[0x0][0x188] ;  /* 0x000062000604b625 */ /* 0x002fca00078e0017 */
[----:B------:R1:W5:Y:S01]  /*0230*/  @!P3 LDG.E.U16 R18, [R4.64] ;  /* 0x000000040412b981 */ /* 0x000362000c1e1500 */
[----:B------:R-:W-:Y:S01]  /*0240*/  @!P2 MOV R25, 0x2 ;  /* 0x000000020019a802 */ /* 0x000fe20000000f00 */
[----:B------:R-:W-:Y:S02]  /*0250*/  @!P2 IMAD R10, R0, 0x200, R7 ;  /* 0x00000200000aa824 */ /* 0x000fe400078e0207 */
        /* <DEDUP_REMOVED lines=28> */
.L_x_1776:
[----:B------:R-:W-:Y:S05]  /*0420*/  BSYNC B1 ;  /* 0x0000000000017941 */ /* 0x000fea0003800000 */
.L_x_1775:
        /* <DEDUP_REMOVED lines=10> */
.L_x_1778:
[----:B------:R-:W-:Y:S05]  /*04d0*/  BSYNC B1 ;  /* 0x0000000000017941 */ /* 0x000fea0003800000 */
.L_x_1777:
        /* <DEDUP_REMOVED lines=10> */
.L_x_1780:
[----:B------:R-:W-:Y:S05]  /*0580*/  BSYNC B1 ;  /* 0x0000000000017941 */ /* 0x000fea0003800000 */
.L_x_1779:
        /* <DEDUP_REMOVED lines=10> */
.L_x_1774:
        /* <DEDUP_REMOVED lines=19> */
.L_x_1783:
[----:B------:R-:W-:Y:S05]  /*0760*/  BSYNC B1 ;  /* 0x0000000000017941 */ /* 0x000fea0003800000 */
.L_x_1782:
        /* <DEDUP_REMOVED lines=13> */
.L_x_1785:
[----:B------:R-:W-:Y:S05]  /*0840*/  BSYNC B1 ;  /* 0x0000000000017941 */ /* 0x000fea0003800000 */
.L_x_1784:
        /* <DEDUP_REMOVED lines=13> */
.L_x_1787:
[----:B------:R-:W-:Y:S05]  /*0920*/  BSYNC B1 ;  /* 0x0000000000017941 */ /* 0x000fea0003800000 */
.L_x_1786:
        /* <DEDUP_REMOVED lines=12> */
.L_x_1781:
[----:B------:R-:W-:Y:S05]  /*09f0*/  BSYNC B0 ;  /* 0x0000000000007941 */ /* 0x000fea0003800000 */
.L_x_1773:
[--C-:B------:R-:W-:Y:S01]  /*0a00*/  IMAD.MOV.U32 R7, RZ, RZ, R13.reuse ;  /* 0x000000ffff077224 */ /* 0x100fe200078e000d */
[----:B------:R-:W-:Y:S01]  /*0a10*/  @!P0 MOV R7, R3 ;  /* 0x0000000300078202 */ /* 0x000fe20000000f00 */
[----:B------:R-:W-:Y:S01]  /*0a20*/  @!P0 IMAD R3, R0, 0x200, R13 ;  /* 0x0000020000038824 */ /* 0x000fe200078e020d */
[----:B------:R-:W-:Y:S01]  /*0a30*/  @!P0 MOV R8, 0x2 ;  /* 0x0000000200088802 */ /* 0x000fe20000000f00 */
[----:B------:R-:W-:Y:S01]  /*0a40*/  BSSY B0, `(.L_x_1788) ;  /* 0x0000012000007945 */ /* 0x000fe20003800000 */
[----:B------:R-:W-:Y:S02]  /*0a50*/  PRMT R9, R2, 0x7610, R9 ;  /* 0x0000761002097816 */ /* 0x000fe40000000009 */
[----:B------:R-:W-:Y:S01]  /*0a60*/  ISETP.GE.AND P1, PT, R7, R12, PT ;  /* 0x0000000c0700720c */ /* 0x000fe20003f26270 */
[----:B------:R-:W-:-:S05]  /*0a70*/  @!P0 IMAD.WIDE.U32 R2, R3, R8, c[0x0][0x180] ;  /* 0x0000600003028625 */ /* 0x000fca00078e0008 */
[----:B------:R0:W-:Y:S07]  /*0a80*/  @!P0 STG.E.U16 [R2.64], R9 ;  /* 0x0000000902008986 */ /* 0x0001ee000c101504 */
[----:B------:R-:W-:Y:S05]  /*0a90*/  @P1 BRA `(.L_x_1789) ;  /* 0x000000c000001947 */ /* 0x000fea0003800000 */
[----:B0-----:R-:W-:Y:S01]  /*0aa0*/  IMAD R2, R0, 0x200, R7 ;  /* 0x0000020000027824 */ /* 0x001fe200078e0207 */
[----:B------:R-:W-:Y:S01]  /*0ab0*/  IADD3 R7, R7, 0x80, RZ ;  /* 0x0000008007077810 */ /* 0x000fe20007ffe0ff */
[----:B------:R-:W-:Y:S01]  /*0ac0*/  HFMA2.MMA R9, -RZ, RZ, 0, 1.1920928955078125e-07 ;  /* 0x00000002ff097435 */ /* 0x000fe200000001ff */
[----:B------:R-:W-:-:S02]  /*0ad0*/  PRMT R10, R4, 0x7610, R10 ;  /* 0x00007610040a7816 */ /* 0x000fc4000000000a */
[----:B------:R-:W-:Y:S02]  /*0ae0*/  ISETP.GE.AND P0, PT, R7, R12, PT ;  /* 0x0000000c0700720c */ /* 0x000fe40003f06270 */
[----:B------:R-:W-:-:S05]  /*0af0*/  PRMT R11, R5, 0x7610, R11 ;  /* 0x00007610050b7816 */ /* 0x000fca000000000b */
[----:B------:R-:W-:-:S05]  /*0b00*/  IMAD.WIDE.U32 R2, R2, R9, c[0x0][0x180] ;  /* 0x0000600002027625 */ /* 0x000fca00078e0009 */
[----:B------:R0:W-:Y:S01]  /*0b10*/  STG.E.U16 [R2.64], R10 ;  /* 0x0000000a02007986 */ /* 0x0001e2000c101504 */
[----:B------:R-:W-:Y:S01]  /*0b20*/  @!P0 IMAD R8, R0, 0x200, R7 ;  /* 0x0000020000088824 */ /* 0x000fe200078e0207 */
[----:B------:R-:W-:-:S03]  /*0b30*/  @!P0 IADD3 R7, R7, 0x80, RZ ;  /* 0x0000008007078810 */ /* 0x000fc60007ffe0ff */
[----:B------:R-:W-:-:S05]  /*0b40*/  @!P0 IMAD.WIDE.U32 R4, R8, R9, c[0x0][0x180] ;  /* 0x0000600008048625 */ /* 0x000fca00078e0009 */
[----:B------:R0:W-:Y:S02]  /*0b50*/  @!P0 STG.E.U16 [R4.64], R11 ;  /* 0x0000000b04008986 */ /* 0x0001e4000c101504 */
.L_x_1789:
[----:B------:R-:W-:Y:S05]  /*0b60*/  BSYNC B0 ;  /* 0x0000000000007941 */ /* 0x000fea0003800000 */
.L_x_1788:
[----:B------:R-:W-:-:S13]  /*0b70*/  ISETP.GE.AND P0, PT, R7, R12, PT ;  /* 0x0000000c0700720c */ /* 0x000fda0003f06270 */
[----:B------:R-:W-:Y:S05]  /*0b80*/  @P0 EXIT ;  /* 0x000000000000094d */ /* 0x000fea0003800000 */
[----:B0-----:R-:W-:Y:S02]  /*0b90*/  LEA R2, R0, R7, 0x9 ;  /* 0x0000000700027211 */ /* 0x001fe400078e48ff */
[----:B------:R-:W-:-:S05]  /*0ba0*/  MOV R3, 0x2 ;  /* 0x0000000200037802 */ /* 0x000fca0000000f00 */
[----:B------:R-:W-:-:S05]  /*0bb0*/  IMAD.WIDE.U32 R2, R2, R3, c[0x0][0x180] ;  /* 0x0000600002027625 */ /* 0x000fca00078e0003 */
[----:B------:R-:W-:Y:S01]  /*0bc0*/  STG.E.U16 [R2.64], R6 ;  /* 0x0000000602007986 */ /* 0x000fe2000c101504 */
[----:B------:R-:W-:Y:S05]  /*0bd0*/  EXIT ;  /* 0x000000000000794d */ /* 0x000fea0003800000 */
.L_x_1790:
        /* <DEDUP_REMOVED lines=10> */
.L_x_6704:


//--------------------- .text._ZN2at6native29vectorized_elementwise_kernelILi2EZZZNS0_60_GLOBAL__N__171e0b9f_22_ActivationEluKernel_cu_9e10b42f_309619elu_backward_kernelERNS_18TensorIteratorBaseERKN3c106ScalarES8_S8_bENKUlvE_clEvENKUlvE1_clEvEUlNS5_4HalfESB_E_St5arrayIPcLm3EEEEviT0_T1_ --------------------------
	.section	.text._ZN2at6native29vectorized_elementwise_kernelILi2EZZZNS0_60_GLOBAL__N__171e0b9f_22_ActivationEluKernel_cu_9e10b42f_309619elu_backward_kernelERNS_18TensorIteratorBaseERKN3c106ScalarES8_S8_bENKUlvE_clEvENKUlvE1_clEvEUlNS5_4HalfESB_E_St5arrayIPcLm3EEEEviT0_T1_,"ax",@progbits
	.sectioninfo	@"SHI_REGISTERS=32"
	.align	128
        .global         _ZN2at6native29vectorized_elementwise_kernelILi2EZZZNS0_60_GLOBAL__N__171e0b9f_22_ActivationEluKernel_cu_9e10b42f_309619elu_backward_kernelERNS_18TensorIteratorBaseERKN3c106ScalarES8_S8_bENKUlvE_clEvENKUlvE1_clEvEUlNS5_4HalfESB_E_St5arrayIPcLm3EEEEviT0_T1_
        .type           _ZN2at6native29vectorized_elementwise_kernelILi2EZZZNS0_60_GLOBAL__N__171e0b9f_22_ActivationEluKernel_cu_9e10b42f_309619elu_backward_kernelERNS_18TensorIteratorBaseERKN3c106ScalarES8_S8_bENKUlvE_clEvENKUlvE1_clEvEUlNS5_4HalfESB_E_St5arrayIPcLm3EEEEviT0_T1_,@function
        .size           _ZN2at6native29vectorized_elementwise_kernelILi2EZZZNS0_60_GLOBAL__N__171e0b9f_22_ActivationEluKernel_cu_9e10b42f_309619elu_backward_kernelERNS_18TensorIteratorBaseERKN3c106ScalarES8_S8_bENKUlvE_clEvENKUlvE1_clEvEUlNS5_4HalfESB_E_St5arrayIPcLm3EEEEviT0_T1_,(.L_x_6705 - _ZN2at6native29vectorized_elementwise_kernelILi2EZZZNS0_60_GLOBAL__N__171e0b9f_22_ActivationEluKernel_cu_9e10b42f_309619elu_backward_kernelERNS_18TensorIteratorBaseERKN3c106ScalarES8_S8_bENKUlvE_clEvENKUlvE1_clEvEUlNS5_4HalfESB_E_St5arrayIPcLm3EEEEviT0_T1_)
        .other          _ZN2at6native29vectorized_elementwise_kernelILi2EZZZNS0_60_GLOBAL__N__171e0b9f_22_ActivationEluKernel_cu_9e10b42f_309619elu_backward_kernelERNS_18TensorIteratorBaseERKN3c106ScalarES8_S8_bENKUlvE_clEvENKUlvE1_clEvEUlNS5_4HalfESB_E_St5arrayIPcLm3EEEEviT0_T1_,@"STO_CUDA_ENTRY STV_DEFAULT"
_ZN2at6native29vectorized_elementwise_kernelILi2EZZZNS0_60_GLOBAL__N__171e0b9f_22_ActivationEluKernel_cu_9e10b42f_309619elu_backward_kernelERNS_18TensorIteratorBaseERKN3c106ScalarES8_S8_bENKUlvE_clEvENKUlvE1_clEvEUlNS5_4HalfESB_E_St5arrayIPcLm3EEEEviT0_T1_:
.text._ZN2at6native29vectorized_elementwise_kernelILi2EZZZNS0_60_GLOBAL__N__171e0b9f_22_ActivationEluKernel_cu_9e10b42f_309619elu_backward_kernelERNS_18TensorIteratorBaseERKN3c106ScalarES8_S8_bENKUlvE_clEvENKUlvE1_clEvEUlNS5_4HalfESB_E_St5arrayIPcLm3EEEEviT0_T1_:
[----:B------:R-:W-:Y:S02]  /*0000*/  MOV R1, c[0x0][0x28] ;  /* 0x00000a0000017a02 */ /* 0x000fe40000000f00 */
[----:B------:R-:W0:Y:S01]  /*0010*/  S2R R0, SR_CTAID.X ;  /* 0x0000000000007919 */ /* 0x000e220000002500 */
[----:B------:R-:W-:Y:S02]  /*0020*/  ULDC.64 UR4, c[0x0][0x118] ;  /* 0x0000460000047ab9 */ /* 0x000fe40000000a00 */
[----:B------:R-:W-:Y:S01]  /*0030*/  ULDC.U8 UR6, c[0x0][0x174] ;  /* 0x00005d0000067ab9 */ /* 0x000fe20000000000 */
[----:B0-----:R-:W-:-:S04]  /*0040*/  SHF.L.U32 R0, R0, 0xa, RZ ;  /* 0x0000000a00007819 */ /* 0x001fc800000006ff */
[----:B------:R-:W-:-:S04]  /*0050*/  IADD3 R12, -R0, c[0x0][0x160], RZ ;  /* 0x00005800000c7a10 */ /* 0x000fc80007ffe1ff */
[----:B------:R-:W-:-:S13]  /*0060*/  ISETP.GE.U32.AND P0, PT, R12, 0x400, PT ;  /* 0x000004000c00780c */ /* 0x000fda0003f06070 */
[----:B------:R-:W-:Y:S05]  /*0070*/  @!P0 BRA `(.L_x_1791) ;  /* 0x00000b2000008947 */ /* 0x000fea0003800000 */
[----:B------:R-:W0:Y:S01]  /*0080*/  S2R R2, SR_TID.X ;  /* 0x0000000000027919 */ /* 0x000e220000002100 */
[----:B------:R-:W-:-:S10]  /*0090*/  HFMA2.MMA R3, -RZ, RZ, 0, 1.1920928955078125e-07 ;  /* 0x00000002ff037435 */ /* 0x000fd400000001ff */
        /* <DEDUP_REMOVED lines=12> */
[----:B------:R-:W-:Y:S01]  /*0160*/  ISETP.NE.AND P0, PT, RZ, UR6, PT ;  /* 0x00000006ff007c0c */ /* 0x000fe2000bf05270 */
[----:B--2---:R-:W-:-:S02]  /*0170*/  HADD2.F32 R9, -RZ, R8.H0_H0 ;  /* 0x20000008ff097230 */ /* 0x004fc40000004100 */
[----:B---3--:R-:W-:-:S10]  /*0180*/  HADD2.F32 R11, -RZ, R16.H0_H0 ;  /* 0x20000010ff0b7230 */ /* 0x008fd40000004100 */
[----:B------:R-:W-:Y:S05]  /*0190*/  @!P0 BRA `(.L_x_1792) ;  /* 0x000003f000008947 */ /* 0x000fea0003800000 */
[C---:B0-----:R-:W-:Y:S01]  /*01a0*/  FADD.FTZ R12, R11.reuse, c[0x0][0x168] ;  /* 0x00005a000b0c7621 */ /* 0x041fe20000010000 */
[----:B------:R-:W-:Y:S01]  /*01b0*/  FSETP.GTU.FTZ.AND P3, PT, R11, RZ, PT ;  /* 0x000000ff0b00720b */ /* 0x000fe20003f7c000 */
[C---:B------:R-:W-:Y:S01]  /*01c0*/  FMUL.FTZ R13, R9.reuse, c[0x0][0x170] ;  /* 0x00005c00090d7a20 */ /* 0x040fe20000410000 */
[----:B------:R-:W-:Y:S02]  /*01d0*/  HADD2.F32 R8, -RZ, R8.H1_H1 ;  /* 0x30000008ff087230 */ /* 0x000fe40000004100 */
[----:B-----5:R-:W-:Y:S01]  /*01e0*/  HADD2.F32 R18, -RZ, R10.H0_H0 ;  /* 0x2000000aff127230 */ /* 0x020fe20000004100 */
[----:B------:R-:W-:Y:S01]  /*01f0*/  FMUL.FTZ R11, R12, R13 ;  /* 0x0000000d0c0b7220 */ /* 0x000fe20000410000 */
[----:B------:R-:W-:Y:S02]  /*0200*/  HADD2.F32 R12, -RZ, R16.H1_H1 ;  /* 0x30000010ff0c7230 */ /* 0x000fe40000004100 */
[--C-:B------:R-:W-:Y:S02]  /*0210*/  HADD2.F32 R16, -RZ, R17.reuse.H1_H1 ;  /* 0x30000011ff107230 */ /* 0x100fe40000004100 */
[----:B------:R-:W-:Y:S01]  /*0220*/  HADD2.F32 R14, -RZ, R17.H0_H0 ;  /* 0x20000011ff0e7230 */ /* 0x000fe20000004100 */
[C---:B------:R-:W-:Y:S01]  /*0230*/  FSETP.GTU.FTZ.AND P2, PT, R12.reuse, RZ, PT ;  /* 0x000000ff0c00720b */ /* 0x040fe20003f5c000 */
[----:B------:R-:W-:Y:S01]  /*0240*/  HADD2.F32 R10, -RZ, R10.H1_H1 ;  /* 0x3000000aff0a7230 */ /* 0x000fe20000004100 */
[----:B------:R-:W-:Y:S01]  /*0250*/  FADD.FTZ R13, R12, c[0x0][0x168] ;  /* 0x00005a000c0d7621 */ /* 0x000fe20000010000 */
[C---:B------:R-:W-:Y:S01]  /*0260*/  FSETP.GTU.FTZ.AND P0, PT, R16.reuse, RZ, PT ;  /* 0x000000ff1000720b */ /* 0x040fe20003f1c000 */
[----:B------:R-:W-:Y:S01]  /*0270*/  FADD.FTZ R17, R16, c[0x0][0x168] ;  /* 0x00005a0010117621 */ /* 0x000fe20000010000 */
[----:B------:R-:W-:Y:S01]  /*0280*/  FSETP.GTU.FTZ.AND P1, PT, R14, RZ, PT ;  /* 0x000000ff0e00720b */ /* 0x000fe20003f3c000 */
[----:B------:R-:W-:Y:S01]  /*0290*/  FMUL.FTZ R12, R8, c[0x0][0x170] ;  /* 0x00005c00080c7a20 */ /* 0x000fe20000410000 */
[--C-:B------:R-:W-:Y:S01]  /*02a0*/  HADD2.F32 R19, -RZ, R5.reuse.H0_H0 ;  /* 0x20000005ff137230 */ /* 0x100fe20000004100 */
[----:B------:R-:W-:Y:S01]  /*02b0*/  FADD.FTZ R15, R14, c[0x0][0x168] ;  /* 0x00005a000e0f7621 */ /* 0x000fe20000010000 */
[--C-:B------:R-:W-:Y:S01]  /*02c0*/  HADD2.F32 R20, -RZ, R4.reuse.H0_H0 ;  /* 0x20000004ff147230 */ /* 0x100fe20000004100 */
[----:B------:R-:W-:Y:S01]  /*02d0*/  FMUL.FTZ R16, R10, c[0x0][0x170] ;  /* 0x00005c000a107a20 */ /* 0x000fe20000410000 */
[----:B------:R-:W-:Y:S01]  /*02e0*/  HADD2.F32 R5, -RZ, R5.H1_H1 ;  /* 0x30000005ff057230 */ /* 0x000fe20000004100 */
[----:B------:R-:W-:Y:S01]  /*02f0*/  FMUL.FTZ R14, R18, c[0x0][0x170] ;  /* 0x00005c00120e7a20 */ /* 0x000fe20000410000 */
[----:B------:R-:W-:Y:S01]  /*0300*/  HADD2.F32 R4, -RZ, R4.H1_H1 ;  /* 0x30000004ff047230 */ /* 0x000fe20000004100 */
[----:B------:R-:W-:-:S02]  /*0310*/  @P3 FMUL.FTZ R11, R9, c[0x0][0x16c] ;  /* 0x00005b00090b3a20 */ /* 0x000fc40000410000 */
[----:B------:R-:W-:Y:S02]  /*0320*/  FMUL.FTZ R9, R12, R13 ;  /* 0x0000000d0c097220 */ /* 0x000fe40000410000 */
[----:B------:R-:W-:Y:S01]  /*0330*/  FMUL.FTZ R13, R16, R17 ;  /* 0x00000011100d7220 */ /* 0x000fe20000410000 */
[--C-:B------:R-:W-:Y:S01]  /*0340*/  HADD2.F32 R16, -RZ, R6.reuse.H0_H0 ;  /* 0x20000006ff107230 */ /* 0x100fe20000004100 */
[----:B------:R-:W-:Y:S01]  /*0350*/  FMUL.FTZ R12, R14, R15 ;  /* 0x0000000f0e0c7220 */ /* 0x000fe20000410000 */
[--C-:B------:R-:W-:Y:S01]  /*0360*/  HADD2.F32 R14, -RZ, R7.reuse.H0_H0 ;  /* 0x20000007ff0e7230 */ /* 0x100fe20000004100 */
[----:B------:R-:W-:Y:S01]  /*0370*/  FMUL.FTZ R21, R4, c[0x0][0x170] ;  /* 0x00005c0004157a20 */ /* 0x000fe20000410000 */
[----:B------:R-:W-:Y:S01]  /*0380*/  HADD2.F32 R15, -RZ, R7.H1_H1 ;  /* 0x30000007ff0f7230 */ /* 0x000fe20000004100 */
[----:B------:R-:W-:Y:S01]  /*0390*/  FSETP.GTU.FTZ.AND P5, PT, R16, RZ, PT ;  /* 0x000000ff1000720b */ /* 0x000fe20003fbc000 */
[----:B------:R-:W-:Y:S01]  /*03a0*/  HADD2.F32 R6, -RZ, R6.H1_H1 ;  /* 0x30000006ff067230 */ /* 0x000fe20000004100 */
[C---:B------:R-:W-:Y:S01]  /*03b0*/  FSETP.GTU.FTZ.AND P3, PT, R14.reuse, RZ, PT ;  /* 0x000000ff0e00720b */ /* 0x040fe20003f7c000 */
[----:B------:R-:W-:Y:S01]  /*03c0*/  FADD.FTZ R7, R14, c[0x0][0x168] ;  /* 0x00005a000e077621 */ /* 0x000fe20000010000 */
[C---:B------:R-:W-:Y:S01]  /*03d0*/  FSETP.GTU.FTZ.AND P4, PT, R15.reuse, RZ, PT ;  /* 0x000000ff0f00720b */ /* 0x040fe20003f9c000 */
[----:B------:R-:W-:Y:S01]  /*03e0*/  FADD.FTZ R17, R16, c[0x0][0x168] ;  /* 0x00005a0010117621 */ /* 0x000fe20000010000 */
[C---:B------:R-:W-:Y:S01]  /*03f0*/  FSETP.GTU.FTZ.AND P6, PT, R6.reuse, RZ, PT ;  /* 0x000000ff0600720b */ /* 0x040fe20003fdc000 */
[----:B------:R-:W-:Y:S01]  /*0400*/  FADD.FTZ R22, R6, c[0x0][0x168] ;  /* 0x00005a0006167621 */ /* 0x000fe20000010000 */
[----:B------:R-:W-:Y:S01]  /*0410*/  F2FP.PACK_AB R11, RZ, R11 ;  /* 0x0000000bff0b723e */ /* 0x000fe200000000ff */
[----:B------:R-:W-:-:S02]  /*0420*/  FADD.FTZ R15, R15, c[0x0][0x168] ;  /* 0x00005a000f0f7621 */ /* 0x000fc40000010000 */
[----:B------:R-:W-:Y:S02]  /*0430*/  FMUL.FTZ R6, R19, c[0x0][0x170] ;  /* 0x00005c0013067a20 */ /* 0x000fe40000410000 */
[----:B------:R-:W-:Y:S02]  /*0440*/  FMUL.FTZ R14, R5, c[0x0][0x170] ;  /* 0x00005c00050e7a20 */ /* 0x000fe40000410000 */
[----:B------:R-:W-:Y:S02]  /*0450*/  FMUL.FTZ R16, R20, c[0x0][0x170] ;  /* 0x00005c0014107a20 */ /* 0x000fe40000410000 */
[----:B------:R-:W-:Y:S02]  /*0460*/  FMUL.FTZ R6, R6, R7 ;  /* 0x0000000706067220 */ /* 0x000fe40000410000 */
[----:B------:R-:W-:Y:S02]  /*0470*/  FMUL.FTZ R14, R14, R15 ;  /* 0x0000000f0e0e7220 */ /* 0x000fe40000410000 */
[----:B------:R-:W-:-:S02]  /*0480*/  FMUL.FTZ R16, R16, R17 ;  /* 0x0000001110107220 */ /* 0x000fc40000410000 */
[----:B------:R-:W-:Y:S02]  /*0490*/  FMUL.FTZ R21, R21, R22 ;  /* 0x0000001615157220 */ /* 0x000fe40000410000 */
[----:B------:R-:W-:Y:S02]  /*04a0*/  @P2 FMUL.FTZ R9, R8, c[0x0][0x16c] ;  /* 0x00005b0008092a20 */ /* 0x000fe40000410000 */
[----:B------:R-:W-:Y:S02]  /*04b0*/  @P1 FMUL.FTZ R12, R18, c[0x0][0x16c] ;  /* 0x00005b00120c1a20 */ /* 0x000fe40000410000 */
[----:B------:R-:W-:Y:S01]  /*04c0*/  @P0 FMUL.FTZ R13, R10, c[0x0][0x16c] ;  /* 0x00005b000a0d0a20 */ /* 0x000fe20000410000 */
[----:B------:R-:W-:Y:S01]  /*04d0*/  F2FP.PACK_AB R9, RZ, R9 ;  /* 0x00000009ff09723e */ /* 0x000fe200000000ff */
[----:B------:R-:W-:Y:S01]  /*04e0*/  @P3 FMUL.FTZ R6, R19, c[0x0][0x16c] ;  /* 0x00005b0013063a20 */ /* 0x000fe20000410000 */
[----:B------:R-:W-:Y:S01]  /*04f0*/  F2FP.PACK_AB R7, RZ, R12 ;  /* 0x0000000cff07723e */ /* 0x000fe200000000ff */
[----:B------:R-:W-:Y:S01]  /*0500*/  @P4 FMUL.FTZ R14, R5, c[0x0][0x16c] ;  /* 0x00005b00050e4a20 */ /* 0x000fe20000410000 */
[----:B------:R-:W-:Y:S01]  /*0510*/  F2FP.PACK_AB R13, RZ, R13 ;  /* 0x0000000dff0d723e */ /* 0x000fe200000000ff */
[----:B------:R-:W-:Y:S01]  /*0520*/  @P5 FMUL.FTZ R16, R20, c[0x0][0x16c] ;  /* 0x00005b0014105a20 */ /* 0x000fe20000410000 */
[----:B------:R-:W-:Y:S01]  /*0530*/  F2FP.PACK_AB R6, RZ, R6 ;  /* 0x00000006ff06723e */ /* 0x000fe200000000ff */
[----:B------:R-:W-:Y:S01]  /*0540*/  @P6 FMUL.FTZ R21, R4, c[0x0][0x16c] ;  /* 0x00005b0004156a20 */ /* 0x000fe20000410000 */
[----:B------:R-:W-:-:S02]  /*0550*/  F2FP.PACK_AB R14, RZ, R14 ;  /* 0x0000000eff0e723e */ /* 0x000fc400000000ff */
[----:B------:R-:W-:Y:S02]  /*0560*/  F2FP.PACK_AB R16, RZ, R16 ;  /* 0x00000010ff10723e */ /* 0x000fe400000000ff */
[----:B------:R-:W-:Y:S01]  /*0570*/  F2FP.PACK_AB R8, RZ, R21 ;  /* 0x00000015ff08723e */ /* 0x000fe200000000ff */
[----:B------:R-:W-:Y:S05]  /*0580*/  BRA `(.L_x_1793) ;  /* 0x0000056000007947 */ /* 0x000fea0003800000 */
.L_x_1792:
[----:B0-----:R-:W-:Y:S01]  /*0590*/  FSETP.GTU.FTZ.AND P6, PT, R11, RZ, PT ;  /* 0x000000ff0b00720b */ /* 0x001fe20003fdc000 */
[--C-:B-----5:R-:W-:Y:S02]  /*05a0*/  HADD2.F32 R13, -RZ, R17.reuse.H1_H1 ;  /* 0x30000011ff0d7230 */ /* 0x120fe40000004100 */
[----:B------:R-:W-:Y:S02]  /*05b0*/  HADD2.F32 R17, -RZ, R17.H0_H0 ;  /* 0x20000011ff117230 */ /* 0x000fe40000004100 */
[----:B------:R-:W-:Y:S01]  /*05c0*/  HADD2.F32 R12, -RZ, R16.H1_H1 ;  /* 0x30000010ff0c7230 */ /* 0x000fe20000004100 */
[----:B------:R-:W-:Y:S01]  /*05d0*/  FSETP.GTU.FTZ.AND P4, PT, R13, RZ, PT ;  /* 0x000000ff0d00720b */ /* 0x000fe20003f9c000 */
[--C-:B------:R-:W-:Y:S01]  /*05e0*/  HADD2.F32 R16, -RZ, R7.reuse.H1_H1 ;  /* 0x30000007ff107230 */ /* 0x100fe20000004100 */
[----:B------:R-:W-:Y:S01]  /*05f0*/  FSETP.GTU.FTZ.AND P3, PT, R17, RZ, PT ;  /* 0x000000ff1100720b */ /* 0x000fe20003f7c000 */
[----:B------:R-:W-:Y:S01]  /*0600*/  HADD2.F32 R18, -RZ, R7.H0_H0 ;  /* 0x20000007ff127230 */ /* 0x000fe20000004100 */
[----:B------:R-:W-:Y:S01]  /*0610*/  FSETP.GTU.FTZ.AND P5, PT, R12, RZ, PT ;  /* 0x000000ff0c00720b */ /* 0x000fe20003fbc000 */
[----:B------:R-:W-:Y:S01]  /*0620*/  HADD2.F32 R19, -RZ, R6.H0_H0 ;  /* 0x20000006ff137230 */ /* 0x000fe20000004100 */
[----:B------:R-:W-:Y:S01]  /*0630*/  FSETP.GTU.FTZ.AND P2, PT, R16, RZ, PT ;  /* 0x000000ff1000720b */ /* 0x000fe20003f5c000 */
[----:B------:R-:W-:Y:S01]  /*0640*/  @!P6 FMUL.FTZ R11, R11, c[0x0][0x170] ;  /* 0x00005c000b0bea20 */ /* 0x000fe20000410000 */
[----:B------:R-:W-:Y:S01]  /*0650*/  FSETP.GTU.FTZ.AND P1, PT, R18, RZ, PT ;  /* 0x000000ff1200720b */ /* 0x000fe20003f3c000 */
[----:B------:R-:W-:-:S02]  /*0660*/  HADD2.F32 R8, -RZ, R8.H1_H1 ;  /* 0x30000008ff087230 */ /* 0x000fc40000004100 */
[----:B------:R-:W-:Y:S02]  /*0670*/  @!P6 FMUL.FTZ R11, R11, 1.4426950216293334961 ;  /* 0x3fb8aa3b0b0be820 */ /* 0x000fe40000410000 */
[----:B------:R-:W-:Y:S02]  /*0680*/  @!P4 FMUL.FTZ R13, R13, c[0x0][0x170] ;  /* 0x00005c000d0dca20 */ /* 0x000fe40000410000 */
[----:B------:R0:W1:Y:S01]  /*0690*/  @!P6 MUFU.EX2 R14, R11 ;  /* 0x0000000b000ee308 */ /* 0x0000620000000800 */
[----:B------:R-:W-:Y:S01]  /*06a0*/  @!P3 FMUL.FTZ R7, R17, c[0x0][0x170] ;  /* 0x00005c001107ba20 */ /* 0x000fe20000410000 */
[----:B------:R-:W-:Y:S01]  /*06b0*/  HADD2.F32 R17, -RZ, R6.H1_H1 ;  /* 0x30000006ff117230 */ /* 0x000fe20000004100 */
[----:B------:R-:W-:Y:S02]  /*06c0*/  @!P5 FMUL.FTZ R12, R12, c[0x0][0x170] ;  /* 0x00005c000c0cda20 */ /* 0x000fe40000410000 */
[----:B------:R-:W-:Y:S02]  /*06d0*/  @!P2 FMUL.FTZ R16, R16, c[0x0][0x170] ;  /* 0x00005c001010aa20 */ /* 0x000fe40000410000 */
[----:B------:R-:W-:Y:S01]  /*06e0*/  @!P5 FMUL.FTZ R12, R12, 1.4426950216293334961 ;  /* 0x3fb8aa3b0c0cd820 */ /* 0x000fe20000410000 */
[----:B------:R-:W-:Y:S01]  /*06f0*/  FSETP.GTU.FTZ.AND P0, PT, R17, RZ, PT ;  /* 0x000000ff1100720b */ /* 0x000fe20003f1c000 */
[----:B0-----:R-:W-:-:S02]  /*0700*/  @!P6 FMUL.FTZ R11, R9, c[0x0][0x170] ;  /* 0x00005c00090bea20 */ /* 0x001fc40000410000 */
[----:B------:R-:W-:Y:S02]  /*0710*/  @!P4 FMUL.FTZ R13, R13, 1.4426950216293334961 ;  /* 0x3fb8aa3b0d0dc820 */ /* 0x000fe40000410000 */
[----:B------:R-:W-:Y:S01]  /*0720*/  @!P6 FMUL.FTZ R11, R11, c[0x0][0x168] ;  /* 0x00005a000b0bea20 */ /* 0x000fe20000410000 */
[----:B------:R-:W0:Y:S01]  /*0730*/  @!P5 MUFU.EX2 R12, R12 ;  /* 0x0000000c000cd308 */ /* 0x000e220000000800 */
[----:B------:R-:W-:Y:S02]  /*0740*/  @!P2 FMUL.FTZ R6, R16, 1.4426950216293334961 ;  /* 0x3fb8aa3b1006a820 */ /* 0x000fe40000410000 */
[----:B-1----:R-:W-:Y:S01]  /*0750*/  @!P6 FMUL.FTZ R11, R11, R14 ;  /* 0x0000000e0b0be220 */ /* 0x002fe20000410000 */
[----:B------:R-:W-:Y:S01]  /*0760*/  HADD2.F32 R14, -RZ, R10.H0_H0 ;  /* 0x2000000aff0e7230 */ /* 0x000fe20000004100 */
[----:B------:R-:W-:Y:S01]  /*0770*/  @P6 FMUL.FTZ R11, R9, c[0x0][0x16c] ;  /* 0x00005b00090b6a20 */ /* 0x000fe20000410000 */
[----:B------:R-:W-:Y:S01]  /*0780*/  FSETP.GTU.FTZ.AND P6, PT, R19, RZ, PT ;  /* 0x000000ff1300720b */ /* 0x000fe20003fdc000 */
[----:B------:R-:W-:Y:S01]  /*0790*/  @!P1 FMUL.FTZ R9, R18, c[0x0][0x170] ;  /* 0x00005c0012099a20 */ /* 0x000fe20000410000 */
[----:B------:R1:W2:Y:S01]  /*07a0*/  @!P4 MUFU.EX2 R15, R13 ;  /* 0x0000000d000fc308 */ /* 0x0002a20000000800 */
[----:B------:R-:W-:Y:S01]  /*07b0*/  @!P0 FMUL.FTZ R16, R17, c[0x0][0x170] ;  /* 0x00005c0011108a20 */ /* 0x000fe20000410000 */
[----:B------:R-:W-:Y:S01]  /*07c0*/  F2FP.PACK_AB R11, RZ, R11 ;  /* 0x0000000bff0b723e */ /* 0x000fe200000000ff */
[----:B------:R-:W-:-:S02]  /*07d0*/  @!P3 FMUL.FTZ R7, R7, 1.4426950216293334961 ;  /* 0x3fb8aa3b0707b820 */ /* 0x000fc40000410000 */
[----:B------:R-:W-:Y:S02]  /*07e0*/  @!P5 FMUL.FTZ R17, R8, c[0x0][0x170] ;  /* 0x00005c000811da20 */ /* 0x000fe40000410000 */
[----:B------:R-:W-:Y:S01]  /*07f0*/  @!P3 FMUL.FTZ R20, R14, c[0x0][0x170] ;  /* 0x00005c000e14ba20 */ /* 0x000fe20000410000 */
[----:B------:R-:W-:Y:S01]  /*0800*/  @!P2 MUFU.EX2 R6, R6 ;  /* 0x000000060006a308 */ /* 0x000fe20000000800 */
[----:B-1----:R-:W-:Y:S01]  /*0810*/  @!P1 FMUL.FTZ R13, R9, 1.4426950216293334961 ;  /* 0x3fb8aa3b090d9820 */ /* 0x002fe20000410000 */
[----:B------:R-:W-:Y:S01]  /*0820*/  HADD2.F32 R9, -RZ, R10.H1_H1 ;  /* 0x3000000aff097230 */ /* 0x000fe20000004100 */
[----:B------:R-:W-:Y:S02]  /*0830*/  @!P5 FMUL.FTZ R17, R17, c[0x0][0x168] ;  /* 0x00005a001111da20 */ /* 0x000fe40000410000 */
[----:B------:R-:W-:Y:S02]  /*0840*/  @!P6 FMUL.FTZ R18, R19, c[0x0][0x170] ;  /* 0x00005c001312ea20 */ /* 0x000fe40000410000 */
[----:B------:R-:W-:Y:S01]  /*0850*/  @!P0 FMUL.FTZ R10, R16, 1.4426950216293334961 ;  /* 0x3fb8aa3b100a8820 */ /* 0x000fe20000410000 */
[----:B------:R-:W1:Y:S01]  /*0860*/  @!P3 MUFU.EX2 R7, R7 ;  /* 0x000000070007b308 */ /* 0x000e620000000800 */
[----:B------:R-:W-:-:S02]  /*0870*/  @!P4 FMUL.FTZ R16, R9, c[0x0][0x170] ;  /* 0x00005c000910ca20 */ /* 0x000fc40000410000 */
[----:B0-----:R-:W-:Y:S02]  /*0880*/  @!P5 FMUL.FTZ R12, R17, R12 ;  /* 0x0000000c110cd220 */ /* 0x001fe40000410000 */
[----:B------:R-:W-:Y:S01]  /*0890*/  @!P6 FMUL.FTZ R17, R18, 1.4426950216293334961 ;  /* 0x3fb8aa3b1211e820 */ /* 0x000fe20000410000 */
[--C-:B------:R-:W-:Y:S01]  /*08a0*/  HADD2.F32 R18, -RZ, R5.reuse.H0_H0 ;  /* 0x20000005ff127230 */ /* 0x100fe20000004100 */
[----:B------:R-:W-:Y:S01]  /*08b0*/  @!P4 FMUL.FTZ R16, R16, c[0x0][0x168] ;  /* 0x00005a001010ca20 */ /* 0x000fe20000410000 */
[----:B------:R-:W0:Y:S01]  /*08c0*/  @!P1 MUFU.EX2 R13, R13 ;  /* 0x0000000d000d9308 */ /* 0x000e220000000800 */
[----:B------:R-:W-:Y:S02]  /*08d0*/  @!P3 FMUL.FTZ R20, R20, c[0x0][0x168] ;  /* 0x00005a001414ba20 */ /* 0x000fe40000410000 */
[----:B--2---:R-:W-:Y:S01]  /*08e0*/  @!P4 FMUL.FTZ R15, R16, R15 ;  /* 0x0000000f100fc220 */ /* 0x004fe20000410000 */
[----:B------:R-:W-:Y:S01]  /*08f0*/  HADD2.F32 R16, -RZ, R5.H1_H1 ;  /* 0x30000005ff107230 */ /* 0x000fe20000004100 */
[----:B------:R-:W-:Y:S01]  /*0900*/  @P5 FMUL.FTZ R12, R8, c[0x0][0x16c] ;  /* 0x00005b00080c5a20 */ /* 0x000fe20000410000 */
[--C-:B------:R-:W-:Y:S01]  /*0910*/  HADD2.F32 R5, -RZ, R4.reuse.H1_H1 ;  /* 0x30000004ff057230 */ /* 0x100fe20000004100 */
[----:B------:R-:W-:Y:S01]  /*0920*/  @P4 FMUL.FTZ R15, R9, c[0x0][0x16c] ;  /* 0x00005b00090f4a20 */ /* 0x000fe20000410000 */
[----:B------:R-:W2:Y:S01]  /*0930*/  @!P0 MUFU.EX2 R10, R10 ;  /* 0x0000000a000a8308 */ /* 0x000ea20000000800 */
[----:B------:R-:W-:Y:S01]  /*0940*/  HADD2.F32 R4, -RZ, R4.H0_H0 ;  /* 0x20000004ff047230 */ /* 0x000fe20000004100 */
[----:B-1----:R-:W-:Y:S01]  /*0950*/  @!P3 FMUL.FTZ R7, R20, R7 ;  /* 0x000000071407b220 */ /* 0x002fe20000410000 */
[----:B------:R-:W-:Y:S01]  /*0960*/  F2FP.PACK_AB R9, RZ, R12 ;  /* 0x0000000cff09723e */ /* 0x000fe200000000ff */
[----:B------:R-:W-:-:S02]  /*0970*/  @!P2 FMUL.FTZ R19, R16, c[0x0][0x170] ;  /* 0x00005c001013aa20 */ /* 0x000fc40000410000 */
[----:B------:R-:W-:Y:S02]  /*0980*/  @!P1 FMUL.FTZ R20, R18, c[0x0][0x170] ;  /* 0x00005c0012149a20 */ /* 0x000fe40000410000 */
[----:B------:R-:W1:Y:S01]  /*0990*/  @!P6 MUFU.EX2 R17, R17 ;  /* 0x000000110011e308 */ /* 0x000e620000000800 */
[----:B------:R-:W-:Y:S02]  /*09a0*/  @!P0 FMUL.FTZ R21, R5, c[0x0][0x170] ;  /* 0x00005c0005158a20 */ /* 0x000fe40000410000 */
[----:B------:R-:W-:Y:S02]  /*09b0*/  @!P6 FMUL.FTZ R22, R4, c[0x0][0x170] ;  /* 0x00005c000416ea20 */ /* 0x000fe40000410000 */
[----:B------:R-:W-:Y:S02]  /*09c0*/  @!P2 FMUL.FTZ R19, R19, c[0x0][0x168] ;  /* 0x00005a001313aa20 */ /* 0x000fe40000410000 */
[----:B------:R-:W-:Y:S02]  /*09d0*/  @!P1 FMUL.FTZ R20, R20, c[0x0][0x168] ;  /* 0x00005a0014149a20 */ /* 0x000fe40000410000 */
[----:B------:R-:W-:-:S02]  /*09e0*/  @!P0 FMUL.FTZ R21, R21, c[0x0][0x168] ;  /* 0x00005a0015158a20 */ /* 0x000fc40000410000 */
[----:B------:R-:W-:Y:S02]  /*09f0*/  @!P6 FMUL.FTZ R22, R22, c[0x0][0x168] ;  /* 0x00005a001616ea20 */ /* 0x000fe40000410000 */
[----:B------:R-:W-:Y:S02]  /*0a00*/  @!P2 FMUL.FTZ R19, R19, R6 ;  /* 0x000000061313a220 */ /* 0x000fe40000410000 */
[----:B0-----:R-:W-:Y:S01]  /*0a10*/  @!P1 FMUL.FTZ R6, R20, R13 ;  /* 0x0000000d14069220 */ /* 0x001fe20000410000 */
[----:B------:R-:W-:Y:S01]  /*0a20*/  F2FP.PACK_AB R13, RZ, R15 ;  /* 0x0000000fff0d723e */ /* 0x000fe200000000ff */
[----:B--2---:R-:W-:Y:S02]  /*0a30*/  @!P0 FMUL.FTZ R10, R21, R10 ;  /* 0x0000000a150a8220 */ /* 0x004fe40000410000 */
[----:B-1----:R-:W-:Y:S02]  /*0a40*/  @!P6 FMUL.FTZ R17, R22, R17 ;  /* 0x000000111611e220 */ /* 0x002fe40000410000 */
[----:B------:R-:W-:-:S02]  /*0a50*/  @P3 FMUL.FTZ R7, R14, c[0x0][0x16c] ;  /* 0x00005b000e073a20 */ /* 0x000fc40000410000 */
[----:B------:R-:W-:Y:S02]  /*0a60*/  @P2 FMUL.FTZ R19, R16, c[0x0][0x16c] ;  /* 0x00005b0010132a20 */ /* 0x000fe40000410000 */
[----:B------:R-:W-:Y:S01]  /*0a70*/  @P1 FMUL.FTZ R6, R18, c[0x0][0x16c] ;  /* 0x00005b0012061a20 */ /* 0x000fe20000410000 */
[----:B------:R-:W-:Y:S01]  /*0a80*/  F2FP.PACK_AB R7, RZ, R7 ;  /* 0x00000007ff07723e */ /* 0x000fe200000000ff */
[----:B------:R-:W-:Y:S01]  /*0a90*/  @P0 FMUL.FTZ R10, R5, c[0x0][0x16c] ;  /* 0x00005b00050a0a20 */ /* 0x000fe20000410000 */
[----:B------:R-:W-:Y:S01]  /*0aa0*/  F2FP.PACK_AB R14, RZ, R19 ;  /* 0x00000013ff0e723e */ /* 0x000fe200000000ff */
[----:B------:R-:W-:Y:S01]  /*0ab0*/  @P6 FMUL.FTZ R17, R4, c[0x0][0x16c] ;  /* 0x00005b0004116a20 */ /* 0x000fe20000410000 */
[----:B------:R-:W-:Y:S02]  /*0ac0*/  F2FP.PACK_AB R6, RZ, R6 ;  /* 0x00000006ff06723e */ /* 0x000fe400000000ff */
[----:B------:R-:W-:Y:S02]  /*0ad0*/  F2FP.PACK_AB R8, RZ, R10 ;  /* 0x0000000aff08723e */ /* 0x000fe400000000ff */
[----:B------:R-:W-:-:S02]  /*0ae0*/  F2FP.PACK_AB R16, RZ, R17 ;  /* 0x00000011ff10723e */ /* 0x000fc400000000ff */
.L_x_1793:
[----:B------:R-:W-:Y:S01]  /*0af0*/  IMAD.WIDE.U32 R4, R0, R3, c[0x0][0x180] ;  /* 0x0000600000047625 */ /* 0x000fe200078e0003 */
[----:B------:R-:W-:-:S02]  /*0b00*/  PRMT R11, R11, 0x5410, R9 ;  /* 0x000054100b0b7816 */ /* 0x000fc40000000009 */
        /* <DEDUP_REMOVED lines=9> */
.L_x_1791:
[----:B------:R-:W0:Y:S01]  /*0ba0*/  S2R R13, SR_TID.X ;  /* 0x00000000000d7919 */ /* 0x000e220000002100 */
[----:B------:R-:W-:-:S02]  /*0bb0*/  PRMT R14, RZ, 0x7610, R14 ;  /* 0x00007610ff0e7816 */ /* 0x000fc4000000000e */
[----:B------:R-:W-:Y:S02]  /*0bc0*/  PRMT R15, RZ, 0x7610, R15 ;  /* 0x00007610ff0f7816 */ /* 0x000fe4000000000f */
[----:B------:R-:W-:Y:S02]  /*0bd0*/  PRMT R16, RZ, 0x7610, R16 ;  /* 0x00007610ff107816 */ /* 0x000fe40000000010 */
[----:B------:R-:W-:Y:S02]  /*0be0*/  PRMT R17, RZ, 0x7610, R17 ;  /* 0x00007610ff117816 */ /* 0x000fe40000000011 */
[----:B0-----:R-:W-:Y:S02]  /*0bf0*/  ISETP.GE.AND P0, PT, R13, R12, PT ;  /* 0x0000000c0d00720c */ /* 0x001fe40003f06270 */
[----:B------:R-:W-:-:S11]  /*0c00*/  MOV R23, R13 ;  /* 0x0000000d00177202 */ /* 0x000fd60000000f00 */
[----:B------:R-:W-:Y:S02]  /*0c10*/  @!P0 IADD3 R4, R0, R23, RZ ;  /* 0x0000001700048210 */ /* 0x000fe40007ffe0ff */
        /* <DEDUP_REMOVED lines=8> */
[----:B------:R-:W-:Y:S02]  /*0ca0*/  @!P3 IADD3 R24, R0, R23, RZ ;  /* 0x000000170018b210 */ /* 0x000fe40007ffe0ff */
[----:B------:R-:W-:Y:S02]  /*0cb0*/  @!P3 IADD3 R23, R23, 0x80, RZ ;  /* 0x000000801717b810 */ /* 0x000fe40007ffe0ff */
[----:B------:R-:W-:Y:S02]  /*0cc0*/  @!P3 MOV R25, 0x2 ;  /* 0x000000020019b802 */ /* 0x000fe40000000f00 */
[----:B------:R-:W-:-:S03]  /*0cd0*/  ISETP.GE.AND P4, PT, R23, R12, PT ;  /* 0x0000000c1700720c */ /* 0x000fc60003f86270 */
[----:B------:R-:W-:Y:S01]  /*0ce0*/  @!P3 IMAD.WIDE.U32 R6, R24, R25, c[0x0][0x188] ;  /* 0x000062001806b625 */ /* 0x000fe200078e0019 */
[----:B------:R-:W-:-:S03]  /*0cf0*/  PRMT R19, RZ, 0x7610, R19 ;  /* 0x00007610ff137816 */ /* 0x000fc60000000013 */
[----:B------:R-:W-:Y:S01]  /*0d00*/  @!P3 IMAD.WIDE.U32 R24, R24, R25, c[0x0][0x190] ;  /* 0x000064001818b625 */ /* 0x000fe200078e0019 */
[----:B------:R2:W5:Y:S01]  /*0d10*/  @!P3 LDG.E.U16 R16, [R6.64] ;  /* 0x000000040610b981 */ /* 0x000562000c1e1500 */
[----:B------:R-:W-:-:S03]  /*0d20*/  PRMT R18, RZ, 0x7610, R18 ;  /* 0x00007610ff127816 */ /* 0x000fc60000000012 */
[----:B------:R3:W5:Y:S01]  /*0d30*/  @!P3 LDG.E.U16 R17, [R24.64] ;  /* 0x000000041811b981 */ /* 0x000762000c1e1500 */
[----:B------:R-:W-:Y:S02]  /*0d40*/  @!P4 IADD3 R9, R0, R23, RZ ;  /* 0x000000170009c210 */ /* 0x000fe40007ffe0ff */
[----:B------:R-:W-:-:S04]  /*0d50*/  @!P4 IADD3 R23, R23, 0x80, RZ ;  /* 0x000000801717c810 */ /* 0x000fc80007ffe0ff */
[----:B------:R-:W-:-:S13]  /*0d60*/  ISETP.GE.AND P5, PT, R23, R12, PT ;  /* 0x0000000c1700720c */ /* 0x000fda0003fa6270 */
[----:B------:R-:W-:Y:S02]  /*0d70*/  @!P5 IADD3 R8, R0, R23, RZ ;  /* 0x000000170008d210 */ /* 0x000fe40007ffe0ff */
[----:B------:R-:W-:-:S04]  /*0d80*/  @!P5 IADD3 R23, R23, 0x80, RZ ;  /* 0x000000801717d810 */ /* 0x000fc80007ffe0ff */
[----:B------:R-:W-:-:S13]  /*0d90*/  ISETP.GE.AND P1, PT, R23, R12, PT ;  /* 0x0000000c1700720c */ /* 0x000fda0003f26270 */
[----:B------:R-:W-:Y:S02]  /*0da0*/  @!P1 IADD3 R10, R0, R23, RZ ;  /* 0x00000017000a9210 */ /* 0x000fe40007ffe0ff */
[----:B------:R-:W-:-:S04]  /*0db0*/  @!P1 IADD3 R23, R23, 0x80, RZ ;  /* 0x0000008017179810 */ /* 0x000fc80007ffe0ff */
[----:B------:R-:W-:Y:S02]  /*0dc0*/  ISETP.GE.AND P2, PT, R23, R12, PT ;  /* 0x0000000c1700720c */ /* 0x000fe40003f46270 */
[----:B------:R-:W-:Y:S02]  /*0dd0*/  @!P4 MOV R22, 0x2 ;  /* 0x000000020016c802 */ /* 0x000fe40000000f00 */
[----:B------:R-:W-:-:S09]  /*0de0*/  @!P5 MOV R11, 0x2 ;  /* 0x00000002000bd802 */ /* 0x000fd20000000f00 */
[----:B------:R-:W-:Y:S02]  /*0df0*/  @!P2 IADD3 R27, R0, R23, RZ ;  /* 0x00000017001ba210 */ /* 0x000fe40007ffe0ff */
[----:B------:R-:W-:-:S04]  /*0e00*/  @!P2 IADD3 R23, R23, 0x80, RZ ;  /* 0x000000801717a810 */ /* 0x000fc80007ffe0ff */
[----:B------:R-:W-:Y:S01]  /*0e10*/  ISETP.GE.AND P6, PT, R23, R12, PT ;  /* 0x0000000c1700720c */ /* 0x000fe20003fc6270 */
[----:B0-----:R-:W-:-:S04]  /*0e20*/  @!P4 IMAD.WIDE.U32 R2, R9, R22, c[0x0][0x188] ;  /* 0x000062000902c625 */ /* 0x001fc800078e0016 */
[----:B-1----:R-:W-:Y:S01]  /*0e30*/  @!P4 IMAD.WIDE.U32 R4, R9, R22, c[0x0][0x190] ;  /* 0x000064000904c625 */ /* 0x002fe200078e0016 */
[----:B------:R0:W5:Y:S03]  /*0e40*/  @!P4 LDG.E.U16 R18, [R2.64] ;  /* 0x000000040212c981 */ /* 0x000166000c1e1500 */
[CC--:B--2---:R-:W-:Y:S01]  /*0e50*/  @!P5 IMAD.WIDE.U32 R6, R8.reuse, R11.reuse, c[0x0][0x188] ;  /* 0x000062000806d625 */ /* 0x0c4fe200078e000b */
[----:B------:R1:W5:Y:S03]  /*0e60*/  @!P4 LDG.E.U16 R19, [R4.64] ;  /* 0x000000040413c981 */ /* 0x000366000c1e1500 */
[----:B------:R-:W-:-:S05]  /*0e70*/  @!P5 IMAD.WIDE.U32 R8, R8, R11, c[0x0][0x190] ;  /* 0x000064000808d625 */ /* 0x000fca00078e000b */
[----:B------:R2:W5:Y:S01]  /*0e80*/  @!P5 LDG.E.U16 R21, [R8.64] ;  /* 0x000000040815d981 */ /* 0x000562000c1e1500 */
[----:B------:R-:W-:Y:S02]  /*0e90*/  @!P1 MOV R11, 0x2 ;  /* 0x00000002000b9802 */ /* 0x000fe40000000f00 */
[----:B-1----:R-:W-:Y:S02]  /*0ea0*/  @!P2 MOV R4, 0x2 ;  /* 0x000000020004a802 */ /* 0x002fe40000000f00 */
[----:B--2---:R-:W-:Y:S02]  /*0eb0*/  @!P6 IADD3 R8, R0, R23, RZ ;  /* 0x000000170008e210 */ /* 0x004fe40007ffe0ff */
[----:B------:R-:W-:-:S04]  /*0ec0*/  @!P6 IADD3 R23, R23, 0x80, RZ ;  /* 0x000000801717e810 */ /* 0x000fc80007ffe0ff */
[----:B------:R-:W-:Y:S01]  /*0ed0*/  ISETP.GE.AND P3, PT, R23, R12, PT ;  /* 0x0000000c1700720c */ /* 0x000fe20003f66270 */
[CC--:B---3--:R-:W-:Y:S01]  /*0ee0*/  @!P1 IMAD.WIDE.U32 R24, R10.reuse, R11.reuse, c[0x0][0x188] ;  /* 0x000062000a189625 */ /* 0x0c8fe200078e000b */
[----:B------:R-:W-:Y:S02]  /*0ef0*/  PRMT R26, RZ, 0x7610, R26 ;  /* 0x00007610ff1a7816 */ /* 0x000fe4000000001a */
[----:B------:R-:W-:Y:S01]  /*0f00*/  PRMT R28, RZ, 0x7610, R28 ;  /* 0x00007610ff1c7816 */ /* 0x000fe2000000001c */
[----:B0-----:R-:W-:Y:S01]  /*0f10*/  @!P2 IMAD.WIDE.U32 R2, R27, R4, c[0x0][0x188] ;  /* 0x000062001b02a625 */ /* 0x001fe200078e0004 */
[----:B------:R-:W-:Y:S02]  /*0f20*/  PRMT R22, RZ, 0x7610, R22 ;  /* 0x00007610ff167816 */ /* 0x000fe40000000016 */
[----:B------:R0:W5:Y:S01]  /*0f30*/  @!P1 LDG.E.U16 R26, [R24.64] ;  /* 0x00000004181a9981 */ /* 0x000162000c1e1500 */
[----:B------:R-:W-:Y:S01]  /*0f40*/  @!P1 IMAD.WIDE.U32 R10, R10, R11, c[0x0][0x190] ;  /* 0x000064000a0a9625 */ /* 0x000fe200078e000b */
[----:B------:R-:W-:-:S02]  /*0f50*/  PRMT R20, RZ, 0x7610, R20 ;  /* 0x00007610ff147816 */ /* 0x000fc40000000014 */
[----:B------:R1:W5:Y:S01]  /*0f60*/  @!P2 LDG.E.U16 R28, [R2.64] ;  /* 0x00000004021ca981 */ /* 0x000362000c1e1500 */
[----:B------:R-:W-:Y:S01]  /*0f70*/  @!P6 MOV R9, 0x2 ;  /* 0x000000020009e802 */ /* 0x000fe20000000f00 */
[----:B------:R-:W-:Y:S02]  /*0f80*/  @!P2 IMAD.WIDE.U32 R4, R27, R4, c[0x0][0x190] ;  /* 0x000064001b04a625 */ /* 0x000fe400078e0004 */
[----:B------:R2:W5:Y:S01]  /*0f90*/  @!P1 LDG.E.U16 R22, [R10.64] ;  /* 0x000000040a169981 */ /* 0x000562000c1e1500 */
[----:B0-----:R-:W-:-:S03]  /*0fa0*/  @!P3 IADD3 R25, R0, R23, RZ ;  /* 0x000000170019b210 */ /* 0x001fc60007ffe0ff */
[----:B------:R0:W5:Y:S01]  /*0fb0*/  @!P5 LDG.E.U16 R20, [R6.64] ;  /* 0x000000040614d981 */ /* 0x000162000c1e1500 */
[----:B-1----:R-:W-:Y:S02]  /*0fc0*/  @!P3 MOV R2, 0x2 ;  /* 0x000000020002b802 */ /* 0x002fe40000000f00 */
        /* <DEDUP_REMOVED lines=31> */
.L_x_1797:
[----:B------:R-:W-:Y:S05]  /*11c0*/  BSYNC B1 ;  /* 0x0000000000017941 */ /* 0x000fea0003800000 */
.L_x_1796:
        /* <DEDUP_REMOVED lines=19> */
.L_x_1799:
[----:B------:R-:W-:Y:S05]  /*1300*/  BSYNC B1 ;  /* 0x0000000000017941 */ /* 0x000fea0003800000 */
.L_x_1798:
[----:B------:R-:W-:Y:S01]  /*1310*/  BSSY B1, `(.L_x_1800) ;  /* 0x000000b000017945 */ /* 0x000fe20003800000 */
        /* <DEDUP_REMOVED lines=10> */
.L_x_1801:
[----:B------:R-:W-:Y:S05]  /*13c0*/  BSYNC B1 ;  /* 0x0000000000017941 */ /* 0x000fea0003800000 */
.L_x_1800:
        /* <DEDUP_REMOVED lines=10> */
.L_x_1803:
[----:B------:R-:W-:Y:S05]  /*1470*/  BSYNC B1 ;  /* 0x0000000000017941 */ /* 0x000fea0003800000 */
.L_x_1802:
        /* <DEDUP_REMOVED lines=10> */
.L_x_1805:
[----:B------:R-:W-:Y:S05]  /*1520*/  BSYNC B1 ;  /* 0x0000000000017941 */ /* 0x000fea0003800000 */
.L_x_1804:
        /* <DEDUP_REMOVED lines=10> */
.L_x_1807:
[----:B------:R-:W-:Y:S05]  /*15d0*/  BSYNC B1 ;  /* 0x0000000000017941 */ /* 0x000fea0003800000 */
.L_x_1806:
        /* <DEDUP_REMOVED lines=10> */
.L_x_1809:
[----:B------:R-:W-:Y:S05]  /*1680*/  BSYNC B1 ;  /* 0x0000000000017941 */ /* 0x000fea0003800000 */
.L_x_1808:
        /* <DEDUP_REMOVED lines=10> */
.L_x_1795:
        /* <DEDUP_REMOVED lines=17> */
.L_x_1812:
[----:B------:R-:W-:Y:S05]  /*1840*/  BSYNC B1 ;  /* 0x0000000000017941 */ /* 0x000fea0003800000 */
.L_x_1811:
        /* <DEDUP_REMOVED lines=22> */
.L_x_1814:
[----:B------:R-:W-:Y:S05]  /*19b0*/  BSYNC B1 ;  /* 0x0000000000017941 */ /* 0x000fea0003800000 */
.L_x_1813:
[----:B------:R-:W-:Y:S01]  /*19c0*/  BSSY B1, `(.L_x_1815) ;  /* 0x000000e000017945 */ /* 0x000fe20003800000 */
        /* <DEDUP_REMOVED lines=13> */
.L_x_1816:
[----:B------:R-:W-:Y:S05]  /*1aa0*/  BSYNC B1 ;  /* 0x0000000000017941 */ /* 0x000fea0003800000 */
.L_x_1815:
        /* <DEDUP_REMOVED lines=13> */
.L_x_1818:
[----:B------:R-:W-:Y:S05]  /*1b80*/  BSYNC B1 ;  /* 0x0000000000017941 */ /* 0x000fea0003800000 */
.L_x_1817:
        /* <DEDUP_REMOVED lines=13> */
.L_x_1820:
[----:B------:R-:W-:Y:S05]  /*1c60*/  BSYNC B1 ;  /* 0x0000000000017941 */ /* 0x000fea0003800000 */
.L_x_1819:
        /* <DEDUP_REMOVED lines=13> */
.L_x_1822:
[----:B------:R-:W-:Y:S05]  /*1d40*/  BSYNC B1 ;  /* 0x0000000000017941 */ /* 0x000fea0003800000 */
.L_x_1821:
        /* <DEDUP_REMOVED lines=13> */
.L_x_1824:
[----:B------:R-:W-:Y:S05]  /*1e20*/  BSYNC B1 ;  /* 0x0000000000017941 */ /* 0x000fea0003800000 */
.L_x_1823:
        /* <DEDUP_REMOVED lines=12> */
.L_x_1810:
[----:B------:R-:W-:Y:S05]  /*1ef0*/  BSYNC B0 ;  /* 0x0000000000007941 */ /* 0x000fea0003800000 */
.L_x_1794:
[----:B-----5:R-:W-:Y:S01]  /*1f00*/  @!P0 IADD3 R14, R0, R13, RZ ;  /* 0x0000000d000e8210 */ /* 0x020fe20007ffe0ff */
[----:B------:R-:W-:Y:S01]  /*1f10*/  BSSY B0, `(.L_x_1825) ;  /* 0x0000031000007945 */ /* 0x000fe20003800000 */
[----:B------:R-:W-:Y:S01]  /*1f20*/  @!P0 MOV R15, 0x2 ;  /* 0x00000002000f8802 */ /* 0x000fe20000000f00 */
[----:B------:R-:W-:Y:S01]  /*1f30*/  BSSY B1, `(.L_x_1826) ;  /* 0x0000028000017945 */ /* 0x000fe20003800000 */
[----:B------:R-:W-:-:S03]  /*1f40*/  @!P0 MOV R13, R3 ;  /* 0x00000003000d8202 */ /* 0x000fc60000000f00 */
[----:B------:R-:W-:-:S05]  /*1f50*/  @!P0 IMAD.WIDE.U32 R14, R14, R15, c[0x0][0x180] ;  /* 0x000060000e0e8625 */ /* 0x000fca00078e000f */
[----:B------:R0:W-:Y:S01]  /*1f60*/  @!P0 STG.E.U16 [R14.64], R2 ;  /* 0x000000020e008986 */ /* 0x0001e2000c101504 */
[----:B------:R-:W-:-:S13]  /*1f70*/  ISETP.GE.AND P0, PT, R13, R12, PT ;  /* 0x0000000c0d00720c */ /* 0x000fda0003f06270 */
[----:B------:R-:W-:Y:S05]  /*1f80*/  @P0 BRA `(.L_x_1827) ;  /* 0x000000c000000947 */ /* 0x000fea0003800000 */
[----:B0-----:R-:W-:Y:S01]  /*1f90*/  HFMA2.MMA R3, -RZ, RZ, 0, 1.1920928955078125e-07 ;  /* 0x00000002ff037435 */ /* 0x001fe200000001ff */
[----:B------:R-:W-:Y:S02]  /*1fa0*/  IADD3 R2, R0, R13, RZ ;  /* 0x0000000d00027210 */ /* 0x000fe40007ffe0ff */
[----:B------:R-:W-:-:S04]  /*1fb0*/  IADD3 R13, R13, 0x80, RZ ;  /* 0x000000800d0d7810 */ /* 0x000fc80007ffe0ff */
[----:B------:R-:W-:-:S03]  /*1fc0*/  ISETP.GE.AND P0, PT, R13, R12, PT ;  /* 0x0000000c0d00720c */ /* 0x000fc60003f06270 */
[----:B------:R-:W-:-:S05]  /*1fd0*/  IMAD.WIDE.U32 R2, R2, R3, c[0x0][0x180] ;  /* 0x0000600002027625 */ /* 0x000fca00078e0003 */
[----:B------:R0:W-:Y:S05]  /*1fe0*/  STG.E.U16 [R2.64], R4 ;  /* 0x0000000402007986 */ /* 0x0001ea000c101504 */
[----:B------:R-:W-:Y:S05]  /*1ff0*/  @P0 BRA `(.L_x_1828) ;  /* 0x000000c000000947 */ /* 0x000fea0003800000 */
[----:B0-----:R-:W-:Y:S02]  /*2000*/  IADD3 R2, R0, R13, RZ ;  /* 0x0000000d00027210 */ /* 0x001fe40007ffe0ff */
[----:B------:R-:W-:Y:S02]  /*2010*/  MOV R3, 0x2 ;  /* 0x0000000200037802 */ /* 0x000fe40000000f00 */
[----:B------:R-:W-:-:S03]  /*2020*/  IADD3 R13, R13, 0x80, RZ ;  /* 0x000000800d0d7810 */ /* 0x000fc60007ffe0ff */
[----:B------:R-:W-:-:S05]  /*2030*/  IMAD.WIDE.U32 R2, R2, R3, c[0x0][0x180] ;  /* 0x0000600002027625 */ /* 0x000fca00078e0003 */
[----:B------:R0:W-:Y:S02]  /*2040*/  STG.E.U16 [R2.64], R5 ;  /* 0x0000000502007986 */ /* 0x0001e4000c101504 */
.L_x_1827:
[----:B0-----:R-:W-:-:S13]  /*2050*/  ISETP.GE.AND P0, PT, R13, R12, PT ;  /* 0x0000000c0d00720c */ /* 0x001fda0003f06270 */
[----:B------:R-:W-:Y:S05]  /*2060*/  @P0 BRA `(.L_x_1829) ;  /* 0x000000c000000947 */ /* 0x000fea0003800000 */
[----:B------:R-:W-:Y:S02]  /*2070*/  IADD3 R2, R0, R13, RZ ;  /* 0x0000000d00027210 */ /* 0x000fe40007ffe0ff */
[----:B------:R-:W-:Y:S02]  /*2080*/  MOV R3, 0x2 ;  /* 0x0000000200037802 */ /* 0x000fe40000000f00 */
[----:B------:R-:W-:-:S03]  /*2090*/  IADD3 R13, R13, 0x80, RZ ;  /* 0x000000800d0d7810 */ /* 0x000fc60007ffe0ff */
[----:B------:R-:W-:-:S05]  /*20a0*/  IMAD.WIDE.U32 R2, R2, R3, c[0x0][0x180] ;  /* 0x0000600002027625 */ /* 0x000fca00078e0003 */
[----:B------:R0:W-:Y:S02]  /*20b0*/  STG.E.U16 [R2.64], R6 ;  /* 0x0000000602007986 */ /* 0x0001e4000c101504 */
.L_x_1828:
[----:B------:R-:W-:-:S13]  /*20c0*/  ISETP.GE.AND P0, PT, R13, R12, PT ;  /* 0x0000000c0d00720c */ /* 0x000fda0003f06270 */
[----:B------:R-:W-:Y:S05]  /*20d0*/  @P0 BRA `(.L_x_1830) ;  /* 0x000000d000000947 */ /* 0x000fea0003800000 */
[----:B0-----:R-:W-:Y:S01]  /*20e0*/  HFMA2.MMA R3, -RZ, RZ, 0, 1.1920928955078125e-07 ;  /* 0x00000002ff037435 */ /* 0x001fe200000001ff */
[----:B------:R-:W-:Y:S02]  /*20f0*/  IADD3 R2, R0, R13, RZ ;  /* 0x0000000d00027210 */ /* 0x000fe40007ffe0ff */
[----:B------:R-:W-:-:S07]  /*2100*/  IADD3 R13, R13, 0x80, RZ ;  /* 0x000000800d0d7810 */ /* 0x000fce0007ffe0ff */
[----:B------:R-:W-:-:S05]  /*2110*/  IMAD.WIDE.U32 R2, R2, R3, c[0x0][0x180] ;  /* 0x0000600002027625 */ /* 0x000fca00078e0003 */
[----:B------:R0:W-:Y:S02]  /*2120*/  STG.E.U16 [R2.64], R7 ;  /* 0x0000000702007986 */ /* 0x0001e4000c101504 */
.L_x_1829:
[----:B------:R-:W-:-:S13]  /*2130*/  ISETP.GE.AND P0, PT, R13, R12, PT ;  /* 0x0000000c0d00720c */ /* 0x000fda0003f06270 */
[----:B------:R-:W-:Y:S01]  /*2140*/  @P0 BREAK B1 ;  /* 0x0000000000010942 */ /* 0x000fe20003800000 */
[----:B------:R-:W-:Y:S05]  /*2150*/  @P0 BRA `(.L_x_1831) ;  /* 0x000000c000000947 */ /* 0x000fea0003800000 */
[----:B0-----:R-:W-:Y:S02]  /*2160*/  IADD3 R2, R0, R13, RZ ;  /* 0x0000000d00027210 */ /* 0x001fe40007ffe0ff */
[----:B------:R-:W-:Y:S02]  /*2170*/  MOV R3, 0x2 ;  /* 0x0000000200037802 */ /* 0x000fe40000000f00 */
[----:B------:R-:W-:-:S03]  /*2180*/  IADD3 R13, R13, 0x80, RZ ;  /* 0x000000800d0d7810 */ /* 0x000fc60007ffe0ff */
[----:B------:R-:W-:-:S05]  /*2190*/  IMAD.WIDE.U32 R2, R2, R3, c[0x0][0x180] ;  /* 0x0000600002027625 */ /* 0x000fca00078e0003 */
[----:B------:R0:W-:Y:S02]  /*21a0*/  STG.E.U16 [R2.64], R8 ;  /* 0x0000000802007986 */ /* 0x0001e4000c101504 */
.L_x_1830:
[----:B------:R-:W-:Y:S05]  /*21b0*/  BSYNC B1 ;  /* 0x0000000000017941 */ /* 0x000fea0003800000 */
.L_x_1826:
[----:B------:R-:W-:-:S13]  /*21c0*/  ISETP.GE.AND P0, PT, R13, R12, PT ;  /* 0x0000000c0d00720c */ /* 0x000fda0003f06270 */
[----:B0-----:R-:W-:Y:S02]  /*21d0*/  @!P0 IADD3 R2, R0, R13, RZ ;  /* 0x0000000d00028210 */ /* 0x001fe40007ffe0ff */
[----:B------:R-:W-:Y:S02]  /*21e0*/  @!P0 MOV R3, 0x2 ;  /* 0x0000000200038802 */ /* 0x000fe40000000f00 */
[----:B------:R-:W-:-:S03]  /*21f0*/  @!P0 IADD3 R13, R13, 0x80, RZ ;  /* 0x000000800d0d8810 */ /* 0x000fc60007ffe0ff */
[----:B------:R-:W-:-:S05]  /*2200*/  @!P0 IMAD.WIDE.U32 R2, R2, R3, c[0x0][0x180] ;  /* 0x0000600002028625 */ /* 0x000fca00078e0003 */
[----:B------:R0:W-:Y:S02]  /*2210*/  @!P0 STG.E.U16 [R2.64], R9 ;  /* 0x0000000902008986 */ /* 0x0001e4000c101504 */
.L_x_1831:
[----:B------:R-:W-:Y:S05]  /*2220*/  BSYNC B0 ;  /* 0x0000000000007941 */ /* 0x000fea0003800000 */
.L_x_1825:
[----:B------:R-:W-:Y:S01]  /*2230*/  WARPSYNC 0xffffffff ;  /* 0xffffffff00007948 */ /* 0x000fe20003800000 */
[----:B------:R-:W-:-:S13]  /*2240*/  ISETP.GE.AND P0, PT, R13, R12, PT ;  /* 0x0000000c0d00720c */ /* 0x000fda0003f06270 */
[----:B------:R-:W-:Y:S05]  /*2250*/  @P0 EXIT ;  /* 0x000000000000094d */ /* 0x000fea0003800000 */
[----:B0-----:R-:W-:Y:S01]  /*2260*/  HFMA2.MMA R3, -RZ, RZ, 0, 1.1920928955078125e-07 ;  /* 0x00000002ff037435 */ /* 0x001fe200000001ff */
[----:B------:R-:W-:-:S09]  /*2270*/  IADD3 R2, R0, R13, RZ ;  /* 0x0000000d00027210 */ /* 0x000fd20007ffe0ff */
[----:B------:R-:W-:-:S05]  /*2280*/  IMAD.WIDE.U32 R2, R2, R3, c[0x0][0x180] ;  /* 0x0000600002027625 */ /* 0x000fca00078e0003 */
[----:B------:R-:W-:Y:S01]  /*2290*/  STG.E.U16 [R2.64], R10 ;  /* 0x0000000a02007986 */ /* 0x000fe2000c101504 */
[----:B------:R-:W-:Y:S05]  /*22a0*/  EXIT ;  /* 0x000000000000794d */ /* 0x000fea0003800000 */
.L_x_1832:
        /* <DEDUP_REMOVED lines=13> */
.L_x_6705:


//--------------------- .text._ZN2at6native29vectorized_elementwise_kernelILi4EZZZNS0_60_GLOBAL__N__171e0b9f_22_ActivationEluKernel_cu_9e10b42f_309619elu_backward_kernelERNS_18TensorIteratorBaseERKN3c106ScalarES8_S8_bENKUlvE_clEvENKUlvE1_clEvEUlNS5_4HalfESB_E_St5arrayIPcLm3EEEEviT0_T1_ --------------------------
	.section	.text._ZN2at6native29vectorized_elementwise_kernelILi4EZZZNS0_60_GLOBAL__N__171e0b9f_22_ActivationEluKernel_cu_9e10b42f_309619elu_backward_kernelERNS_18TensorIteratorBaseERKN3c106ScalarES8_S8_bENKUlvE_clEvENKUlvE1_clEvEUlNS5_4HalfESB_E_St5arrayIPcLm3EEEEviT0_T1_,"ax",@progbits
	.sectioninfo	@"SHI_REGISTERS=32"
	.align	128
        .global         _ZN2at6native29vectorized_elementwise_kernelILi4EZZZNS0_60_GLOBAL__N__171e0b9f_22_ActivationEluKernel_cu_9e10b42f_309619elu_backward_kernelERNS_18TensorIteratorBaseERKN3c106ScalarES8_S8_bENKUlvE_clEvENKUlvE1_clEvEUlNS5_4HalfESB_E_St5arrayIPcLm3EEEEviT0_T1_
        .type           _ZN2at6native29vectorized_elementwise_kernelILi4EZZZNS0_60_GLOBAL__N__171e0b9f_22_ActivationEluKernel_cu_9e10b42f_309619elu_backward_kernelERNS_18TensorIteratorBaseERKN3c106ScalarES8_S8_bENKUlvE_clEvENKUlvE1_clEvEUlNS5_4HalfESB_E_St5arrayIPcLm3EEEEviT0_T1_,@function
        .size           _ZN2at6native29vectorized_elementwise_kernelILi4EZZZNS0_60_GLOBAL__N__171e0b9f_22_ActivationEluKernel_cu_9e10b42f_309619elu_backward_kernelERNS_18TensorIteratorBaseERKN3c106ScalarES8_S8_bENKUlvE_clEvENKUlvE1_clEvEUlNS5_4HalfESB_E_St5arrayIPcLm3EEEEviT0_T1_,(.L_x_6706 - _ZN2at6native29vectorized_elementwise_kernelILi4EZZZNS0_60_GLOBAL__N__171e0b9f_22_ActivationEluKernel_cu_9e10b42f_309619elu_backward_kernelERNS_18TensorIteratorBaseERKN3c106ScalarES8_S8_bENKUlvE_clEvENKUlvE1_clEvEUlNS5_4HalfESB_E_St5arrayIPcLm3EEEEviT0_T1_)
        .other          _ZN2at6native29vectorized_elementwise_kernelILi4EZZZNS0_60_GLOBAL__N__171e0b9f_22_ActivationEluKernel_cu_9e10b42f_309619elu_backward_kernelERNS_18TensorIteratorBaseERKN3c106ScalarES8_S8_bENKUlvE_clEvENKUlvE1_clEvEUlNS5_4HalfESB_E_St5arrayIPcLm3EEEEviT0_T1_,@"STO_CUDA_ENTRY STV_DEFAULT"
_ZN2at6native29vectorized_elementwise_kernelILi4EZZZNS0_60_GLOBAL__N__171e0b9f_22_ActivationEluKernel_cu_9e10b42f_309619elu_backward_kernelERNS_18TensorIteratorBaseERKN3c106ScalarES8_S8_bENKUlvE_clEvENKUlvE1_clEvEUlNS5_4HalfESB_E_St5arrayIPcLm3EEEEviT0_T1_:
.text._ZN2at6native29vectorized_elementwise_kernelILi4EZZZNS0_60_GLOBAL__N__171e0b9f_22_ActivationEluKernel_cu_9e10b42f_309619elu_backward_kernelERNS_18TensorIteratorBaseERKN3c106ScalarES8_S8_bENKUlvE_clEvENKUlvE1_clEvEUlNS5_4HalfESB_E_St5arrayIPcLm3EEEEviT0_T1_:
        /* <DEDUP_REMOVED lines=14> */
[----:B------:R-:W2:Y:S04]  /*00e0*/  LDG.E.64 R6, [R14.64] ;  /* 0x000000040e067981 */ /* 0x000ea8000c1e1b00 */
[----:B------:R-:W3:Y:S04]  /*00f0*/  LDG.E.64 R10, [R16.64] ;  /* 0x00000004100a7981 */ /* 0x000ee8000c1e1b00 */
[----:B------:R0:W5:Y:S04]  /*0100*/  LDG.E.64 R4, [R14.64+0x400] ;  /* 0x000400040e047981 */ /* 0x000168000c1e1b00 */
[----:B------:R0:W5:Y:S01]  /*0110*/  LDG.E.64 R2, [R16.64+0x400] ;  /* 0x0004000410027981 */ /* 0x000162000c1e1b00 */
[----:B------:R-:W-:Y:S01]  /*0120*/  ISETP.NE.AND P0, PT, RZ, UR6, PT ;  /* 0x00000006ff007c0c */ /* 0x000fe2000bf05270 */
[----:B--2---:R-:W-:-:S02]  /*0130*/  HADD2.F32 R12, -RZ, R6.H0_H0 ;  /* 0x20000006ff0c7230 */ /* 0x004fc40000004100 */
[----:B---3--:R-:W-:-:S10]  /*0140*/  HADD2.F32 R13, -RZ, R10.H0_H0 ;  /* 0x2000000aff0d7230 */ /* 0x008fd40000004100 */
[----:B------:R-:W-:Y:S05]  /*0150*/  @!P0 BRA `(.L_x_1834) ;  /* 0x000003f000008947 */ /* 0x000fea0003800000 */
[C---:B0-----:R-:W-:Y:S01]  /*0160*/  FADD.FTZ R14, R13.reuse, c[0x0][0x168] ;  /* 0x00005a000d0e7621 */ /* 0x041fe20000010000 */
[----:B------:R-:W-:Y:S01]  /*0170*/  FSETP.GTU.FTZ.AND P3, PT, R13, RZ, PT ;  /* 0x000000ff0d00720b */ /* 0x000fe20003f7c000 */
[----:B------:R-:W-:Y:S01]  /*0180*/  FMUL.FTZ R15, R12, c[0x0][0x170] ;  /* 0x00005c000c0f7a20 */ /* 0x000fe20000410000 */
[----:B------:R-:W-:Y:S02]  /*0190*/  HADD2.F32 R10, -RZ, R10.H1_H1 ;  /* 0x3000000aff0a7230 */ /* 0x000fe40000004100 */
[----:B------:R-:W-:Y:S01]  /*01a0*/  HADD2.F32 R6, -RZ, R6.H1_H1 ;  /* 0x30000006ff067230 */ /* 0x000fe20000004100 */
[----:B------:R-:W-:Y:S01]  /*01b0*/  FMUL.FTZ R13, R14, R15 ;  /* 0x0000000f0e0d7220 */ /* 0x000fe20000410000 */
[----:B------:R-:W-:Y:S01]  /*01c0*/  HADD2.F32 R14, -RZ, R11.H0_H0 ;  /* 0x2000000bff0e7230 */ /* 0x000fe20000004100 */
[C---:B------:R-:W-:Y:S01]  /*01d0*/  FSETP.GTU.FTZ.AND P2, PT, R10.reuse, RZ, PT ;  /* 0x000000ff0a00720b */ /* 0x040fe20003f5c000 */
[----:B------:R-:W-:Y:S02]  /*01e0*/  HADD2.F32 R18, -RZ, R7.H0_H0 ;  /* 0x20000007ff127230 */ /* 0x000fe40000004100 */
[----:B------:R-:W-:Y:S01]  /*01f0*/  HADD2.F32 R16, -RZ, R11.H1_H1 ;  /* 0x3000000bff107230 */ /* 0x000fe20000004100 */
[----:B------:R-:W-:Y:S01]  /*0200*/  FADD.FTZ R11, R10, c[0x0][0x168] ;  /* 0x00005a000a0b7621 */ /* 0x000fe20000010000 */
[----:B------:R-:W-:Y:S01]  /*0210*/  HADD2.F32 R7, -RZ, R7.H1_H1 ;  /* 0x30000007ff077230 */ /* 0x000fe20000004100 */
[C---:B------:R-:W-:Y:S01]  /*0220*/  FSETP.GTU.FTZ.AND P1, PT, R14.reuse, RZ, PT ;  /* 0x000000ff0e00720b */ /* 0x040fe20003f3c000 */
[----:B------:R-:W-:Y:S01]  /*0230*/  FADD.FTZ R15, R14, c[0x0][0x168] ;  /* 0x00005a000e0f7621 */ /* 0x000fe20000010000 */
[----:B------:R-:W-:Y:S01]  /*0240*/  FSETP.GTU.FTZ.AND P0, PT, R16, RZ, PT ;  /* 0x000000ff1000720b */ /* 0x000fe20003f1c000 */
[----:B------:R-:W-:Y:S01]  /*0250*/  FMUL.FTZ R10, R6, c[0x0][0x170] ;  /* 0x00005c00060a7a20 */ /* 0x000fe20000410000 */
[----:B-----5:R-:W-:Y:S01]  /*0260*/  HADD2.F32 R21, -RZ, R3.H1_H1 ;  /* 0x30000003ff157230 */ /* 0x020fe20000004100 */
[----:B------:R-:W-:Y:S01]  /*0270*/  FADD.FTZ R17, R16, c[0x0][0x168] ;  /* 0x00005a0010117621 */ /* 0x000fe20000010000 */
[--C-:B------:R-:W-:Y:S01]  /*0280*/  HADD2.F32 R19, -RZ, R4.reuse.H0_H0 ;  /* 0x20000004ff137230 */ /* 0x100fe20000004100 */
[----:B------:R-:W-:Y:S01]  /*0290*/  FMUL.FTZ R14, R18, c[0x0][0x170] ;  /* 0x00005c00120e7a20 */ /* 0x000fe20000410000 */
[--C-:B------:R-:W-:Y:S01]  /*02a0*/  HADD2.F32 R20, -RZ, R5.reuse.H0_H0 ;  /* 0x20000005ff147230 */ /* 0x100fe20000004100 */
[----:B------:R-:W-:Y:S01]  /*02b0*/  FMUL.FTZ R16, R7, c[0x0][0x170] ;  /* 0x00005c0007107a20 */ /* 0x000fe20000410000 */
[C---:B------:R-:W-:Y:S01]  /*02c0*/  FSETP.GTU.FTZ.AND P6, PT, R21.reuse, RZ, PT ;  /* 0x000000ff1500720b */ /* 0x040fe20003fdc000 */
[----:B------:R-:W-:Y:S01]  /*02d0*/  FMUL.FTZ R10, R10, R11 ;  /* 0x0000000b0a0a7220 */ /* 0x000fe20000410000 */
[----:B------:R-:W-:Y:S01]  /*02e0*/  HADD2.F32 R4, -RZ, R4.H1_H1 ;  /* 0x30000004ff047230 */ /* 0x000fe20000004100 */
[----:B------:R-:W-:Y:S01]  /*02f0*/  @P3 FMUL.FTZ R13, R12, c[0x0][0x16c] ;  /* 0x00005b000c0d3a20 */ /* 0x000fe20000410000 */
[----:B------:R-:W-:Y:S01]  /*0300*/  HADD2.F32 R5, -RZ, R5.H1_H1 ;  /* 0x30000005ff057230 */ /* 0x000fe20000004100 */
[----:B------:R-:W-:Y:S01]  /*0310*/  FMUL.FTZ R11, R14, R15 ;  /* 0x0000000f0e0b7220 */ /* 0x000fe20000410000 */
[--C-:B------:R-:W-:Y:S01]  /*0320*/  HADD2.F32 R14, -RZ, R2.reuse.H0_H0 ;  /* 0x20000002ff0e7230 */ /* 0x100fe20000004100 */
[----:B------:R-:W-:Y:S01]  /*0330*/  FMUL.FTZ R12, R16, R17 ;  /* 0x00000011100c7220 */ /* 0x000fe20000410000 */
[----:B------:R-:W-:Y:S01]  /*0340*/  HADD2.F32 R2, -RZ, R2.H1_H1 ;  /* 0x30000002ff027230 */ /* 0x000fe20000004100 */
[----:B------:R-:W-:Y:S01]  /*0350*/  FADD.FTZ R22, R21, c[0x0][0x168] ;  /* 0x00005a0015167621 */ /* 0x000fe20000010000 */
[----:B------:R-:W-:Y:S01]  /*0360*/  HADD2.F32 R16, -RZ, R3.H0_H0 ;  /* 0x20000003ff107230 */ /* 0x000fe20000004100 */
[C---:B------:R-:W-:Y:S01]  /*0370*/  FSETP.GTU.FTZ.AND P3, PT, R14.reuse, RZ, PT ;  /* 0x000000ff0e00720b */ /* 0x040fe20003f7c000 */
[----:B------:R-:W-:Y:S01]  /*0380*/  FADD.FTZ R3, R14, c[0x0][0x168] ;  /* 0x00005a000e037621 */ /* 0x000fe20000010000 */
[C---:B------:R-:W-:Y:S01]  /*0390*/  FSETP.GTU.FTZ.AND P4, PT, R2.reuse, RZ, PT ;  /* 0x000000ff0200720b */ /* 0x040fe20003f9c000 */
[----:B------:R-:W-:Y:S01]  /*03a0*/  FADD.FTZ R15, R2, c[0x0][0x168] ;  /* 0x00005a00020f7621 */ /* 0x000fe20000010000 */
[C---:B------:R-:W-:Y:S01]  /*03b0*/  FSETP.GTU.FTZ.AND P5, PT, R16.reuse, RZ, PT ;  /* 0x000000ff1000720b */ /* 0x040fe20003fbc000 */
[----:B------:R-:W-:Y:S01]  /*03c0*/  FADD.FTZ R17, R16, c[0x0][0x168] ;  /* 0x00005a0010117621 */ /* 0x000fe20000010000 */
[----:B------:R-:W-:Y:S01]  /*03d0*/  F2FP.PACK_AB R13, RZ, R13 ;  /* 0x0000000dff0d723e */ /* 0x000fe200000000ff */
[----:B------:R-:W-:-:S02]  /*03e0*/  FMUL.FTZ R2, R19, c[0x0][0x170] ;  /* 0x00005c0013027a20 */ /* 0x000fc40000410000 */
        /* <DEDUP_REMOVED lines=22> */
.L_x_1834:
[----:B0-----:R-:W-:Y:S01]  /*0550*/  FSETP.GTU.FTZ.AND P6, PT, R13, RZ, PT ;  /* 0x000000ff0d00720b */ /* 0x001fe20003fdc000 */
[----:B------:R-:W-:Y:S02]  /*0560*/  HADD2.F32 R10, -RZ, R10.H1_H1 ;  /* 0x3000000aff0a7230 */ /* 0x000fe40000004100 */
[--C-:B------:R-:W-:Y:S02]  /*0570*/  HADD2.F32 R15, -RZ, R11.reuse.H1_H1 ;  /* 0x3000000bff0f7230 */ /* 0x100fe40000004100 */
[----:B------:R-:W-:Y:S01]  /*0580*/  HADD2.F32 R14, -RZ, R11.H0_H0 ;  /* 0x2000000bff0e7230 */ /* 0x000fe20000004100 */
[----:B------:R-:W-:Y:S01]  /*0590*/  FSETP.GTU.FTZ.AND P5, PT, R10, RZ, PT ;  /* 0x000000ff0a00720b */ /* 0x000fe20003fbc000 */
[--C-:B-----5:R-:W-:Y:S01]  /*05a0*/  HADD2.F32 R17, -RZ, R2.reuse.H1_H1 ;  /* 0x30000002ff117230 */ /* 0x120fe20000004100 */
[----:B------:R-:W-:Y:S01]  /*05b0*/  FSETP.GTU.FTZ.AND P4, PT, R15, RZ, PT ;  /* 0x000000ff0f00720b */ /* 0x000fe20003f9c000 */
[----:B------:R-:W-:Y:S01]  /*05c0*/  HADD2.F32 R16, -RZ, R2.H0_H0 ;  /* 0x20000002ff107230 */ /* 0x000fe20000004100 */
[----:B------:R-:W-:Y:S01]  /*05d0*/  FSETP.GTU.FTZ.AND P3, PT, R14, RZ, PT ;  /* 0x000000ff0e00720b */ /* 0x000fe20003f7c000 */
[--C-:B------:R-:W-:Y:S01]  /*05e0*/  HADD2.F32 R18, -RZ, R3.reuse.H1_H1 ;  /* 0x30000003ff127230 */ /* 0x100fe20000004100 */
[----:B------:R-:W-:Y:S01]  /*05f0*/  FSETP.GTU.FTZ.AND P2, PT, R17, RZ, PT ;  /* 0x000000ff1100720b */ /* 0x000fe20003f5c000 */
[----:B------:R-:W-:Y:S01]  /*0600*/  @!P6 FMUL.FTZ R13, R13, c[0x0][0x170] ;  /* 0x00005c000d0dea20 */ /* 0x000fe20000410000 */
[----:B------:R-:W-:Y:S01]  /*0610*/  FSETP.GTU.FTZ.AND P1, PT, R16, RZ, PT ;  /* 0x000000ff1000720b */ /* 0x000fe20003f3c000 */
[----:B------:R-:W-:Y:S01]  /*0620*/  HADD2.F32 R19, -RZ, R3.H0_H0 ;  /* 0x20000003ff137230 */ /* 0x000fe20000004100 */
[----:B------:R-:W-:Y:S01]  /*0630*/  FSETP.GTU.FTZ.AND P0, PT, R18, RZ, PT ;  /* 0x000000ff1200720b */ /* 0x000fe20003f1c000 */
[----:B------:R-:W-:Y:S01]  /*0640*/  @!P6 FMUL.FTZ R13, R13, 1.4426950216293334961 ;  /* 0x3fb8aa3b0d0de820 */ /* 0x000fe20000410000 */
[----:B------:R-:W-:Y:S01]  /*0650*/  HADD2.F32 R6, -RZ, R6.H1_H1 ;  /* 0x30000006ff067230 */ /* 0x000fe20000004100 */
[----:B------:R-:W-:-:S04]  /*0660*/  @!P5 FMUL.FTZ R10, R10, c[0x0][0x170] ;  /* 0x00005c000a0ada20 */ /* 0x000fc80000410000 */
[----:B------:R-:W0:Y:S01]  /*0670*/  @!P6 MUFU.EX2 R13, R13 ;  /* 0x0000000d000de308 */ /* 0x000e220000000800 */
[----:B------:R-:W-:Y:S02]  /*0680*/  @!P5 FMUL.FTZ R11, R10, 1.4426950216293334961 ;  /* 0x3fb8aa3b0a0bd820 */ /* 0x000fe40000410000 */
[----:B------:R-:W-:Y:S02]  /*0690*/  @!P4 FMUL.FTZ R10, R15, c[0x0][0x170] ;  /* 0x00005c000f0aca20 */ /* 0x000fe40000410000 */
[----:B------:R-:W-:Y:S02]  /*06a0*/  @!P3 FMUL.FTZ R2, R14, c[0x0][0x170] ;  /* 0x00005c000e02ba20 */ /* 0x000fe40000410000 */
[----:B------:R-:W-:Y:S01]  /*06b0*/  @!P4 FMUL.FTZ R15, R10, 1.4426950216293334961 ;  /* 0x3fb8aa3b0a0fc820 */ /* 0x000fe20000410000 */
[----:B------:R-:W1:Y:S01]  /*06c0*/  @!P5 MUFU.EX2 R11, R11 ;  /* 0x0000000b000bd308 */ /* 0x000e620000000800 */
[----:B------:R-:W-:Y:S02]  /*06d0*/  @!P6 FMUL.FTZ R10, R12, c[0x0][0x170] ;  /* 0x00005c000c0aea20 */ /* 0x000fe40000410000 */
[----:B------:R-:W-:-:S02]  /*06e0*/  @!P2 FMUL.FTZ R14, R17, c[0x0][0x170] ;  /* 0x00005c00110eaa20 */ /* 0x000fc40000410000 */
[----:B------:R-:W-:Y:S02]  /*06f0*/  @!P6 FMUL.FTZ R10, R10, c[0x0][0x168] ;  /* 0x00005a000a0aea20 */ /* 0x000fe40000410000 */
[----:B------:R-:W-:Y:S01]  /*0700*/  @!P5 FMUL.FTZ R17, R6, c[0x0][0x170] ;  /* 0x00005c000611da20 */ /* 0x000fe20000410000 */
[----:B------:R-:W2:Y:S01]  /*0710*/  @!P4 MUFU.EX2 R15, R15 ;  /* 0x0000000f000fc308 */ /* 0x000ea20000000800 */
[----:B0-----:R-:W-:Y:S02]  /*0720*/  @!P6 FMUL.FTZ R10, R10, R13 ;  /* 0x0000000d0a0ae220 */ /* 0x001fe40000410000 */
[----:B------:R-:W-:Y:S01]  /*0730*/  @P6 FMUL.FTZ R10, R12, c[0x0][0x16c] ;  /* 0x00005b000c0a6a20 */ /* 0x000fe20000410000 */
[----:B------:R-:W-:Y:S01]  /*0740*/  FSETP.GTU.FTZ.AND P6, PT, R19, RZ, PT ;  /* 0x000000ff1300720b */ /* 0x000fe20003fdc000 */
[----:B------:R-:W-:Y:S02]  /*0750*/  @!P1 FMUL.FTZ R12, R16, c[0x0][0x170] ;  /* 0x00005c00100c9a20 */ /* 0x000fe40000410000 */
[----:B------:R-:W-:-:S02]  /*0760*/  @!P0 FMUL.FTZ R16, R18, c[0x0][0x170] ;  /* 0x00005c0012108a20 */ /* 0x000fc40000410000 */
[----:B------:R-:W-:Y:S01]  /*0770*/  @!P2 FMUL.FTZ R3, R14, 1.4426950216293334961 ;  /* 0x3fb8aa3b0e03a820 */ /* 0x000fe20000410000 */
[--C-:B------:R-:W-:Y:S01]  /*0780*/  HADD2.F32 R14, -RZ, R7.reuse.H0_H0 ;  /* 0x20000007ff0e7230 */ /* 0x100fe20000004100 */
[----:B------:R-:W-:Y:S01]  /*0790*/  @!P1 FMUL.FTZ R13, R12, 1.4426950216293334961 ;  /* 0x3fb8aa3b0c0d9820 */ /* 0x000fe20000410000 */
[----:B------:R-:W-:Y:S01]  /*07a0*/  HADD2.F32 R12, -RZ, R7.H1_H1 ;  /* 0x30000007ff0c7230 */ /* 0x000fe20000004100 */
[----:B------:R-:W-:Y:S02]  /*07b0*/  @!P0 FMUL.FTZ R7, R16, 1.4426950216293334961 ;  /* 0x3fb8aa3b10078820 */ /* 0x000fe40000410000 */
[----:B------:R-:W-:Y:S01]  /*07c0*/  @!P5 FMUL.FTZ R16, R17, c[0x0][0x168] ;  /* 0x00005a001110da20 */ /* 0x000fe20000410000 */
[----:B------:R-:W-:Y:S01]  /*07d0*/  @!P2 MUFU.EX2 R3, R3 ;  /* 0x000000030003a308 */ /* 0x000fe20000000800 */
[----:B------:R-:W-:Y:S02]  /*07e0*/  @!P6 FMUL.FTZ R17, R19, c[0x0][0x170] ;  /* 0x00005c001311ea20 */ /* 0x000fe40000410000 */
[----:B------:R-:W-:-:S02]  /*07f0*/  @!P3 FMUL.FTZ R2, R2, 1.4426950216293334961 ;  /* 0x3fb8aa3b0202b820 */ /* 0x000fc40000410000 */
[----:B------:R-:W-:Y:S02]  /*0800*/  @!P4 FMUL.FTZ R18, R12, c[0x0][0x170] ;  /* 0x00005c000c12ca20 */ /* 0x000fe40000410000 */
[----:B------:R-:W-:Y:S01]  /*0810*/  @!P6 FMUL.FTZ R17, R17, 1.4426950216293334961 ;  /* 0x3fb8aa3b1111e820 */ /* 0x000fe20000410000 */
[----:B------:R-:W-:Y:S01]  /*0820*/  @!P1 MUFU.EX2 R13, R13 ;  /* 0x0000000d000d9308 */ /* 0x000fe20000000800 */
[----:B------:R-:W-:Y:S02]  /*0830*/  @!P4 FMUL.FTZ R18, R18, c[0x0][0x168] ;  /* 0x00005a001212ca20 */ /* 0x000fe40000410000 */
[----:B-1----:R-:W-:Y:S01]  /*0840*/  @!P5 FMUL.FTZ R11, R16, R11 ;  /* 0x0000000b100bd220 */ /* 0x002fe20000410000 */
[--C-:B------:R-:W-:Y:S01]  /*0850*/  HADD2.F32 R16, -RZ, R4.reuse.H1_H1 ;  /* 0x30000004ff107230 */ /* 0x100fe20000004100 */
[----:B--2---:R-:W-:Y:S01]  /*0860*/  @!P4 FMUL.FTZ R15, R18, R15 ;  /* 0x0000000f120fc220 */ /* 0x004fe20000410000 */
[----:B------:R-:W-:Y:S01]  /*0870*/  HADD2.F32 R18, -RZ, R4.H0_H0 ;  /* 0x20000004ff127230 */ /* 0x000fe20000004100 */
[----:B------:R-:W-:Y:S01]  /*0880*/  @!P3 FMUL.FTZ R19, R14, c[0x0][0x170] ;  /* 0x00005c000e13ba20 */ /* 0x000fe20000410000 */
[----:B------:R-:W0:Y:S01]  /*0890*/  @!P3 MUFU.EX2 R2, R2 ;  /* 0x000000020002b308 */ /* 0x000e220000000800 */
[--C-:B------:R-:W-:Y:S01]  /*08a0*/  HADD2.F32 R4, -RZ, R5.reuse.H1_H1 ;  /* 0x30000005ff047230 */ /* 0x100fe20000004100 */
[----:B------:R-:W-:Y:S01]  /*08b0*/  @!P2 FMUL.FTZ R22, R16, c[0x0][0x170] ;  /* 0x00005c001016aa20 */ /* 0x000fe20000410000 */
[----:B------:R-:W-:Y:S01]  /*08c0*/  HADD2.F32 R5, -RZ, R5.H0_H0 ;  /* 0x20000005ff057230 */ /* 0x000fe20000004100 */
[----:B------:R-:W-:-:S02]  /*08d0*/  @!P1 FMUL.FTZ R20, R18, c[0x0][0x170] ;  /* 0x00005c0012149a20 */ /* 0x000fc40000410000 */
[----:B------:R-:W-:Y:S02]  /*08e0*/  @!P0 FMUL.FTZ R26, R4, c[0x0][0x170] ;  /* 0x00005c00041a8a20 */ /* 0x000fe40000410000 */
[----:B------:R-:W1:Y:S01]  /*08f0*/  @!P0 MUFU.EX2 R7, R7 ;  /* 0x0000000700078308 */ /* 0x000e620000000800 */
[----:B------:R-:W-:Y:S02]  /*0900*/  @!P6 FMUL.FTZ R24, R5, c[0x0][0x170] ;  /* 0x00005c000518ea20 */ /* 0x000fe40000410000 */
[----:B------:R-:W-:Y:S02]  /*0910*/  @!P3 FMUL.FTZ R19, R19, c[0x0][0x168] ;  /* 0x00005a001313ba20 */ /* 0x000fe40000410000 */
[----:B------:R-:W-:Y:S02]  /*0920*/  @!P2 FMUL.FTZ R22, R22, c[0x0][0x168] ;  /* 0x00005a001616aa20 */ /* 0x000fe40000410000 */
[----:B------:R-:W-:Y:S01]  /*0930*/  @!P1 FMUL.FTZ R20, R20, c[0x0][0x168] ;  /* 0x00005a0014149a20 */ /* 0x000fe20000410000 */
[----:B------:R-:W2:Y:S01]  /*0940*/  @!P6 MUFU.EX2 R17, R17 ;  /* 0x000000110011e308 */ /* 0x000ea20000000800 */
[----:B------:R-:W-:-:S02]  /*0950*/  @!P0 FMUL.FTZ R26, R26, c[0x0][0x168] ;  /* 0x00005a001a1a8a20 */ /* 0x000fc40000410000 */
[----:B------:R-:W-:Y:S02]  /*0960*/  @!P6 FMUL.FTZ R24, R24, c[0x0][0x168] ;  /* 0x00005a001818ea20 */ /* 0x000fe40000410000 */
[----:B0-----:R-:W-:Y:S02]  /*0970*/  @!P3 FMUL.FTZ R2, R19, R2 ;  /* 0x000000021302b220 */ /* 0x001fe40000410000 */
[----:B------:R-:W-:Y:S02]  /*0980*/  @!P2 FMUL.FTZ R19, R22, R3 ;  /* 0x000000031613a220 */ /* 0x000fe40000410000 */
[----:B------:R-:W-:Y:S01]  /*0990*/  @!P1 FMUL.FTZ R3, R20, R13 ;  /* 0x0000000d14039220 */ /* 0x000fe20000410000 */
[----:B------:R-:W-:Y:S01]  /*09a0*/  F2FP.PACK_AB R13, RZ, R10 ;  /* 0x0000000aff0d723e */ /* 0x000fe200000000ff */
[----:B-1----:R-:W-:Y:S02]  /*09b0*/  @!P0 FMUL.FTZ R21, R26, R7 ;  /* 0x000000071a158220 */ /* 0x002fe40000410000 */
[----:B------:R-:W-:-:S02]  /*09c0*/  @P5 FMUL.FTZ R11, R6, c[0x0][0x16c] ;  /* 0x00005b00060b5a20 */ /* 0x000fc40000410000 */
[----:B------:R-:W-:Y:S02]  /*09d0*/  @P4 FMUL.FTZ R15, R12, c[0x0][0x16c] ;  /* 0x00005b000c0f4a20 */ /* 0x000fe40000410000 */
[----:B--2---:R-:W-:Y:S01]  /*09e0*/  @!P6 FMUL.FTZ R17, R24, R17 ;  /* 0x000000111811e220 */ /* 0x004fe20000410000 */
[----:B------:R-:W-:Y:S01]  /*09f0*/  F2FP.PACK_AB R10, RZ, R11 ;  /* 0x0000000bff0a723e */ /* 0x000fe200000000ff */
[----:B------:R-:W-:Y:S01]  /*0a00*/  @P3 FMUL.FTZ R2, R14, c[0x0][0x16c] ;  /* 0x00005b000e023a20 */ /* 0x000fe20000410000 */
[----:B------:R-:W-:Y:S01]  /*0a10*/  F2FP.PACK_AB R12, RZ, R15 ;  /* 0x0000000fff0c723e */ /* 0x000fe200000000ff */
[----:B------:R-:W-:Y:S02]  /*0a20*/  @P2 FMUL.FTZ R19, R16, c[0x0][0x16c] ;  /* 0x00005b0010132a20 */ /* 0x000fe40000410000 */
[----:B------:R-:W-:Y:S01]  /*0a30*/  @P1 FMUL.FTZ R3, R18, c[0x0][0x16c] ;  /* 0x00005b0012031a20 */ /* 0x000fe20000410000 */
[----:B------:R-:W-:Y:S01]  /*0a40*/  F2FP.PACK_AB R11, RZ, R2 ;  /* 0x00000002ff0b723e */ /* 0x000fe200000000ff */
[----:B------:R-:W-:Y:S01]  /*0a50*/  @P0 FMUL.FTZ R21, R4, c[0x0][0x16c] ;  /* 0x00005b0004150a20 */ /* 0x000fe20000410000 */
[----:B------:R-:W-:Y:S01]  /*0a60*/  F2FP.PACK_AB R14, RZ, R19 ;  /* 0x00000013ff0e723e */ /* 0x000fe200000000ff */
[----:B------:R-:W-:Y:S01]  /*0a70*/  @P6 FMUL.FTZ R17, R5, c[0x0][0x16c] ;  /* 0x00005b0005116a20 */ /* 0x000fe20000410000 */
[----:B------:R-:W-:-:S02]  /*0a80*/  F2FP.PACK_AB R4, RZ, R3 ;  /* 0x00000003ff04723e */ /* 0x000fc400000000ff */
[----:B------:R-:W-:Y:S02]  /*0a90*/  F2FP.PACK_AB R21, RZ, R21 ;  /* 0x00000015ff15723e */ /* 0x000fe400000000ff */
[----:B------:R-:W-:Y:S02]  /*0aa0*/  F2FP.PACK_AB R16, RZ, R17 ;  /* 0x00000011ff10723e */ /* 0x000fe400000000ff */
.L_x_1835:
        /* <DEDUP_REMOVED lines=9> */
.L_x_1833:
[----:B------:R-:W0:Y:S01]  /*0b40*/  S2R R13, SR_TID.X ;  /* 0x00000000000d7919 */ /* 0x000e220000002100 */
[----:B------:R-:W-:Y:S02]  /*0b50*/  PRMT R14, RZ, 0x7610, R14 ;  /* 0x00007610ff0e7816 */ /* 0x000fe4000000000e */
[----:B------:R-:W-:Y:S02]  /*0b60*/  PRMT R15, RZ, 0x7610, R15 ;  /* 0x00007610ff0f7816 */ /* 0x000fe4000000000f */
[----:B------:R-:W-:-:S02]  /*0b70*/  PRMT R16, RZ, 0x7610, R16 ;  /* 0x00007610ff107816 */ /* 0x000fc40000000010 */
        /* <DEDUP_REMOVED lines=94> */
.L_x_1839:
[----:B------:R-:W-:Y:S05]  /*1160*/  BSYNC B1 ;  /* 0x0000000000017941 */ /* 0x000fea0003800000 */
.L_x_1838:
        /* <DEDUP_REMOVED lines=19> */
.L_x_1841:
[----:B------:R-:W-:Y:S05]  /*12a0*/  BSYNC B1 ;  /* 0x0000000000017941 */ /* 0x000fea0003800000 */
.L_x_1840:
        /* <DEDUP_REMOVED lines=11> */
.L_x_1843:
[----:B------:R-:W-:Y:S05]  /*1360*/  BSYNC B1 ;  /* 0x0000000000017941 */ /* 0x000fea0003800000 */
.L_x_1842:
        /* <DEDUP_REMOVED lines=10> */
.L_x_1845:
[----:B------:R-:W-:Y:S05]  /*1410*/  BSYNC B1 ;  /* 0x0000000000017941 */ /* 0x000fea0003800000 */
.L_x_1844:
        /* <DEDUP_REMOVED lines=10> */
.L_x_1847:
[----:B------:R-:W-:Y:S05]  /*14c0*/  BSYNC B1 ;  /* 0x0000000000017941 */ /* 0x000fea0003800000 */
.L_x_1846:
        /* <DEDUP_REMOVED lines=10> */
.L_x_1849:
[----:B------:R-:W-:Y:S05]  /*1570*/  BSYNC B1 ;  /* 0x0000000000017941 */ /* 0x000fea0003800000 */
.L_x_1848:
        /* <DEDUP_REMOVED lines=10> */
.L_x_1851:
[----:B------:R-:W-:Y:S05]  /*1620*/  BSYNC B1 ;  /* 0x0000000000017941 */ /* 0x000fea0003800000 */
.L_x_1850:
        /* <DEDUP_REMOVED lines=10> */
.L_x_1837:
        /* <DEDUP_REMOVED lines=17> */
.L_x_1854:
[----:B------:R-:W-:Y:S05]  /*17e0*/  BSYNC B1 ;  /* 0x0000000000017941 */ /* 0x000fea0003800000 */
.L_x_1853:
        /* <DEDUP_REMOVED lines=22> */
.L_x_1856:
[----:B------:R-:W-:Y:S05]  /*1950*/  BSYNC B1 ;  /* 0x0000000000017941 */ /* 0x000fea0003800000 */
.L_x_1855:
        /* <DEDUP_REMOVED lines=14> */
.L_x_1858:
[----:B------:R-:W-:Y:S05]  /*1a40*/  BSYNC B1 ;  /* 0x0000000000017941 */ /* 0x000fea0003800000 */
.L_x_1857:
        /* <DEDUP_REMOVED lines=13> */
.L_x_1860:
[----:B------:R-:W-:Y:S05]  /*1b20*/  BSYNC B1 ;  /* 0x0000000000017941 */ /* 0x000fea0003800000 */
.L_x_1859:
        /* <DEDUP_REMOVED lines=13> */
.L_x_1862:
[----:B------:R-:W-:Y:S05]  /*1c00*/  BSYNC B1 ;  /* 0x0000000000017941 */ /* 0x000fea0003800000 */
.L_x_1861:
        /* <DEDUP_REMOVED lines=13> */
.L_x_1864:
[----:B------:R-:W-:Y:S05]  /*1ce0*/  BSYNC B1 ;  /* 0x0000000000017941 */ /* 0x000fea0003800000 */
.L_x_1863:
        /* <DEDUP_REMOVED lines=13> */
.L_x_1866:
[----:B------:R-:W-:Y:S05]  /*1dc0*/  BSYNC B1 ;  /* 0x0000000000017941 */ /* 0x000fea0003800000 */
.L_x_1865:
        /* <DEDUP_REMOVED lines=12> */
.L_x_1852:
[----:B------:R-:W-:Y:S05]  /*1e90*/  BSYNC B0 ;  /* 0x0000000000007941 */ /* 0x000fea0003800000 */
.L_x_1836:
        /* <DEDUP_REMOVED lines=21> */
.L_x_1869:
[----:B0-----:R-:W-:-:S13]  /*1ff0*/  ISETP.GE.AND P0, PT, R13, R12, PT ;  /* 0x0000000c0d00720c */ /* 0x001fda0003f06270 */
[----:B------:R-:W-:Y:S05]  /*2000*/  @P0 BRA `(.L_x_1871) ;  /* 0x000000c000000947 */ /* 0x000fea0003800000 */
[----:B------:R-:W-:Y:S02]  /*2010*/  IADD3 R2, R0, R13, RZ ;  /* 0x0000000d00027210 */ /* 0x000fe40007ffe0ff */
[----:B------:R-:W-:Y:S02]  /*2020*/  MOV R3, 0x2 ;  /* 0x0000000200037802 */ /* 0x000fe40000000f00 */
[----:B------:R-:W-:-:S03]  /*2030*/  IADD3 R13, R13, 0x80, RZ ;  /* 0x000000800d0d7810 */ /* 0x000fc60007ffe0ff */
[----:B------:R-:W-:-:S05]  /*2040*/  IMAD.WIDE.U32 R2, R2, R3, c[0x0][0x180] ;  /* 0x0000600002027625 */ /* 0x000fca00078e0003 */
[----:B------:R0:W-:Y:S02]  /*2050*/  STG.E.U16 [R2.64], R6 ;  /* 0x0000000602007986 */ /* 0x0001e4000c101504 */
.L_x_1870:
[----:B------:R-:W-:-:S13]  /*2060*/  ISETP.GE.AND P0, PT, R13, R12, PT ;  /* 0x0000000c0d00720c */ /* 0x000fda0003f06270 */
[----:B------:R-:W-:Y:S05]  /*2070*/  @P0 BRA `(.L_x_1872) ;  /* 0x000000d000000947 */ /* 0x000fea0003800000 */
[----:B0-----:R-:W-:Y:S01]  /*2080*/  HFMA2.MMA R3, -RZ, RZ, 0, 1.1920928955078125e-07 ;  /* 0x00000002ff037435 */ /* 0x001fe200000001ff */
[----:B------:R-:W-:Y:S02]  /*2090*/  IADD3 R2, R0, R13, RZ ;  /* 0x0000000d00027210 */ /* 0x000fe40007ffe0ff */
[----:B------:R-:W-:-:S07]  /*20a0*/  IADD3 R13, R13, 0x80, RZ ;  /* 0x000000800d0d7810 */ /* 0x000fce0007ffe0ff */
[----:B------:R-:W-:-:S05]  /*20b0*/  IMAD.WIDE.U32 R2, R2, R3, c[0x0][0x180] ;  /* 0x0000600002027625 */ /* 0x000fca00078e0003 */
[----:B------:R0:W-:Y:S02]  /*20c0*/  STG.E.U16 [R2.64], R7 ;  /* 0x0000000702007986 */ /* 0x0001e4000c101504 */
.L_x_1871:
        /* <DEDUP_REMOVED lines=8> */
.L_x_1872:
[----:B------:R-:W-:Y:S05]  /*2150*/  BSYNC B1 ;  /* 0x0000000000017941 */ /* 0x000fea0003800000 */
.L_x_1868:
[----:B------:R-:W-:-:S13]  /*2160*/  ISETP.GE.AND P0, PT, R13, R12, PT ;  /* 0x0000000c0d00720c */ /* 0x000fda0003f06270 */
[----:B0-----:R-:W-:Y:S02]  /*2170*/  @!P0 IADD3 R2, R0, R13, RZ ;  /* 0x0000000d00028210 */ /* 0x001fe40007ffe0ff */
[----:B------:R-:W-:Y:S02]  /*2180*/  @!P0 MOV R3, 0x2 ;  /* 0x0000000200038802 */ /* 0x000fe40000000f00 */
[----:B------:R-:W-:-:S03]  /*2190*/  @!P0 IADD3 R13, R13, 0x80, RZ ;  /* 0x000000800d0d8810 */ /* 0x000fc60007ffe0ff */
[----:B------:R-:W-:-:S05]  /*21a0*/  @!P0 IMAD.WIDE.U32 R2, R2, R3, c[0x0][0x180] ;  /* 0x0000600002028625 */ /* 0x000fca00078e0003 */
[----:B------:R0:W-:Y:S02]  /*21b0*/  @!P0 STG.E.U16 [R2.64], R9 ;  /* 0x0000000902008986 */ /* 0x0001e4000c101504 */
.L_x_1873:
[----:B------:R-:W-:Y:S05]  /*21c0*/  BSYNC B0 ;  /* 0x0000000000007941 */ /* 0x000fea0003800000 */
.L_x_1867:
        /* <DEDUP_REMOVED lines=8> */
.L_x_1874:
        /* <DEDUP_REMOVED lines=11> */
.L_x_6706:


//--------------------- .text._ZN2at6native29vectorized_elementwise_kernelILi8EZZZNS0_60_GLOBAL__N__171e0b9f_22_ActivationEluKernel_cu_9e10b42f_309619elu_backward_kernelERNS_18TensorIteratorBaseERKN3c106ScalarES8_S8_bENKUlvE_clEvENKUlvE1_clEvEUlNS5_4HalfESB_E_St5arrayIPcLm3EEEEviT0_T1_ --------------------------
	.section	.text._ZN2at6native29vectorized_elementwise_kernelILi8EZZZNS0_60_GLOBAL__N__171e0b9f_22_ActivationEluKernel_cu_9e10b42f_309619elu_backward_kernelERNS_18TensorIteratorBaseERKN3c106ScalarES8_S8_bENKUlvE_clEvENKUlvE1_clEvEUlNS5_4HalfESB_E_St5arrayIPcLm3EEEEviT0_T1_,"ax",@progbits
	.sectioninfo	@"SHI_REGISTERS=4"
	.align	128
        .global         _ZN2at6native29vectorized_elementwise_kernelILi8EZZZNS0_60_GLOBAL__N__171e0b9f_22_ActivationEluKernel_cu_9e10b42f_309619elu_backward_kernelERNS_18TensorIteratorBaseERKN3c106ScalarES8_S8_bENKUlvE_clEvENKUlvE1_clEvEUlNS5_4HalfESB_E_St5arrayIPcLm3EEEEviT0_T1_
        .type           _ZN2at6native29vectorized_elementwise_kernelILi8EZZZNS0_60_GLOBAL__N__171e0b9f_22_ActivationEluKernel_cu_9e10b42f_309619elu_backward_kernelERNS_18TensorIteratorBaseERKN3c106ScalarES8_S8_bENKUlvE_clEvENKUlvE1_clEvEUlNS5_4HalfESB_E_St5arrayIPcLm3EEEEviT0_T1_,@function
        .size           _ZN2at6native29vectorized_elementwise_kernelILi8EZZZNS0_60_GLOBAL__N__171e0b9f_22_ActivationEluKernel_cu_9e10b42f_309619elu_backward_kernelERNS_18TensorIteratorBaseERKN3c106ScalarES8_S8_bENKUlvE_clEvENKUlvE1_clEvEUlNS5_4HalfESB_E_St5arrayIPcLm3EEEEviT0_T1_,(.L_x_6707 - _ZN2at6native29vectorized_elementwise_kernelILi8EZZZNS0_60_GLOBAL__N__171e0b9f_22_ActivationEluKernel_cu_9e10b42f_309619elu_backward_kernelERNS_18TensorIteratorBaseERKN3c106ScalarES8_S8_bENKUlvE_clEvENKUlvE1_clEvEUlNS5_4HalfESB_E_St5arrayIPcLm3EEEEviT0_T1_)
        .other          _ZN2at6native29vectorized_elementwise_kernelILi8EZZZNS0_60_GLOBAL__N__171e0b9f_22_ActivationEluKernel_cu_9e10b42f_309619elu_backward_kernelERNS_18TensorIteratorBaseERKN3c106ScalarES8_S8_bENKUlvE_clEvENKUlvE1_clEvEUlNS5_4HalfESB_E_St5arrayIPcLm3EEEEviT0_T1_,@"STO_CUDA_ENTRY STV_DEFAULT"
_ZN2at6native29vectorized_elementwise_kernelILi8EZZZNS0_60_GLOBAL__N__171e0b9f_22_ActivationEluKernel_cu_9e10b42f_309619elu_backward_kernelERNS_18TensorIteratorBaseERKN3c106ScalarES8_S8_bENKUlvE_clEvENKUlvE1_clEvEUlNS5_4HalfESB_E_St5arrayIPcLm3EEEEviT0_T1_:
.text._ZN2at6native29vectorized_elementwise_kernelILi8EZZZNS0_60_GLOBAL__N__171e0b9f_22_ActivationEluKernel_cu_9e10b42f_309619elu_backward_kernelERNS_18TensorIteratorBaseERKN3c106ScalarES8_S8_bENKUlvE_clEvENKUlvE1_clEvEUlNS5_4HalfESB_E_St5arrayIPcLm3EEEEviT0_T1_:
[----:B------:R-:W-:Y:S02]  /*0000*/  MOV R1, c[0x0][0x28] ;  /* 0x00000a0000017a02 */ /* 0x000fe40000000f00 */
[----:B------:R-:W-:Y:S05]  /*0010*/  EXIT ;  /* 0x000000000000794d */ /* 0x000fea0003800000 */
.L_x_1875:
        /* <DEDUP_REMOVED lines=14> */
.L_x_6707:


//--------------------- .text._ZN2at6native18elementwise_kernelILi128ELi4EZNS0_15gpu_kernel_implIZZZNS0_60_GLOBAL__N__171e0b9f_22_ActivationEluKernel_cu_9e10b42f_309619elu_backward_kernelERNS_18TensorIteratorBaseERKN3c106ScalarES9_S9_bENKUlvE_clEvENKUlvE0_clEvEUlffE_EEvS5_RKT_EUliE_EEviT1_ --------------------------
	.section	.text._ZN2at6native18elementwise_kernelILi128ELi4EZNS0_15gpu_kernel_implIZZZNS0_60_GLOBAL__N__171e0b9f_22_ActivationEluKernel_cu_9e10b42f_309619elu_backward_kernelERNS_18TensorIteratorBaseERKN3c106ScalarES9_S9_bENKUlvE_clEvENKUlvE0_clEvEUlffE_EEvS5_RKT_EUliE_EEviT1_,"ax",@progbits
	.sectioninfo	@"SHI_REGISTERS=26"
	.align	128
        .global         _ZN2at6native18elementwise_kernelILi128ELi4EZNS0_15gpu_kernel_implIZZZNS0_60_GLOBAL__N__171e0b9f_22_ActivationEluKernel_cu_9e10b42f_309619elu_backward_kernelERNS_18TensorIteratorBaseERKN3c106ScalarES9_S9_bENKUlvE_clEvENKUlvE0_clEvEUlffE_EEvS5_RKT_EUliE_EEviT1_
        .type           _ZN2at6native18elementwise_kernelILi128ELi4EZNS0_15gpu_kernel_implIZZZNS0_60_GLOBAL__N__171e0b9f_22_ActivationEluKernel_cu_9e10b42f_309619elu_backward_kernelERNS_18TensorIteratorBaseERKN3c106ScalarES9_S9_bENKUlvE_clEvENKUlvE0_clEvEUlffE_EEvS5_RKT_EUliE_EEviT1_,@function
        .size           _ZN2at6native18elementwise_kernelILi128ELi4EZNS0_15gpu_kernel_implIZZZNS0_60_GLOBAL__N__171e0b9f_22_ActivationEluKernel_cu_9e10b42f_309619elu_backward_kernelERNS_18TensorIteratorBaseERKN3c106ScalarES9_S9_bENKUlvE_clEvENKUlvE0_clEvEUlffE_EEvS5_RKT_EUliE_EEviT1_,(.L_x_6708 - _ZN2at6native18elementwise_kernelILi128ELi4EZNS0_15gpu_kernel_implIZZZNS0_60_GLOBAL__N__171e0b9f_22_ActivationEluKernel_cu_9e10b42f_309619elu_backward_kernelERNS_18TensorIteratorBaseERKN3c106ScalarES9_S9_bENKUlvE_clEvENKUlvE0_clEvEUlffE_EEvS5_RKT_EUliE_EEviT1_)
        .other          _ZN2at6native18elementwise_kernelILi128ELi4EZNS0_15gpu_kernel_implIZZZNS0_60_GLOBAL__N__171e0b9f_22_ActivationEluKernel_cu_9e10b42f_309619elu_backward_kernelERNS_18TensorIteratorBaseERKN3c106ScalarES9_S9_bENKUlvE_clEvENKUlvE0_clEvEUlffE_EEvS5_RKT_EUliE_EEviT1_,@"STO_CUDA_ENTRY STV_DEFAULT"
_ZN2at6native18elementwise_kernelILi128ELi4EZNS0_15gpu_kernel_implIZZZNS0_60_GLOBAL__N__171e0b9f_22_ActivationEluKernel_cu_9e10b42f_309619elu_backward_kernelERNS_18TensorIteratorBaseERKN3c106ScalarES9_S9_bENKUlvE_clEvENKUlvE0_clEvEUlffE_EEvS5_RKT_EUliE_EEviT1_:
.text._ZN2at6native18elementwise_kernelILi128ELi4EZNS0_15gpu_kernel_implIZZZNS0_60_GLOBAL__N__171e0b9f_22_ActivationEluKernel_cu_9e10b42f_309619elu_backward_kernelERNS_18TensorIteratorBaseERKN3c106ScalarES9_S9_bENKUlvE_clEvENKUlvE0_clEvEUlffE_EEvS5_RKT_EUliE_EEviT1_:
        /* <DEDUP_REMOVED lines=263> */
.L_x_1878:
[----:B------:R-:W0:Y:S01]  /*1070*/  LDC.U8 R5, c[0x0][0x3f9] ;  /* 0x0000fe40ff057b82 */ /* 0x000e220000000000 */
[----:B------:R-:W-:Y:S01]  /*1080*/  IADD3 R16, P1, R16, c[0x0][0x3c8], RZ ;  /* 0x0000f20010107a10 */ /* 0x000fe20007f3e0ff */
[----:B------:R-:W-:Y:S01]  /*1090*/  BSSY B6, `(.L_x_1879) ;  /* 0x00000df000067945 */ /* 0x000fe20003800000 */
        /* <DEDUP_REMOVED lines=15> */
[----:B--2---:R0:W1:Y:S01]  /*1190*/  I2F.S16 R23, R2 ;  /* 0x0000000200177306 */ /* 0x0040620000101400 */
[----:B------:R-:W-:Y:S05]  /*11a0*/  BRA `(.L_x_1885) ;  /* 0x00000cd000007947 */ /* 0x000fea0003800000 */
.L_x_1883:
[----:B------:R-:W2:Y:S02]  /*11b0*/  LDG.E.U8 R2, [R2.64] ;  /* 0x0000002402027981 */ /* 0x000ea4000c1e1100 */
[----:B--2---:R0:W1:Y:S01]  /*11c0*/  I2F.U16 R23, R2 ;  /* 0x0000000200177306 */ /* 0x0040620000101000 */
[----:B------:R-:W-:Y:S05]  /*11d0*/  BRA `(.L_x_1885) ;  /* 0x00000ca000007947 */ /* 0x000fea0003800000 */
.L_x_1882:
[----:B------:R-:W-:-:S13]  /*11e0*/  ISETP.NE.AND P0, PT, R4, 0x2, PT ;  /* 0x000000020400780c */ /* 0x000fda0003f05270 */
[----:B------:R-:W-:Y:S05]  /*11f0*/  @!P0 BRA `(.L_x_1886) ;  /* 0x000000a000008947 */ /* 0x000fea0003800000 */
[----:B------:R-:W-:-:S13]  /*1200*/  ISETP.NE.AND P0, PT, R4, 0x3, PT ;  /* 0x000000030400780c */ /* 0x000fda0003f05270 */
[----:B------:R-:W-:Y:S05]  /*1210*/  @!P0 BRA `(.L_x_1887) ;  /* 0x0000005000008947 */ /* 0x000fea0003800000 */
[----:B------:R-:W-:-:S13]  /*1220*/  ISETP.NE.AND P0, PT, R4, 0x4, PT ;  /* 0x000000040400780c */ /* 0x000fda0003f05270 */
[----:B------:R-:W-:Y:S05]  /*1230*/  @P0 BRA `(.L_x_1884) ;  /* 0x00000aa000000947 */ /* 0x000fea0003800000 */
[----:B------:R-:W2:Y:S02]  /*1240*/  LDG.E.64 R2, [R2.64] ;  /* 0x0000002402027981 */ /* 0x000ea4000c1e1b00 */
[----:B--2---:R0:W1:Y:S01]  /*1250*/  I2F.S64 R23, R2 ;  /* 0x0000000200177312 */ /* 0x0040620000301400 */
[----:B------:R-:W-:Y:S05]  /*1260*/  BRA `(.L_x_1885) ;  /* 0x00000c1000007947 */ /* 0x000fea0003800000 */
.L_x_1887:
[----:B------:R-:W2:Y:S02]  /*1270*/  LDG.E R2, [R2.64] ;  /* 0x0000002402027981 */ /* 0x000ea4000c1e1900 */
[----:B--2---:R0:W1:Y:S01]  /*1280*/  I2F R23, R2 ;  /* 0x0000000200177306 */ /* 0x0040620000201400 */
[----:B------:R-:W-:Y:S05]  /*1290*/  BRA `(.L_x_1885) ;  /* 0x00000be000007947 */ /* 0x000fea0003800000 */
.L_x_1886:
[----:B------:R-:W2:Y:S02]  /*12a0*/  LDG.E.U16 R2, [R2.64] ;  /* 0x0000002402027981 */ /* 0x000ea4000c1e1500 */
[----:B--2---:R0:W1:Y:S01]  /*12b0*/  I2F.S16 R23, R2 ;  /* 0x0000000200177306 */ /* 0x0040620000101400 */
[----:B------:R-:W-:Y:S05]  /*12c0*/  BRA `(.L_x_1885) ;  /* 0x00000bb000007947 */ /* 0x000fea0003800000 */
.L_x_1881:
[----:B------:R-:W-:-:S13]  /*12d0*/  ISETP.GT.AND P0, PT, R4, 0x6, PT ;  /* 0x000000060400780c */ /* 0x000fda0003f04270 */
[----:B------:R-:W-:Y:S05]  /*12e0*/  @P0 BRA `(.L_x_1888) ;  /* 0x0000009000000947 */ /* 0x000fea0003800000 */
[----:B------:R-:W-:-:S13]  /*12f0*/  ISETP.NE.AND P0, PT, R4, 0x5, PT ;  /* 0x000000050400780c */ /* 0x000fda0003f05270 */
[----:B------:R-:W-:Y:S05]  /*1300*/  @!P0 BRA `(.L_x_1889) ;  /* 0x0000004000008947 */ /* 0x000fea0003800000 */
[----:B------:R-:W-:-:S13]  /*1310*/  ISETP.NE.AND P0, PT, R4, 0x6, PT ;  /* 0x000000060400780c */ /* 0x000fda0003f05270 */
[----:B------:R-:W-:Y:S05]  /*1320*/  @P0 BRA `(.L_x_1884) ;  /* 0x000009b000000947 */ /* 0x000fea0003800000 */
[----:B------:R0:W5:Y:S01]  /*1330*/  LDG.E R23, [R2.64] ;  /* 0x0000002402177981 */ /* 0x000162000c1e1900 */
[----:B------:R-:W-:Y:S05]  /*1340*/  BRA `(.L_x_1885) ;  /* 0x00000b3000007947 */ /* 0x000fea0003800000 */
.L_x_1889:
[----:B------:R-:W2:Y:S02]  /*1350*/  LDG.E.U16 R2, [R2.64] ;  /* 0x0000002402027981 */ /* 0x000ea4000c1e1500 */
[----:B--2---:R-:W-:Y:S01]  /*1360*/  HADD2.F32 R23, -RZ, R2.H0_H0 ;  /* 0x20000002ff177230 */ /* 0x004fe20000004100 */
[----:B------:R-:W-:Y:S05]  /*1370*/  BRA `(.L_x_1885) ;  /* 0x00000b0000007947 */ /* 0x000fea0003800000 */
.L_x_1888:
[----:B------:R-:W-:-:S13]  /*1380*/  ISETP.NE.AND P0, PT, R4, 0x7, PT ;  /* 0x000000070400780c */ /* 0x000fda0003f05270 */
[----:B------:R-:W-:Y:S05]  /*1390*/  @!P0 BRA `(.L_x_1890) ;  /* 0x0000009000008947 */ /* 0x000fea0003800000 */
[----:B------:R-:W-:-:S13]  /*13a0*/  ISETP.NE.AND P0, PT, R4, 0x8, PT ;  /* 0x000000080400780c */ /* 0x000fda0003f05270 */
[----:B------:R-:W-:Y:S05]  /*13b0*/  @!P0 BRA `(.L_x_1891) ;  /* 0x0000004000008947 */ /* 0x000fea0003800000 */
[----:B------:R-:W-:-:S13]  /*13c0*/  ISETP.NE.AND P0, PT, R4, 0x9, PT ;  /* 0x000000090400780c */ /* 0x000fda0003f05270 */
[----:B------:R-:W-:Y:S05]  /*13d0*/  @P0 BRA `(.L_x_1884) ;  /* 0x0000090000000947 */ /* 0x000fea0003800000 */
[----:B------:R0:W5:Y:S01]  /*13e0*/  LDG.E R23, [R2.64] ;  /* 0x0000002402177981 */ /* 0x000162000c1e1900 */
[----:B------:R-:W-:Y:S05]  /*13f0*/  BRA `(.L_x_1885) ;  /* 0x00000a8000007947 */ /* 0x000fea0003800000 */
.L_x_1891:
[----:B------:R-:W2:Y:S02]  /*1400*/  LDG.E.U16 R2, [R2.64] ;  /* 0x0000002402027981 */ /* 0x000ea4000c1e1500 */
[----:B--2---:R-:W-:Y:S01]  /*1410*/  HADD2.F32 R23, -RZ, R2.H0_H0 ;  /* 0x20000002ff177230 */ /* 0x004fe20000004100 */
[----:B------:R-:W-:Y:S05]  /*1420*/  BRA `(.L_x_1885) ;  /* 0x00000a5000007947 */ /* 0x000fea0003800000 */
.L_x_1890:
[----:B------:R-:W2:Y:S02]  /*1430*/  LDG.E.64 R2, [R2.64] ;  /* 0x0000002402027981 */ /* 0x000ea4000c1e1b00 */
[----:B--2---:R-:W0:Y:S01]  /*1440*/  F2F.F32.F64 R23, R2 ;  /* 0x0000000200177310 */ /* 0x004e220000301000 */
[----:B------:R-:W0:-:S14]  /*1450*/  DSETP.GEU.AND P0, PT, |R2|, c[0x2][0x0], PT ;  /* 0x008000000200762a */ /* 0x000e1c0003f0e200 */
[----:B0-----:R-:W-:Y:S01]  /*1460*/  @!P0 FMUL R23, R23, 1.175494350822287508e-38 ;  /* 0x0080000017178820 */ /* 0x001fe20000400000 */
[----:B------:R-:W-:Y:S05]  /*1470*/  BRA `(.L_x_1885) ;  /* 0x00000a0000007947 */ /* 0x000fea0003800000 */
.L_x_1880:
        /* <DEDUP_REMOVED lines=10> */
[----:B------:R-:W-:Y:S01]  /*1520*/  FSEL R23, RZ, 1, !P0 ;  /* 0x3f800000ff177808 */ /* 0x000fe20004000000 */
[----:B------:R-:W-:Y:S05]  /*1530*/  BRA `(.L_x_1885) ;  /* 0x0000094000007947 */ /* 0x000fea0003800000 */
.L_x_1894:
[----:B------:R-:W2:Y:S02]  /*1540*/  LDG.E.64 R2, [R2.64] ;  /* 0x0000002402027981 */ /* 0x000ea4000c1e1b00 */
[----:B--2---:R-:W0:Y:S01]  /*1550*/  F2F.F32.F64 R23, R2 ;  /* 0x0000000200177310 */ /* 0x004e220000301000 */
[----:B------:R-:W0:-:S14]  /*1560*/  DSETP.GEU.AND P0, PT, |R2|, c[0x2][0x0], PT ;  /* 0x008000000200762a */ /* 0x000e1c0003f0e200 */
[----:B0-----:R-:W-:Y:S01]  /*1570*/  @!P0 FMUL R23, R23, 1.175494350822287508e-38 ;  /* 0x0080000017178820 */ /* 0x001fe20000400000 */
[----:B------:R-:W-:Y:S05]  /*1580*/  BRA `(.L_x_1885) ;  /* 0x000008f000007947 */ /* 0x000fea0003800000 */
.L_x_1893:
        /* <DEDUP_REMOVED lines=11> */
[----:B------:R-:W-:-:S04]  /*1640*/  IADD3 R2, R0, -0x1, RZ ;  /* 0xffffffff00027810 */ /* 0x000fc80007ffe0ff */
[----:B------:R-:W-:Y:S02]  /*1650*/  SHF.R.S32.HI R2, RZ, 0x1f, R2 ;  /* 0x0000001fff027819 */ /* 0x000fe40000011402 */
[----:B0-----:R-:W-:-:S04]  /*1660*/  IADD3 R4, -R4, 0x1f, RZ ;  /* 0x0000001f04047810 */ /* 0x001fc80007ffe1ff */
[C---:B------:R-:W-:Y:S02]  /*1670*/  ISETP.GT.U32.AND P0, PT, R4.reuse, 0x4, PT ;  /* 0x000000040400780c */ /* 0x040fe40003f04070 */
[----:B------:R-:W-:-:S04]  /*1680*/  IADD3 R4, R4, -0x4, RZ ;  /* 0xfffffffc04047810 */ /* 0x000fc80007ffe0ff */
[----:B------:R-:W-:Y:S02]  /*1690*/  SEL R5, R4, RZ, P0 ;  /* 0x000000ff04057207 */ /* 0x000fe40000000000 */
[----:B------:R-:W-:-:S03]  /*16a0*/  IADD3 R4, R0, 0x1000000, RZ ;  /* 0x0100000000047810 */ /* 0x000fc60007ffe0ff */
[----:B------:R-:W-:Y:S01]  /*16b0*/  IMAD R6, R5, R6, 0x3c000000 ;  /* 0x3c00000005067424 */ /* 0x000fe200078e0206 */
[----:B------:R-:W-:Y:S02]  /*16c0*/  SHF.L.U32 R5, R0, R5, RZ ;  /* 0x0000000500057219 */ /* 0x000fe400000006ff */
[----:B------:R-:W-:Y:S02]  /*16d0*/  SHF.R.S32.HI R4, RZ, 0x8, R4 ;  /* 0x00000008ff047819 */ /* 0x000fe40000011404 */
[----:B------:R-:W-:-:S04]  /*16e0*/  LEA.HI R5, R5, R6, RZ, 0x1c ;  /* 0x0000000605057211 */ /* 0x000fc800078fe0ff */
[----:B------:R-:W-:-:S04]  /*16f0*/  LOP3.LUT R5, R5, 0x7f800000, R4, 0xf8, !PT ;  /* 0x7f80000005057812 */ /* 0x000fc800078ef804 */
[----:B------:R-:W-:-:S04]  /*1700*/  LOP3.LUT R2, R5, R2, RZ, 0x30, !PT ;  /* 0x0000000205027212 */ /* 0x000fc800078e30ff */
[----:B------:R-:W-:Y:S01]  /*1710*/  LOP3.LUT R23, R2, 0x80000000, R23, 0xf8, !PT ;  /* 0x8000000002177812 */ /* 0x000fe200078ef817 */
[----:B------:R-:W-:Y:S05]  /*1720*/  BRA `(.L_x_1885) ;  /* 0x0000075000007947 */ /* 0x000fea0003800000 */
.L_x_1896:
        /* <DEDUP_REMOVED lines=11> */
[----:B------:R-:W-:Y:S01]  /*17e0*/  LOP3.LUT R23, R23, 0x80000000, R0, 0xf8, !PT ;  /* 0x8000000017177812 */ /* 0x000fe200078ef800 */
[----:B------:R-:W-:Y:S05]  /*17f0*/  BRA `(.L_x_1885) ;  /* 0x0000068000007947 */ /* 0x000fea0003800000 */
.L_x_1895:
[----:B------:R-:W2:Y:S02]  /*1800*/  LDG.E.U16 R2, [R2.64] ;  /* 0x0000002402027981 */ /* 0x000ea4000c1e1500 */
[----:B--2---:R-:W-:Y:S01]  /*1810*/  PRMT R23, RZ, 0x5410, R2 ;  /* 0x00005410ff177816 */ /* 0x004fe20000000002 */
[----:B------:R-:W-:Y:S05]  /*1820*/  BRA `(.L_x_1885) ;  /* 0x0000065000007947 */ /* 0x000fea0003800000 */
.L_x_1892:
        /* <DEDUP_REMOVED lines=9> */
[----:B--2---:R0:W1:Y:S01]  /*18c0*/  I2F.U16 R23, R2 ;  /* 0x0000000200177306 */ /* 0x0040620000101000 */
[----:B------:R-:W-:Y:S05]  /*18d0*/  BRA `(.L_x_1885) ;  /* 0x000005a000007947 */ /* 0x000fea0003800000 */
.L_x_1899:
[----:B------:R-:W2:Y:S01]  /*18e0*/  LDG.E.U8 R2, [R2.64] ;  /* 0x0000002402027981 */ /* 0x000ea2000c1e1100 */
        /* <DEDUP_REMOVED lines=19> */
.L_x_1901:
[----:B------:R-:W-:Y:S05]  /*1a20*/  BSYNC B0 ;  /* 0x0000000000007941 */ /* 0x000fea0003800000 */
.L_x_1900:
[----:B------:R-:W-:Y:S01]  /*1a30*/  IMAD.SHL.U32 R2, R2, 0x100000, RZ ;  /* 0x0010000002027824 */ /* 0x000fe200078e00ff */
[----:B------:R-:W-:-:S04]  /*1a40*/  LEA R0, R0, 0x3b800000, 0x17 ;  /* 0x3b80000000007811 */ /* 0x000fc800078eb8ff */
[----:B------:R-:W-:Y:S01]  /*1a50*/  LOP3.LUT R23, R0, R2, R23, 0xfe, !PT ;  /* 0x0000000200177212 */ /* 0x000fe200078efe17 */
[----:B------:R-:W-:Y:S05]  /*1a60*/  BRA `(.L_x_1885) ;  /* 0x0000041000007947 */ /* 0x000fea0003800000 */
.L_x_1898:
        /* <DEDUP_REMOVED lines=20> */
.L_x_1903:
[----:B------:R-:W-:Y:S05]  /*1bb0*/  BSYNC B0 ;  /* 0x0000000000007941 */ /* 0x000fea0003800000 */
.L_x_1902:
[----:B------:R-:W-:Y:S01]  /*1bc0*/  IMAD.SHL.U32 R2, R2, 0x200000, RZ ;  /* 0x0020000002027824 */ /* 0x000fe200078e00ff */
[----:B------:R-:W-:-:S04]  /*1bd0*/  LEA R0, R0, 0x37800000, 0x17 ;  /* 0x3780000000007811 */ /* 0x000fc800078eb8ff */
[----:B------:R-:W-:Y:S01]  /*1be0*/  LOP3.LUT R23, R0, R2, R23, 0xfe, !PT ;  /* 0x0000000200177212 */ /* 0x000fe200078efe17 */
[----:B------:R-:W-:Y:S05]  /*1bf0*/  BRA `(.L_x_1885) ;  /* 0x0000028000007947 */ /* 0x000fea0003800000 */
.L_x_1897:
[----:B------:R-:W-:-:S13]  /*1c00*/  ISETP.NE.AND P0, PT, R4, 0x1c, PT ;  /* 0x0000001c0400780c */ /* 0x000fda0003f05270 */
[----:B------:R-:W-:Y:S05]  /*1c10*/  @!P0 BRA `(.L_x_1904) ;  /* 0x0000024000008947 */ /* 0x000fea0003800000 */
[----:B------:R-:W-:-:S13]  /*1c20*/  ISETP.NE.AND P0, PT, R4, 0x1d, PT ;  /* 0x0000001d0400780c */ /* 0x000fda0003f05270 */
[----:B------:R-:W-:Y:S05]  /*1c30*/  @!P0 BRA `(.L_x_1905) ;  /* 0x000001f000008947 */ /* 0x000fea0003800000 */
[----:B------:R-:W-:-:S13]  /*1c40*/  ISETP.NE.AND P0, PT, R4, 0x2c, PT ;  /* 0x0000002c0400780c */ /* 0x000fda0003f05270 */
[----:B------:R-:W-:Y:S05]  /*1c50*/  @P0 BRA `(.L_x_1884) ;  /* 0x0000008000000947 */ /* 0x000fea0003800000 */
[----:B------:R-:W2:Y:S01]  /*1c60*/  LDG.E.U8 R2, [R2.64] ;  /* 0x0000002402027981 */ /* 0x000ea2000c1e1100 */
[----:B------:R-:W-:Y:S01]  /*1c70*/  IMAD.MOV.U32 R23, RZ, RZ, 0x400000 ;  /* 0x00400000ff177424 */ /* 0x000fe200078e00ff */
[----:B--2---:R-:W-:-:S13]  /*1c80*/  ISETP.NE.AND P0, PT, R2, RZ, PT ;  /* 0x000000ff0200720c */ /* 0x004fda0003f05270 */
[----:B------:R-:W-:Y:S05]  /*1c90*/  @!P0 BRA `(.L_x_1885) ;  /* 0x000001e000008947 */ /* 0x000fea0003800000 */
[----:B------:R-:W-:-:S13]  /*1ca0*/  ISETP.NE.AND P0, PT, R2, 0xff, PT ;  /* 0x000000ff0200780c */ /* 0x000fda0003f05270 */
[----:B------:R-:W-:Y:S02]  /*1cb0*/  @!P0 IMAD.MOV.U32 R23, RZ, RZ, 0x7f800001 ;  /* 0x7f800001ff178424 */ /* 0x000fe400078e00ff */
[----:B------:R-:W-:Y:S01]  /*1cc0*/  @P0 IMAD.SHL.U32 R23, R2, 0x800000, RZ ;  /* 0x0080000002170824 */ /* 0x000fe200078e00ff */
[----:B------:R-:W-:Y:S05]  /*1cd0*/  BRA `(.L_x_1885) ;  /* 0x000001a000007947 */ /* 0x000fea0003800000 */
.L_x_1884:
        /* <DEDUP_REMOVED lines=18> */
[----:B0-----:R-:W-:Y:S05]  /*1e00*/  CALL.ABS.NOINC R2 ;  /* 0x0000000002007343 */ /* 0x001fea0003c00000 */
[----:B------:R-:W-:Y:S01]  /*1e10*/  IMAD.MOV.U32 R23, RZ, RZ, RZ ;  /* 0x000000ffff177224 */ /* 0x000fe200078e00ff */
[----:B------:R-:W-:Y:S05]  /*1e20*/  BRA `(.L_x_1885) ;  /* 0x0000005000007947 */ /* 0x000fea0003800000 */
.L_x_1905:
[----:B------:R-:W2:Y:S02]  /*1e30*/  LDG.E.64 R2, [R2.64] ;  /* 0x0000002402027981 */ /* 0x000ea4000c1e1b00 */
[----:B--2---:R0:W1:Y:S01]  /*1e40*/  I2F.U64 R23, R2 ;  /* 0x0000000200177312 */ /* 0x0040620000301000 */
[----:B------:R-:W-:Y:S05]  /*1e50*/  BRA `(.L_x_1885) ;  /* 0x0000002000007947 */ /* 0x000fea0003800000 */
.L_x_1904:
[----:B------:R-:W2:Y:S02]  /*1e60*/  LDG.E R2, [R2.64] ;  /* 0x0000002402027981 */ /* 0x000ea4000c1e1900 */
[----:B--2---:R0:W1:Y:S02]  /*1e70*/  I2F.U32 R23, R2 ;  /* 0x0000000200177306 */ /* 0x0040640000201000 */
.L_x_1885:
[----:B------:R-:W-:Y:S05]  /*1e80*/  BSYNC B6 ;  /* 0x0000000000067941 */ /* 0x000fea0003800000 */
.L_x_1879:
[----:B------:R-:W2:Y:S01]  /*1e90*/  LDC.U8 R4, c[0x0][0x3fa] ;  /* 0x0000fe80ff047b82 */ /* 0x000ea20000000000 */
[----:B0-----:R-:W-:Y:S01]  /*1ea0*/  IADD3 R2, P1, R22, c[0x0][0x3d8], RZ ;  /* 0x0000f60016027a10 */ /* 0x001fe20007f3e0ff */
[----:B------:R-:W-:Y:S04]  /*1eb0*/  BSSY B6, `(.L_x_1906) ;  /* 0x00000dd000067945 */ /* 0x000fe80003800000 */
[----:B------:R-:W-:Y:S01]  /*1ec0*/  IMAD.X R3, RZ, RZ, c[0x0][0x3dc], P1 ;  /* 0x0000f700ff037624 */ /* 0x000fe200008e06ff */
[----:B--2---:R-:W-:-:S04]  /*1ed0*/  PRMT R0, R4, 0x9910, RZ ;  /* 0x0000991004007816 */ /* 0x004fc800000000ff */
        /* <DEDUP_REMOVED lines=11> */
[----:B--2---:R-:W0:Y:S01]  /*1f90*/  I2F.S16 R0, R0 ;  /* 0x0000000000007306 */ /* 0x004e220000101400 */
[----:B------:R-:W-:Y:S05]  /*1fa0*/  BRA `(.L_x_1912) ;  /* 0x00000cd000007947 */ /* 0x000fea0003800000 */
.L_x_1910:
[----:B------:R-:W2:Y:S02]  /*1fb0*/  LDG.E.U8 R0, [R2.64] ;  /* 0x0000002402007981 */ /* 0x000ea4000c1e1100 */
[----:B--2---:R-:W0:Y:S01]  /*1fc0*/  I2F.U16 R0, R0 ;  /* 0x0000000000007306 */ /* 0x004e220000101000 */
[----:B------:R-:W-:Y:S05]  /*1fd0*/  BRA `(.L_x_1912) ;  /* 0x00000ca000007947 */ /* 0x000fea0003800000 */
.L_x_1909:
[----:B------:R-:W-:-:S13]  /*1fe0*/  ISETP.NE.AND P0, PT, R0, 0x2, PT ;  /* 0x000000020000780c */ /* 0x000fda0003f05270 */
[----:B------:R-:W-:Y:S05]  /*1ff0*/  @!P0 BRA `(.L_x_1913) ;  /* 0x000000a000008947 */ /* 0x000fea0003800000 */
[----:B------:R-:W-:-:S13]  /*2000*/  ISETP.NE.AND P0, PT, R0, 0x3, PT ;  /* 0x000000030000780c */ /* 0x000fda0003f05270 */
[----:B------:R-:W-:Y:S05]  /*2010*/  @!P0 BRA `(.L_x_1914) ;  /* 0x0000005000008947 */ /* 0x000fea0003800000 */
[----:B------:R-:W-:-:S13]  /*2020*/  ISETP.NE.AND P0, PT, R0, 0x4, PT ;  /* 0x000000040000780c */ /* 0x000fda0003f05270 */
[----:B------:R-:W-:Y:S05]  /*2030*/  @P0 BRA `(.L_x_1911) ;  /* 0x00000aa000000947 */ /* 0x000fea0003800000 */
[----:B------:R-:W2:Y:S02]  /*2040*/  LDG.E.64 R2, [R2.64] ;  /* 0x0000002402027981 */ /* 0x000ea4000c1e1b00 */
[----:B--2---:R0:W2:Y:S01]  /*2050*/  I2F.S64 R0, R2 ;  /* 0x0000000200007312 */ /* 0x0040a20000301400 */
[----:B------:R-:W-:Y:S05]  /*2060*/  BRA `(.L_x_1912) ;  /* 0x00000c1000007947 */ /* 0x000fea0003800000 */
.L_x_1914:
[----:B------:R-:W2:Y:S02]  /*2070*/  LDG.E R0, [R2.64] ;  /* 0x0000002402007981 */ /* 0x000ea4000c1e1900 */
[----:B--2---:R-:W0:Y:S01]  /*2080*/  I2F R0, R0 ;  /* 0x0000000000007306 */ /* 0x004e220000201400 */
[----:B------:R-:W-:Y:S05]  /*2090*/  BRA `(.L_x_1912) ;  /* 0x00000be000007947 */ /* 0x000fea0003800000 */
.L_x_1913:
[----:B------:R-:W2:Y:S02]  /*20a0*/  LDG.E.U16 R0, [R2.64] ;  /* 0x0000002402007981 */ /* 0x000ea4000c1e1500 */
[----:B--2---:R-:W0:Y:S01]  /*20b0*/  I2F.S16 R0, R0 ;  /* 0x0000000000007306 */ /* 0x004e220000101400 */
[----:B------:R-:W-:Y:S05]  /*20c0*/  BRA `(.L_x_1912) ;  /* 0x00000bb000007947 */ /* 0x000fea0003800000 */
.L_x_1908:
        /* <DEDUP_REMOVED lines=8> */
.L_x_1916:
[----:B------:R-:W2:Y:S02]  /*2150*/  LDG.E.U16 R0, [R2.64] ;  /* 0x0000002402007981 */ /* 0x000ea4000c1e1500 */
[----:B--2---:R-:W-:Y:S01]  /*2160*/  HADD2.F32 R0, -RZ, R0.H0_H0 ;  /* 0x20000000ff007230 */ /* 0x004fe20000004100 */
[----:B------:R-:W-:Y:S05]  /*2170*/  BRA `(.L_x_1912) ;  /* 0x00000b0000007947 */ /* 0x000fea0003800000 */
.L_x_1915:
        /* <DEDUP_REMOVED lines=8> */
.L_x_1918:
[----:B------:R-:W2:Y:S02]  /*2200*/  LDG.E.U16 R0, [R2.64] ;  /* 0x0000002402007981 */ /* 0x000ea4000c1e1500 */
[----:B--2---:R-:W-:Y:S01]  /*2210*/  HADD2.F32 R0, -RZ, R0.H0_H0 ;  /* 0x20000000ff007230 */ /* 0x004fe20000004100 */
[----:B------:R-:W-:Y:S05]  /*2220*/  BRA `(.L_x_1912) ;  /* 0x00000a5000007947 */ /* 0x000fea0003800000 */
.L_x_1917:
[----:B------:R-:W2:Y:S02]  /*2230*/  LDG.E.64 R2, [R2.64] ;  /* 0x0000002402027981 */ /* 0x000ea4000c1e1b00 */
[----:B--2---:R-:W0:Y:S01]  /*2240*/  F2F.F32.F64 R0, R2 ;  /* 0x0000000200007310 */ /* 0x004e220000301000 */
[----:B------:R-:W0:-:S14]  /*2250*/  DSETP.GEU.AND P0, PT, |R2|, c[0x2][0x0], PT ;  /* 0x008000000200762a */ /* 0x000e1c0003f0e200 */
[----:B0-----:R-:W-:Y:S01]  /*2260*/  @!P0 FMUL R0, R0, 1.175494350822287508e-38 ;  /* 0x0080000000008820 */ /* 0x001fe20000400000 */
[----:B------:R-:W-:Y:S05]  /*2270*/  BRA `(.L_x_1912) ;  /* 0x00000a0000007947 */ /* 0x000fea0003800000 */
.L_x_1907:
        /* <DEDUP_REMOVED lines=12> */
.L_x_1921:
[----:B------:R-:W2:Y:S02]  /*2340*/  LDG.E.64 R2, [R2.64] ;  /* 0x0000002402027981 */ /* 0x000ea4000c1e1b00 */
[----:B--2---:R-:W0:Y:S01]  /*2350*/  F2F.F32.F64 R0, R2 ;  /* 0x0000000200007310 */ /* 0x004e220000301000 */
[----:B------:R-:W0:-:S14]  /*2360*/  DSETP.GEU.AND P0, PT, |R2|, c[0x2][0x0], PT ;  /* 0x008000000200762a */ /* 0x000e1c0003f0e200 */
[----:B0-----:R-:W-:Y:S01]  /*2370*/  @!P0 FMUL R0, R0, 1.175494350822287508e-38 ;  /* 0x0080000000008820 */ /* 0x001fe20000400000 */
[----:B------:R-:W-:Y:S05]  /*2380*/  BRA `(.L_x_1912) ;  /* 0x000008f000007947 */ /* 0x000fea0003800000 */
.L_x_1920:
        /* <DEDUP_REMOVED lines=24> */
[----:B------:R-:W-:Y:S01]  /*2510*/  LOP3.LUT R0, R5, 0x80000000, R0, 0xf8, !PT ;  /* 0x8000000005007812 */ /* 0x000fe200078ef800 */
[----:B------:R-:W-:Y:S05]  /*2520*/  BRA `(.L_x_1912) ;  /* 0x0000075000007947 */ /* 0x000fea0003800000 */
.L_x_1923:
        /* <DEDUP_REMOVED lines=11> */
[----:B------:R-:W-:Y:S01]  /*25e0*/  LOP3.LUT R0, R4, 0x80000000, R5, 0xf8, !PT ;  /* 0x8000000004007812 */ /* 0x000fe200078ef805 */
[----:B------:R-:W-:Y:S05]  /*25f0*/  BRA `(.L_x_1912) ;  /* 0x0000068000007947 */ /* 0x000fea0003800000 */
.L_x_1922:
[----:B------:R-:W2:Y:S02]  /*2600*/  LDG.E.U16 R0, [R2.64] ;  /* 0x0000002402007981 */ /* 0x000ea4000c1e1500 */
[----:B--2---:R-:W-:Y:S01]  /*2610*/  PRMT R0, RZ, 0x5410, R0 ;  /* 0x00005410ff007816 */ /* 0x004fe20000000000 */
[----:B------:R-:W-:Y:S05]  /*2620*/  BRA `(.L_x_1912) ;  /* 0x0000065000007947 */ /* 0x000fea0003800000 */
.L_x_1919:
        /* <DEDUP_REMOVED lines=9> */
[----:B--2---:R-:W0:Y:S01]  /*26c0*/  I2F.U16 R0, R0 ;  /* 0x0000000000007306 */ /* 0x004e220000101000 */
[----:B------:R-:W-:Y:S05]  /*26d0*/  BRA `(.L_x_1912) ;  /* 0x000005a000007947 */ /* 0x000fea0003800000 */
.L_x_1926:
        /* <DEDUP_REMOVED lines=20> */
.L_x_1928:
[----:B------:R-:W-:Y:S05]  /*2820*/  BSYNC B0 ;  /* 0x0000000000007941 */ /* 0x000fea0003800000 */
.L_x_1927:
[----:B------:R-:W-:Y:S01]  /*2830*/  LEA R3, R0, 0x3b800000, 0x17 ;  /* 0x3b80000000037811 */ /* 0x000fe200078eb8ff */
[----:B------:R-:W-:-:S05]  /*2840*/  IMAD.SHL.U32 R0, R2, 0x100000, RZ ;  /* 0x0010000002007824 */ /* 0x000fca00078e00ff */
[----:B------:R-:W-:Y:S01]  /*2850*/  LOP3.LUT R0, R3, R0, R4, 0xfe, !PT ;  /* 0x0000000003007212 */ /* 0x000fe200078efe04 */
[----:B------:R-:W-:Y:S05]  /*2860*/  BRA `(.L_x_1912) ;  /* 0x0000041000007947 */ /* 0x000fea0003800000 */
.L_x_1925:
        /* <DEDUP_REMOVED lines=20> */
.L_x_1930:
[----:B------:R-:W-:Y:S05]  /*29b0*/  BSYNC B0 ;  /* 0x0000000000007941 */ /* 0x000fea0003800000 */
.L_x_1929:
[----:B------:R-:W-:Y:S01]  /*29c0*/  LEA R3, R0, 0x37800000, 0x17 ;  /* 0x3780000000037811 */ /* 0x000fe200078eb8ff */
[----:B------:R-:W-:-:S05]  /*29d0*/  IMAD.SHL.U32 R0, R2, 0x200000, RZ ;  /* 0x0020000002007824 */ /* 0x000fca00078e00ff */
[----:B------:R-:W-:Y:S01]  /*29e0*/  LOP3.LUT R0, R3, R0, R4, 0xfe, !PT ;  /* 0x0000000003007212 */ /* 0x000fe200078efe04 */
[----:B------:R-:W-:Y:S05]  /*29f0*/  BRA `(.L_x_1912) ;  /* 0x0000028000007947 */ /* 0x000fea0003800000 */
.L_x_1924:
        /* <DEDUP_REMOVED lines=14> */
.L_x_1911:
        /* <DEDUP_REMOVED lines=19> */
[----:B------:R-:W-:Y:S01]  /*2c10*/  IMAD.MOV.U32 R0, RZ, RZ, RZ ;  /* 0x000000ffff007224 */ /* 0x000fe200078e00ff */
[----:B------:R-:W-:Y:S05]  /*2c20*/  BRA `(.L_x_1912) ;  /* 0x0000005000007947 */ /* 0x000fea0003800000 */
.L_x_1932:
[----:B------:R-:W2:Y:S02]  /*2c30*/  LDG.E.64 R2, [R2.64] ;  /* 0x0000002402027981 */ /* 0x000ea4000c1e1b00 */
[----:B--2---:R0:W2:Y:S01]  /*2c40*/  I2F.U64 R0, R2 ;  /* 0x0000000200007312 */ /* 0x0040a20000301000 */
[----:B------:R-:W-:Y:S05]  /*2c50*/  BRA `(.L_x_1912) ;  /* 0x0000002000007947 */ /* 0x000fea0003800000 */
.L_x_1931:
[----:B------:R-:W2:Y:S02]  /*2c60*/  LDG.E R0, [R2.64] ;  /* 0x0000002402007981 */ /* 0x000ea4000c1e1900 */
[----:B--2---:R-:W0:Y:S02]  /*2c70*/  I2F.U32 R0, R0 ;  /* 0x0000000000007306 */ /* 0x004e240000201000 */
.L_x_1912:
[----:B------:R-:W-:Y:S05]  /*2c80*/  BSYNC B6 ;  /* 0x0000000000067941 */ /* 0x000fea0003800000 */
.L_x_1906:
[----:B------:R-:W-:Y:S02]  /*2c90*/  ULDC.U8 UR4, c[0x0][0x3ec] ;  /* 0x0000fb0000047ab9 */ /* 0x000fe40000000000 */
[----:B------:R-:W-:-:S13]  /*2ca0*/  ISETP.NE.AND P0, PT, RZ, UR4, PT ;  /* 0x00000004ff007c0c */ /* 0x000fda000bf05270 */
[----:B------:R-:W-:Y:S05]  /*2cb0*/  @!P0 BRA `(.L_x_1933) ;  /* 0x0000006000008947 */ /* 0x000fea0003800000 */
[----:B0-2--5:R-:W-:-:S13]  /*2cc0*/  FSETP.GTU.FTZ.AND P0, PT, R0, RZ, PT ;  /* 0x000000ff0000720b */ /* 0x025fda0003f1c000 */
[----:B------:R-:W-:Y:S02]  /*2cd0*/  @!P0 FADD.FTZ R3, R0, c[0x0][0x3e0] ;  /* 0x0000f80000038621 */ /* 0x000fe40000010000 */
[C---:B-1----:R-:W-:Y:S02]  /*2ce0*/  @!P0 FMUL.FTZ R0, R23.reuse, c[0x0][0x3e8] ;  /* 0x0000fa0017008a20 */ /* 0x042fe40000410000 */
[----:B------:R-:W-:Y:S02]  /*2cf0*/  @P0 FMUL.FTZ R2, R23, c[0x0][0x3e4] ;  /* 0x0000f90017020a20 */ /* 0x000fe40000410000 */
[----:B------:R-:W-:Y:S01]  /*2d00*/  @!P0 FMUL.FTZ R2, R0, R3 ;  /* 0x0000000300028220 */ /* 0x000fe20000410000 */
[----:B------:R-:W-:Y:S05]  /*2d10*/  BRA `(.L_x_1934) ;  /* 0x0000008000007947 */ /* 0x000fea0003800000 */
.L_x_1933:
[----:B0-2--5:R-:W-:-:S13]  /*2d20*/  FSETP.GTU.FTZ.AND P0, PT, R0, RZ, PT ;  /* 0x000000ff0000720b */ /* 0x025fda0003f1c000 */
[----:B------:R-:W-:Y:S02]  /*2d30*/  @!P0 FMUL.FTZ R0, R0, c[0x0][0x3e8] ;  /* 0x0000fa0000008a20 */ /* 0x000fe40000410000 */
[C---:B-1----:R-:W-:Y:S02]  /*2d40*/  @P0 FMUL.FTZ R2, R23.reuse, c[0x0][0x3e4] ;  /* 0x0000f90017020a20 */ /* 0x042fe40000410000 */
[----:B------:R-:W-:Y:S02]  /*2d50*/  @!P0 FMUL.FTZ R3, R0, 1.4426950216293334961 ;  /* 0x3fb8aa3b00038820 */ /* 0x000fe40000410000 */
[----:B------:R-:W-:-:S04]  /*2d60*/  @!P0 FMUL.FTZ R0, R23, c[0x0][0x3e8] ;  /* 0x0000fa0017008a20 */ /* 0x000fc80000410000 */
[----:B------:R-:W0:Y:S01]  /*2d70*/  @!P0 MUFU.EX2 R3, R3 ;  /* 0x0000000300038308 */ /* 0x000e220000000800 */
[----:B------:R-:W-:-:S04]  /*2d80*/  @!P0 FMUL.FTZ R0, R0, c[0x0][0x3e0] ;  /* 0x0000f80000008a20 */ /* 0x000fc80000410000 */
[----:B0-----:R-:W-:-:S03]  /*2d90*/  @!P0 FMUL.FTZ R2, R0, R3 ;  /* 0x0000000300028220 */ /* 0x001fc60000410000 */
.L_x_1934:
        /* <DEDUP_REMOVED lines=12> */
[----:B------:R-:W0:Y:S02]  /*2e60*/  F2I.FTZ.TRUNC.NTZ R3, R2 ;  /* 0x0000000200037305 */ /* 0x000e24000021f100 */
[----:B0-----:R0:W-:Y:S01]  /*2e70*/  STG.E.U8 [R16.64], R3 ;  /* 0x0000000310007986 */ /* 0x0011e2000c101124 */
[----:B------:R-:W-:Y:S05]  /*2e80*/  BRA `(.L_x_1940) ;  /* 0x00000d7000007947 */ /* 0x000fea0003800000 */
.L_x_1938:
[----:B------:R-:W0:Y:S02]  /*2e90*/  F2I.S64.TRUNC R2, R2 ;  /* 0x0000000200027311 */ /* 0x000e24000020d900 */
[----:B0-----:R-:W-:-:S05]  /*2ea0*/  IMAD.MOV.U32 R5, RZ, RZ, R2 ;  /* 0x000000ffff057224 */ /* 0x001fca00078e0002 */
[----:B------:R0:W-:Y:S01]  /*2eb0*/  STG.E.U8 [R16.64], R5 ;  /* 0x0000000510007986 */ /* 0x0001e2000c101124 */
[----:B------:R-:W-:Y:S05]  /*2ec0*/  BRA `(.L_x_1940) ;  /* 0x00000d3000007947 */ /* 0x000fea0003800000 */
.L_x_1937:
[----:B------:R-:W-:-:S13]  /*2ed0*/  ISETP.NE.AND P0, PT, R0, 0x2, PT ;  /* 0x000000020000780c */ /* 0x000fda0003f05270 */
[----:B------:R-:W-:Y:S05]  /*2ee0*/  @!P0 BRA `(.L_x_1941) ;  /* 0x000000a000008947 */ /* 0x000fea0003800000 */
[----:B------:R-:W-:-:S13]  /*2ef0*/  ISETP.NE.AND P0, PT, R0, 0x3, PT ;  /* 0x000000030000780c */ /* 0x000fda0003f05270 */
[----:B------:R-:W-:Y:S05]  /*2f00*/  @!P0 BRA `(.L_x_1942) ;  /* 0x0000005000008947 */ /* 0x000fea0003800000 */
[----:B------:R-:W-:-:S13]  /*2f10*/  ISETP.NE.AND P0, PT, R0, 0x4, PT ;  /* 0x000000040000780c */ /* 0x000fda0003f05270 */
[----:B------:R-:W-:Y:S05]  /*2f20*/  @P0 BRA `(.L_x_1939) ;  /* 0x00000b4000000947 */ /* 0x000fea0003800000 */
[----:B------:R-:W0:Y:S02]  /*2f30*/  F2I.S64.TRUNC R2, R2 ;  /* 0x0000000200027311 */ /* 0x000e24000020d900 */
[----:B0-----:R0:W-:Y:S01]  /*2f40*/  STG.E.64 [R16.64], R2 ;  /* 0x0000000210007986 */ /* 0x0011e2000c101b24 */
[----:B------:R-:W-:Y:S05]  /*2f50*/  BRA `(.L_x_1940) ;  /* 0x00000ca000007947 */ /* 0x000fea0003800000 */
.L_x_1942:
[----:B------:R-:W0:Y:S02]  /*2f60*/  F2I.FTZ.TRUNC.NTZ R3, R2 ;  /* 0x0000000200037305 */ /* 0x000e24000021f100 */
[----:B0-----:R0:W-:Y:S01]  /*2f70*/  STG.E [R16.64], R3 ;  /* 0x0000000310007986 */ /* 0x0011e2000c101924 */
[----:B------:R-:W-:Y:S05]  /*2f80*/  BRA `(.L_x_1940) ;  /* 0x00000c7000007947 */ /* 0x000fea0003800000 */
.L_x_1941:
[----:B------:R-:W0:Y:S02]  /*2f90*/  F2I.FTZ.TRUNC.NTZ R3, R2 ;  /* 0x0000000200037305 */ /* 0x000e24000021f100 */
[----:B0-----:R0:W-:Y:S01]  /*2fa0*/  STG.E.U16 [R16.64], R3 ;  /* 0x0000000310007986 */ /* 0x0011e2000c101524 */
[----:B------:R-:W-:Y:S05]  /*2fb0*/  BRA `(.L_x_1940) ;  /* 0x00000c4000007947 */ /* 0x000fea0003800000 */
.L_x_1936:
[----:B------:R-:W-:-:S13]  /*2fc0*/  ISETP.GT.AND P0, PT, R0, 0x6, PT ;  /* 0x000000060000780c */ /* 0x000fda0003f04270 */
[----:B------:R-:W-:Y:S05]  /*2fd0*/  @P0 BRA `(.L_x_1943) ;  /* 0x0000009000000947 */ /* 0x000fea0003800000 */
[----:B------:R-:W-:-:S13]  /*2fe0*/  ISETP.NE.AND P0, PT, R0, 0x5, PT ;  /* 0x000000050000780c */ /* 0x000fda0003f05270 */
[----:B------:R-:W-:Y:S05]  /*2ff0*/  @!P0 BRA `(.L_x_1944) ;  /* 0x0000004000008947 */ /* 0x000fea0003800000 */
[----:B------:R-:W-:-:S13]  /*3000*/  ISETP.NE.AND P0, PT, R0, 0x6, PT ;  /* 0x000000060000780c */ /* 0x000fda0003f05270 */
[----:B------:R-:W-:Y:S05]  /*3010*/  @P0 BRA `(.L_x_1939) ;  /* 0x00000a5000000947 */ /* 0x000fea0003800000 */
[----:B------:R0:W-:Y:S01]  /*3020*/  STG.E [R16.64], R2 ;  /* 0x0000000210007986 */ /* 0x0001e2000c101924 */
[----:B------:R-:W-:Y:S05]  /*3030*/  BRA `(.L_x_1940) ;  /* 0x00000bc000007947 */ /* 0x000fea0003800000 */
.L_x_1944:
[----:B------:R-:W-:-:S05]  /*3040*/  F2FP.PACK_AB R2, RZ, R2 ;  /* 0x00000002ff02723e */ /* 0x000fca00000000ff */
[----:B------:R0:W-:Y:S01]  /*3050*/  STG.E.U16 [R16.64], R2 ;  /* 0x0000000210007986 */ /* 0x0001e2000c101524 */
[----:B------:R-:W-:Y:S05]  /*3060*/  BRA `(.L_x_1940) ;  /* 0x00000b9000007947 */ /* 0x000fea0003800000 */
.L_x_1943:
[----:B------:R-:W-:-:S13]  /*3070*/  ISETP.NE.AND P0, PT, R0, 0x7, PT ;  /* 0x000000070000780c */ /* 0x000fda0003f05270 */
[----:B------:R-:W-:Y:S05]  /*3080*/  @!P0 BRA `(.L_x_1945) ;  /* 0x000000b000008947 */ /* 0x000fea0003800000 */
[----:B------:R-:W-:-:S13]  /*3090*/  ISETP.NE.AND P0, PT, R0, 0x8, PT ;  /* 0x000000080000780c */ /* 0x000fda0003f05270 */
[----:B------:R-:W-:Y:S05]  /*30a0*/  @!P0 BRA `(.L_x_1946) ;  /* 0x0000005000008947 */ /* 0x000fea0003800000 */
[----:B------:R-:W-:-:S13]  /*30b0*/  ISETP.NE.AND P0, PT, R0, 0x9, PT ;  /* 0x000000090000780c */ /* 0x000fda0003f05270 */
[----:B------:R-:W-:Y:S05]  /*30c0*/  @P0 BRA `(.L_x_1939) ;  /* 0x000009a000000947 */ /* 0x000fea0003800000 */
[----:B------:R-:W-:-:S05]  /*30d0*/  IMAD.MOV.U32 R3, RZ, RZ, RZ ;  /* 0x000000ffff037224 */ /* 0x000fca00078e00ff */
[----:B------:R0:W-:Y:S01]  /*30e0*/  STG.E.64 [R16.64], R2 ;  /* 0x0000000210007986 */ /* 0x0001e2000c101b24 */
[----:B------:R-:W-:Y:S05]  /*30f0*/  BRA `(.L_x_1940) ;  /* 0x00000b0000007947 */ /* 0x000fea0003800000 */
.L_x_1946:
[----:B------:R-:W-:-:S04]  /*3100*/  F2FP.PACK_AB R3, RZ, R2 ;  /* 0x00000002ff03723e */ /* 0x000fc800000000ff */
[----:B------:R-:W-:-:S05]  /*3110*/  PRMT R3, R3, 0x5410, RZ ;  /* 0x0000541003037816 */ /* 0x000fca00000000ff */
[----:B------:R0:W-:Y:S01]  /*3120*/  STG.E [R16.64], R3 ;  /* 0x0000000310007986 */ /* 0x0001e2000c101924 */
[----:B------:R-:W-:Y:S05]  /*3130*/  BRA `(.L_x_1940) ;  /* 0x00000ac000007947 */ /* 0x000fea0003800000 */
.L_x_1945:
[----:B------:R-:W-:-:S06]  /*3140*/  FMUL.FTZ R2, R2, 1 ;  /* 0x3f80000002027820 */ /* 0x000fcc0000410000 */
[----:B------:R-:W0:Y:S02]  /*3150*/  F2F.F64.F32 R2, R2 ;  /* 0x0000000200027310 */ /* 0x000e240000201800 */
[----:B0-----:R0:W-:Y:S01]  /*3160*/  STG.E.64 [R16.64], R2 ;  /* 0x0000000210007986 */ /* 0x0011e2000c101b24 */
[----:B------:R-:W-:Y:S05]  /*3170*/  BRA `(.L_x_1940) ;  /* 0x00000a8000007947 */ /* 0x000fea0003800000 */
.L_x_1935:
        /* <DEDUP_REMOVED lines=8> */
[----:B------:R-:W-:-:S04]  /*3200*/  FSETP.NEU.FTZ.AND P0, PT, R2, RZ, PT ;  /* 0x000000ff0200720b */ /* 0x000fc80003f1d000 */
[----:B------:R-:W-:-:S05]  /*3210*/  SEL R3, RZ, 0x1, !P0 ;  /* 0x00000001ff037807 */ /* 0x000fca0004000000 */
[----:B------:R0:W-:Y:S01]  /*3220*/  STG.E.U8 [R16.64], R3 ;  /* 0x0000000310007986 */ /* 0x0001e2000c101124 */
[----:B------:R-:W-:Y:S05]  /*3230*/  BRA `(.L_x_1940) ;  /* 0x000009c000007947 */ /* 0x000fea0003800000 */
.L_x_1949:
[----:B------:R-:W-:Y:S01]  /*3240*/  FMUL.FTZ R4, R2, 1 ;  /* 0x3f80000002047820 */ /* 0x000fe20000410000 */
[----:B------:R-:W-:-:S05]  /*3250*/  CS2R R6, SRZ ;  /* 0x0000000000067805 */ /* 0x000fca000001ff00 */
[----:B------:R-:W0:Y:S02]  /*3260*/  F2F.F64.F32 R4, R4 ;  /* 0x0000000400047310 */ /* 0x000e240000201800 */
[----:B0-----:R0:W-:Y:S01]  /*3270*/  STG.E.128 [R16.64], R4 ;  /* 0x0000000410007986 */ /* 0x0011e2000c101d24 */
[----:B------:R-:W-:Y:S05]  /*3280*/  BRA `(.L_x_1940) ;  /* 0x0000097000007947 */ /* 0x000fea0003800000 */
.L_x_1948:
[----:B------:R-:W-:-:S13]  /*3290*/  ISETP.NE.AND P0, PT, R0, 0xf, PT ;  /* 0x0000000f0000780c */ /* 0x000fda0003f05270 */
[----:B------:R-:W-:Y:S05]  /*32a0*/  @!P0 BRA `(.L_x_1950) ;  /* 0x000002b000008947 */ /* 0x000fea0003800000 */
[----:B------:R-:W-:-:S13]  /*32b0*/  ISETP.NE.AND P0, PT, R0, 0x17, PT ;  /* 0x000000170000780c */ /* 0x000fda0003f05270 */
[----:B------:R-:W-:Y:S05]  /*32c0*/  @!P0 BRA `(.L_x_1951) ;  /* 0x0000014000008947 */ /* 0x000fea0003800000 */
[----:B------:R-:W-:-:S13]  /*32d0*/  ISETP.NE.AND P0, PT, R0, 0x18, PT ;  /* 0x000000180000780c */ /* 0x000fda0003f05270 */
[----:B------:R-:W-:Y:S05]  /*32e0*/  @P0 BRA `(.L_x_1939) ;  /* 0x0000078000000947 */ /* 0x000fea0003800000 */
[C---:B------:R-:W-:Y:S01]  /*32f0*/  LOP3.LUT R4, R2.reuse, 0x7fffffff, RZ, 0xc0, !PT ;  /* 0x7fffffff02047812 */ /* 0x040fe200078ec0ff */
[----:B------:R-:W-:Y:S01]  /*3300*/  BSSY B0, `(.L_x_1952) ;  /* 0x000000d000007945 */ /* 0x000fe20003800000 */
[----:B------:R-:W-:Y:S02]  /*3310*/  LOP3.LUT R0, R2, 0x80000000, RZ, 0xc0, !PT ;  /* 0x8000000002007812 */ /* 0x000fe400078ec0ff */
[----:B------:R-:W-:Y:S02]  /*3320*/  ISETP.GT.U32.AND P0, PT, R4, 0x43efffff, PT ;  /* 0x43efffff0400780c */ /* 0x000fe40003f04070 */
[----:B------:R-:W-:Y:S01]  /*3330*/  SHF.R.U32.HI R5, RZ, 0x18, R0 ;  /* 0x00000018ff057819 */ /* 0x000fe20000011600 */
[----:B------:R-:W-:-:S10]  /*3340*/  IMAD.MOV.U32 R0, RZ, RZ, 0x7f ;  /* 0x0000007fff007424 */ /* 0x000fd400078e00ff */
[----:B------:R-:W-:Y:S05]  /*3350*/  @P0 BRA `(.L_x_1953) ;  /* 0x0000007000000947 */ /* 0x000fea0003800000 */
[----:B------:R-:W-:-:S13]  /*3360*/  ISETP.GE.U32.AND P0, PT, R4, 0x3c800000, PT ;  /* 0x3c8000000400780c */ /* 0x000fda0003f06070 */
[----:B------:R-:W-:-:S04]  /*3370*/  @P0 SHF.R.U32.HI R0, RZ, 0x14, R2 ;  /* 0x00000014ff000819 */ /* 0x000fc80000011602 */
[----:B------:R-:W-:-:S04]  /*3380*/  @P0 LOP3.LUT R3, R0, 0x1, RZ, 0xc0, !PT ;  /* 0x0000000100030812 */ /* 0x000fc800078ec0ff */
[----:B------:R-:W-:Y:S01]  /*3390*/  @P0 IADD3 R3, R2, 0x407ffff, R3 ;  /* 0x0407ffff02030810 */ /* 0x000fe20007ffe003 */
[----:B------:R-:W-:-:S03]  /*33a0*/  @!P0 FADD.FTZ R2, R4, 16384 ;  /* 0x4680000004028421 */ /* 0x000fc60000010000 */
[----:B------:R-:W-:Y:S02]  /*33b0*/  @P0 SHF.R.U32.HI R0, RZ, 0x14, R3 ;  /* 0x00000014ff000819 */ /* 0x000fe40000011603 */
[----:B------:R-:W-:Y:S02]  /*33c0*/  @!P0 IADD3 R0, R2, -0x46800000, RZ ;  /* 0xb980000002008810 */ /* 0x000fe40007ffe0ff */
.L_x_1953:
[----:B------:R-:W-:Y:S05]  /*33d0*/  BSYNC B0 ;  /* 0x0000000000007941 */ /* 0x000fea0003800000 */
.L_x_1952:
[----:B------:R-:W-:-:S05]  /*33e0*/  LOP3.LUT R5, R0, R5, RZ, 0xfc, !PT ;  /* 0x0000000500057212 */ /* 0x000fca00078efcff */
[----:B------:R0:W-:Y:S01]  /*33f0*/  STG.E.U8 [R16.64], R5 ;  /* 0x0000000510007986 */ /* 0x0001e2000c101124 */
[----:B------:R-:W-:Y:S05]  /*3400*/  BRA `(.L_x_1940) ;  /* 0x000007f000007947 */ /* 0x000fea0003800000 */
.L_x_1951:
[----:B------:R-:W-:Y:S01]  /*3410*/  LOP3.LUT R4, R2, 0x7fffffff, RZ, 0xc0, !PT ;  /* 0x7fffffff02047812 */ /* 0x000fe200078ec0ff */
[----:B------:R-:W-:Y:S03]  /*3420*/  BSSY B0, `(.L_x_1954) ;  /* 0x000000e000007945 */ /* 0x000fe60003800000 */
[----:B------:R-:W-:-:S13]  /*3430*/  ISETP.GT.U32.AND P0, PT, R4, 0x477fffff, PT ;  /* 0x477fffff0400780c */ /* 0x000fda0003f04070 */
[----:B------:R-:W-:Y:S05]  /*3440*/  @P0 BRA `(.L_x_1955) ;  /* 0x0000008000000947 */ /* 0x000fea0003800000 */
[----:B------:R-:W-:-:S13]  /*3450*/  ISETP.GE.U32.AND P0, PT, R4, 0x38800000, PT ;  /* 0x388000000400780c */ /* 0x000fda0003f06070 */
[----:B------:R-:W-:-:S04]  /*3460*/  @P0 SHF.R.U32.HI R0, RZ, 0x15, R2 ;  /* 0x00000015ff000819 */ /* 0x000fc80000011602 */
[----:B------:R-:W-:-:S04]  /*3470*/  @P0 LOP3.LUT R3, R0, 0x1, RZ, 0xc0, !PT ;  /* 0x0000000100030812 */ /* 0x000fc800078ec0ff */
[----:B------:R-:W-:Y:S01]  /*3480*/  @P0 IADD3 R0, R2, 0x80fffff, R3 ;  /* 0x080fffff02000810 */ /* 0x000fe20007ffe003 */
[----:B------:R-:W-:-:S03]  /*3490*/  @!P0 FADD.FTZ R3, R4, 128 ;  /* 0x4300000004038421 */ /* 0x000fc60000010000 */
[----:B------:R-:W-:Y:S02]  /*34a0*/  @P0 SHF.R.U32.HI R0, RZ, 0x15, R0 ;  /* 0x00000015ff000819 */ /* 0x000fe40000011600 */
[----:B------:R-:W-:Y:S01]  /*34b0*/  @!P0 IADD3 R0, R3, -0x43000000, RZ ;  /* 0xbd00000003008810 */ /* 0x000fe20007ffe0ff */
[----:B------:R-:W-:Y:S05]  /*34c0*/  BRA `(.L_x_1956) ;  /* 0x0000003000007947 */ /* 0x000fea0003800000 */
.L_x_1955:
[----:B------:R-:W-:Y:S01]  /*34d0*/  IMAD.MOV.U32 R0, RZ, RZ, 0x7f ;  /* 0x0000007fff007424 */ /* 0x000fe200078e00ff */
[----:B------:R-:W-:-:S04]  /*34e0*/  ISETP.GT.U32.AND P0, PT, R4, 0x7f800000, PT ;  /* 0x7f8000000400780c */ /* 0x000fc80003f04070 */
[----:B------:R-:W-:-:S04]  /*34f0*/  SEL R0, R0, 0x7c, P0 ;  /* 0x0000007c00007807 */ /* 0x000fc80000000000 */
.L_x_1956:
[----:B------:R-:W-:Y:S05]  /*3500*/  BSYNC B0 ;  /* 0x0000000000007941 */ /* 0x000fea0003800000 */
.L_x_1954:
[----:B------:R-:W-:-:S04]  /*3510*/  LOP3.LUT R2, R2, 0x80000000, RZ, 0xc0, !PT ;  /* 0x8000000002027812 */ /* 0x000fc800078ec0ff */
[----:B------:R-:W-:-:S04]  /*3520*/  SHF.R.U32.HI R3, RZ, 0x18, R2 ;  /* 0x00000018ff037819 */ /* 0x000fc80000011602 */
[----:B------:R-:W-:-:S05]  /*3530*/  LOP3.LUT R3, R0, R3, RZ, 0xfc, !PT ;  /* 0x0000000300037212 */ /* 0x000fca00078efcff */
[----:B------:R0:W-:Y:S01]  /*3540*/  STG.E.U8 [R16.64], R3 ;  /* 0x0000000310007986 */ /* 0x0001e2000c101124 */
[----:B------:R-:W-:Y:S05]  /*3550*/  BRA `(.L_x_1940) ;  /* 0x000006a000007947 */ /* 0x000fea0003800000 */
.L_x_1950:
[----:B------:R-:W-:-:S05]  /*3560*/  F2FP.BF16.PACK_AB R2, RZ, R2 ;  /* 0x00000002ff02723e */ /* 0x000fca00000010ff */
[----:B------:R0:W-:Y:S01]  /*3570*/  STG.E.U16 [R16.64], R2 ;  /* 0x0000000210007986 */ /* 0x0001e2000c101524 */
[----:B------:R-:W-:Y:S05]  /*3580*/  BRA `(.L_x_1940) ;  /* 0x0000067000007947 */ /* 0x000fea0003800000 */
.L_x_1947:
        /* <DEDUP_REMOVED lines=8> */
[----:B------:R-:W0:Y:S02]  /*3610*/  F2I.FTZ.U32.TRUNC.NTZ R3, R2 ;  /* 0x0000000200037305 */ /* 0x000e24000021f000 */
[----:B0-----:R0:W-:Y:S01]  /*3620*/  STG.E.U16 [R16.64], R3 ;  /* 0x0000000310007986 */ /* 0x0011e2000c101524 */
[----:B------:R-:W-:Y:S05]  /*3630*/  BRA `(.L_x_1940) ;  /* 0x000005c000007947 */ /* 0x000fea0003800000 */
.L_x_1959:
[----:B------:R-:W-:Y:S01]  /*3640*/  LOP3.LUT R3, R2, 0x7fffffff, RZ, 0xc0, !PT ;  /* 0x7fffffff02037812 */ /* 0x000fe200078ec0ff */
[----:B------:R-:W-:Y:S01]  /*3650*/  BSSY B0, `(.L_x_1960) ;  /* 0x0000013000007945 */ /* 0x000fe20003800000 */
[----:B------:R-:W-:Y:S02]  /*3660*/  IMAD.MOV.U32 R8, RZ, RZ, 0x80 ;  /* 0x00000080ff087424 */ /* 0x000fe400078e00ff */
        /* <DEDUP_REMOVED lines=13> */
.L_x_1962:
[----:B------:R-:W-:-:S04]  /*3740*/  LOP3.LUT R2, R2, 0x80000000, RZ, 0xc0, !PT ;  /* 0x8000000002027812 */ /* 0x000fc800078ec0ff */
[----:B------:R-:W-:-:S04]  /*3750*/  SHF.R.U32.HI R3, RZ, 0x18, R2 ;  /* 0x00000018ff037819 */ /* 0x000fc80000011602 */
[----:B------:R-:W-:-:S04]  /*3760*/  LOP3.LUT R0, R0, R3, RZ, 0xfc, !PT ;  /* 0x0000000300007212 */ /* 0x000fc800078efcff */
[----:B------:R-:W-:Y:S02]  /*3770*/  PRMT R8, R0, 0x7610, R8 ;  /* 0x0000761000087816 */ /* 0x000fe40000000008 */
.L_x_1961:
[----:B------:R-:W-:Y:S05]  /*3780*/  BSYNC B0 ;  /* 0x0000000000007941 */ /* 0x000fea0003800000 */
.L_x_1960:
[----:B------:R0:W-:Y:S01]  /*3790*/  STG.E.U8 [R16.64], R8 ;  /* 0x0000000810007986 */ /* 0x0001e2000c101124 */
[----:B------:R-:W-:Y:S05]  /*37a0*/  BRA `(.L_x_1940) ;  /* 0x0000045000007947 */ /* 0x000fea0003800000 */
.L_x_1958:
        /* <DEDUP_REMOVED lines=16> */
.L_x_1965:
[----:B------:R-:W-:-:S04]  /*38b0*/  LOP3.LUT R2, R2, 0x80000000, RZ, 0xc0, !PT ;  /* 0x8000000002027812 */ /* 0x000fc800078ec0ff */
[----:B------:R-:W-:-:S04]  /*38c0*/  SHF.R.U32.HI R3, RZ, 0x18, R2 ;  /* 0x00000018ff037819 */ /* 0x000fc80000011602 */
[----:B------:R-:W-:-:S04]  /*38d0*/  LOP3.LUT R0, R0, R3, RZ, 0xfc, !PT ;  /* 0x0000000300007212 */ /* 0x000fc800078efcff */
[----:B------:R-:W-:Y:S02]  /*38e0*/  PRMT R8, R0, 0x7610, R8 ;  /* 0x0000761000087816 */ /* 0x000fe40000000008 */
.L_x_1964:
[----:B------:R-:W-:Y:S05]  /*38f0*/  BSYNC B0 ;  /* 0x0000000000007941 */ /* 0x000fea0003800000 */
.L_x_1963:
[----:B------:R0:W-:Y:S01]  /*3900*/  STG.E.U8 [R16.64], R8 ;  /* 0x0000000810007986 */ /* 0x0001e2000c101124 */
[----:B------:R-:W-:Y:S05]  /*3910*/  BRA `(.L_x_1940) ;  /* 0x000002e000007947 */ /* 0x000fea0003800000 */
.L_x_1957:
[----:B------:R-:W-:-:S13]  /*3920*/  ISETP.NE.AND P0, PT, R0, 0x1c, PT ;  /* 0x0000001c0000780c */ /* 0x000fda0003f05270 */
[----:B------:R-:W-:Y:S05]  /*3930*/  @!P0 BRA `(.L_x_1966) ;  /* 0x000002a000008947 */ /* 0x000fea0003800000 */
[----:B------:R-:W-:-:S13]  /*3940*/  ISETP.NE.AND P0, PT, R0, 0x1d, PT ;  /* 0x0000001d0000780c */ /* 0x000fda0003f05270 */
[----:B------:R-:W-:Y:S05]  /*3950*/  @!P0 BRA `(.L_x_1967) ;  /* 0x0000025000008947 */ /* 0x000fea0003800000 */
[----:B------:R-:W-:-:S13]  /*3960*/  ISETP.NE.AND P0, PT, R0, 0x2c, PT ;  /* 0x0000002c0000780c */ /* 0x000fda0003f05270 */
[----:B------:R-:W-:Y:S05]  /*3970*/  @P0 BRA `(.L_x_1939) ;  /* 0x000000f000000947 */ /* 0x000fea0003800000 */
[----:B------:R-:W-:Y:S02]  /*3980*/  SHF.R.U32.HI R4, RZ, 0x17, R2 ;  /* 0x00000017ff047819 */ /* 0x000fe40000011602 */
[----:B------:R-:W-:Y:S02]  /*3990*/  PLOP3.LUT P0, PT, PT, PT, PT, 0x80, 0x0 ;  /* 0x000000000000781c */ /* 0x000fe40003f0f070 */
        /* <DEDUP_REMOVED lines=13> */
.L_x_1939:
        /* <DEDUP_REMOVED lines=20> */
.L_x_1967:
[----:B------:R-:W0:Y:S02]  /*3bb0*/  F2I.U64.TRUNC R2, R2 ;  /* 0x0000000200027311 */ /* 0x000e24000020d800 */
[----:B0-----:R0:W-:Y:S01]  /*3bc0*/  STG.E.64 [R16.64], R2 ;  /* 0x0000000210007986 */ /* 0x0011e2000c101b24 */
[----:B------:R-:W-:Y:S05]  /*3bd0*/  BRA `(.L_x_1940) ;  /* 0x0000002000007947 */ /* 0x000fea0003800000 */
.L_x_1966:
[----:B------:R-:W0:Y:S02]  /*3be0*/  F2I.FTZ.U32.TRUNC.NTZ R3, R2 ;  /* 0x0000000200037305 */ /* 0x000e24000021f000 */
[----:B0-----:R0:W-:Y:S02]  /*3bf0*/  STG.E [R16.64], R3 ;  /* 0x0000000310007986 */ /* 0x0011e4000c101924 */
.L_x_1940:
[----:B------:R-:W-:-:S05]  /*3c00*/  IMAD R18, R19, 0x200, R18 ;  /* 0x0000020013127824 */ /* 0x000fca00078e0212 */
[----:B------:R-:W-:Y:S02]  /*3c10*/  IADD3 R23, R18, 0x80, RZ ;  /* 0x0000008012177810 */ /* 0x000fe40007ffe0ff */
.L_x_1877:
[----:B------:R-:W-:Y:S05]  /*3c20*/  BSYNC B7 ;  /* 0x0000000000077941 */ /* 0x000fea0003800000 */
.L_x_1876:
[----:B------:R-:W-:Y:S01]  /*3c30*/  ISETP.GE.AND P0, PT, R23, c[0x0][0x160], PT ;  /* 0x0000580017007a0c */ /* 0x000fe20003f06270 */
[----:B------:R-:W-:-:S12]  /*3c40*/  BSSY B7, `(.L_x_1968) ;  /* 0x0000776000077945 */ /* 0x000fd80003800000 */
[----:B------:R-:W-:Y:S05]  /*3c50*/  @P0 BRA `(.L_x_1969) ;  /* 0x0000774000000947 */ /* 0x000fea0003800000 */
[----:B------:R-:W-:Y:S01]  /*3c60*/  ISETP.NE.AND P0, PT, RZ, c[0x0][0x168], PT ;  /* 0x00005a00ff007a0c */ /* 0x000fe20003f05270 */
[----:B------:R-:W-:Y:S02]  /*3c70*/  IMAD.MOV.U32 R18, RZ, RZ, RZ ;  /* 0x000000ffff127224 */ /* 0x000fe400078e00ff */
[----:B------:R-:W-:Y:S02]  /*3c80*/  IMAD.MOV.U32 R0, RZ, RZ, RZ ;  /* 0x000000ffff007224 */ /* 0x000fe400078e00ff */
[----:B0-----:R-:W-:-:S08]  /*3c90*/  IMAD.MOV.U32 R16, RZ, RZ, RZ ;  /* 0x000000ffff107224 */ /* 0x001fd000078e00ff */
        /* <DEDUP_REMOVED lines=251> */
.L_x_1970:
        /* <DEDUP_REMOVED lines=20> */
.L_x_1975:
[----:B------:R-:W2:Y:S02]  /*4d90*/  LDG.E.U8 R2, [R2.64] ;  /* 0x0000002402027981 */ /* 0x000ea4000c1e1100 */
[----:B--2---:R0:W1:Y:S01]  /*4da0*/  I2F.U16 R19, R2 ;  /* 0x0000000200137306 */ /* 0x0040620000101000 */
[----:B------:R-:W-:Y:S05]  /*4db0*/  BRA `(.L_x_1977) ;  /* 0x00000ca000007947 */ /* 0x000fea0003800000 */
.L_x_1974:
        /* <DEDUP_REMOVED lines=9> */
.L_x_1979:
[----:B------:R-:W2:Y:S02]  /*4e50*/  LDG.E R2, [R2.64] ;  /* 0x0000002402027981 */ /* 0x000ea4000c1e1900 */
[----:B--2---:R0:W1:Y:S01]  /*4e60*/  I2F R19, R2 ;  /* 0x0000000200137306 */ /* 0x0040620000201400 */
[----:B------:R-:W-:Y:S05]  /*4e70*/  BRA `(.L_x_1977) ;  /* 0x00000be000007947 */ /* 0x000fea0003800000 */
.L_x_1978:
[----:B------:R-:W2:Y:S02]  /*4e80*/  LDG.E.U16 R2, [R2.64] ;  /* 0x0000002402027981 */ /* 0x000ea4000c1e1500 */
[----:B--2---:R0:W1:Y:S01]  /*4e90*/  I2F.S16 R19, R2 ;  /* 0x0000000200137306 */ /* 0x0040620000101400 */
[----:B------:R-:W-:Y:S05]  /*4ea0*/  BRA `(.L_x_1977) ;  /* 0x00000bb000007947 */ /* 0x000fea0003800000 */
.L_x_1973:
        /* <DEDUP_REMOVED lines=8> */
.L_x_1981:
[----:B------:R-:W2:Y:S02]  /*4f30*/  LDG.E.U16 R2, [R2.64] ;  /* 0x0000002402027981 */ /* 0x000ea4000c1e1500 */
[----:B--2---:R-:W-:Y:S01]  /*4f40*/  HADD2.F32 R19, -RZ, R2.H0_H0 ;  /* 0x20000002ff137230 */ /* 0x004fe20000004100 */
[----:B------:R-:W-:Y:S05]  /*4f50*/  BRA `(.L_x_1977) ;  /* 0x00000b0000007947 */ /* 0x000fea0003800000 */
.L_x_1980:
        /* <DEDUP_REMOVED lines=8> */
.L_x_1983:
[----:B------:R-:W2:Y:S02]  /*4fe0*/  LDG.E.U16 R2, [R2.64] ;  /* 0x0000002402027981 */ /* 0x000ea4000c1e1500 */
[----:B--2---:R-:W-:Y:S01]  /*4ff0*/  HADD2.F32 R19, -RZ, R2.H0_H0 ;  /* 0x20000002ff137230 */ /* 0x004fe20000004100 */
[----:B------:R-:W-:Y:S05]  /*5000*/  BRA `(.L_x_1977) ;  /* 0x00000a5000007947 */ /* 0x000fea0003800000 */
.L_x_1982:
[----:B------:R-:W2:Y:S02]  /*5010*/  LDG.E.64 R2, [R2.64] ;  /* 0x0000002402027981 */ /* 0x000ea4000c1e1b00 */
[----:B--2---:R-:W0:Y:S01]  /*5020*/  F2F.F32.F64 R19, R2 ;  /* 0x0000000200137310 */ /* 0x004e220000301000 */
[----:B------:R-:W0:-:S14]  /*5030*/  DSETP.GEU.AND P0, PT, |R2|, c[0x2][0x0], PT ;  /* 0x008000000200762a */ /* 0x000e1c0003f0e200 */
[----:B0-----:R-:W-:Y:S01]  /*5040*/  @!P0 FMUL R19, R19, 1.175494350822287508e-38 ;  /* 0x0080000013138820 */ /* 0x001fe20000400000 */
[----:B------:R-:W-:Y:S05]  /*5050*/  BRA `(.L_x_1977) ;  /* 0x00000a0000007947 */ /* 0x000fea0003800000 */
.L_x_1972:
        /* <DEDUP_REMOVED lines=12> */
.L_x_1986:
[----:B------:R-:W2:Y:S02]  /*5120*/  LDG.E.64 R2, [R2.64] ;  /* 0x0000002402027981 */ /* 0x000ea4000c1e1b00 */
[----:B--2---:R-:W0:Y:S01]  /*5130*/  F2F.F32.F64 R19, R2 ;  /* 0x0000000200137310 */ /* 0x004e220000301000 */
[----:B------:R-:W0:-:S14]  /*5140*/  DSETP.GEU.AND P0, PT, |R2|, c[0x2][0x0], PT ;  /* 0x008000000200762a */ /* 0x000e1c0003f0e200 */
[----:B0-----:R-:W-:Y:S01]  /*5150*/  @!P0 FMUL R19, R19, 1.175494350822287508e-38 ;  /* 0x0080000013138820 */ /* 0x001fe20000400000 */
[----:B------:R-:W-:Y:S05]  /*5160*/  BRA `(.L_x_1977) ;  /* 0x000008f000007947 */ /* 0x000fea0003800000 */
.L_x_1985:
        /* <DEDUP_REMOVED lines=26> */
.L_x_1988:
        /* <DEDUP_REMOVED lines=13> */
.L_x_1987:
[----:B------:R-:W2:Y:S02]  /*53e0*/  LDG.E.U16 R2, [R2.64] ;  /* 0x0000002402027981 */ /* 0x000ea4000c1e1500 */
[----:B--2---:R-:W-:Y:S01]  /*53f0*/  PRMT R19, RZ, 0x5410, R2 ;  /* 0x00005410ff137816 */ /* 0x004fe20000000002 */
[----:B------:R-:W-:Y:S05]  /*5400*/  BRA `(.L_x_1977) ;  /* 0x0000065000007947 */ /* 0x000fea0003800000 */
.L_x_1984:
        /* <DEDUP_REMOVED lines=11> */
.L_x_1991:
        /* <DEDUP_REMOVED lines=20> */
.L_x_1993:
[----:B------:R-:W-:Y:S05]  /*5600*/  BSYNC B0 ;  /* 0x0000000000007941 */ /* 0x000fea0003800000 */
.L_x_1992:
[----:B------:R-:W-:Y:S01]  /*5610*/  IMAD.SHL.U32 R2, R2, 0x100000, RZ ;  /* 0x0010000002027824 */ /* 0x000fe200078e00ff */
[----:B------:R-:W-:-:S04]  /*5620*/  LEA R0, R0, 0x3b800000, 0x17 ;  /* 0x3b80000000007811 */ /* 0x000fc800078eb8ff */
[----:B------:R-:W-:Y:S01]  /*5630*/  LOP3.LUT R19, R0, R2, R19, 0xfe, !PT ;  /* 0x0000000200137212 */ /* 0x000fe200078efe13 */
[----:B------:R-:W-:Y:S05]  /*5640*/  BRA `(.L_x_1977) ;  /* 0x0000041000007947 */ /* 0x000fea0003800000 */
.L_x_1990:
        /* <DEDUP_REMOVED lines=20> */
.L_x_1995:
[----:B------:R-:W-:Y:S05]  /*5790*/  BSYNC B0 ;  /* 0x0000000000007941 */ /* 0x000fea0003800000 */
.L_x_1994:
[----:B------:R-:W-:Y:S01]  /*57a0*/  IMAD.SHL.U32 R2, R2, 0x200000, RZ ;  /* 0x0020000002027824 */ /* 0x000fe200078e00ff */
[----:B------:R-:W-:-:S04]  /*57b0*/  LEA R0, R0, 0x37800000, 0x17 ;  /* 0x3780000000007811 */ /* 0x000fc800078eb8ff */
[----:B------:R-:W-:Y:S01]  /*57c0*/  LOP3.LUT R19, R0, R2, R19, 0xfe, !PT ;  /* 0x0000000200137212 */ /* 0x000fe200078efe13 */
[----:B------:R-:W-:Y:S05]  /*57d0*/  BRA `(.L_x_1977) ;  /* 0x0000028000007947 */ /* 0x000fea0003800000 */
.L_x_1989:
        /* <DEDUP_REMOVED lines=14> */
.L_x_1976:
        /* <DEDUP_REMOVED lines=21> */
.L_x_1997:
[----:B------:R-:W2:Y:S02]  /*5a10*/  LDG.E.64 R2, [R2.64] ;  /* 0x0000002402027981 */ /* 0x000ea4000c1e1b00 */
[----:B--2---:R0:W1:Y:S01]  /*5a20*/  I2F.U64 R19, R2 ;  /* 0x0000000200137312 */ /* 0x0040620000301000 */
[----:B------:R-:W-:Y:S05]  /*5a30*/  BRA `(.L_x_1977) ;  /* 0x0000002000007947 */ /* 0x000fea0003800000 */
.L_x_1996:
[----:B------:R-:W2:Y:S02]  /*5a40*/  LDG.E R2, [R2.64] ;  /* 0x0000002402027981 */ /* 0x000ea4000c1e1900 */
[----:B--2---:R0:W1:Y:S02]  /*5a50*/  I2F.U32 R19, R2 ;  /* 0x0000000200137306 */ /* 0x0040640000201000 */
.L_x_1977:
[----:B------:R-:W-:Y:S05]  /*5a60*/  BSYNC B6 ;  /* 0x0000000000067941 */ /* 0x000fea0003800000 */
.L_x_1971:
        /* <DEDUP_REMOVED lines=18> */
.L_x_2002:
[----:B------:R-:W2:Y:S02]  /*5b90*/  LDG.E.U8 R0, [R2.64] ;  /* 0x0000002402007981 */ /* 0x000ea4000c1e1100 */
[----:B--2---:R-:W0:Y:S01]  /*5ba0*/  I2F.U16 R0, R0 ;  /* 0x0000000000007306 */ /* 0x004e220000101000 */
[----:B------:R-:W-:Y:S05]  /*5bb0*/  BRA `(.L_x_2004) ;  /* 0x00000ca000007947 */ /* 0x000fea0003800000 */
.L_x_2001:
        /* <DEDUP_REMOVED lines=9> */
.L_x_2006:
[----:B------:R-:W2:Y:S02]  /*5c50*/  LDG.E R0, [R2.64] ;  /* 0x0000002402007981 */ /* 0x000ea4000c1e1900 */
[----:B--2---:R-:W0:Y:S01]  /*5c60*/  I2F R0, R0 ;  /* 0x0000000000007306 */ /* 0x004e220000201400 */
[----:B------:R-:W-:Y:S05]  /*5c70*/  BRA `(.L_x_2004) ;  /* 0x00000be000007947 */ /* 0x000fea0003800000 */
.L_x_2005:
[----:B------:R-:W2:Y:S02]  /*5c80*/  LDG.E.U16 R0, [R2.64] ;  /* 0x0000002402007981 */ /* 0x000ea4000c1e1500 */
[----:B--2---:R-:W0:Y:S01]  /*5c90*/  I2F.S16 R0, R0 ;  /* 0x0000000000007306 */ /* 0x004e220000101400 */
[----:B------:R-:W-:Y:S05]  /*5ca0*/  BRA `(.L_x_2004) ;  /* 0x00000bb000007947 */ /* 0x000fea0003800000 */
.L_x_2000:
        /* <DEDUP_REMOVED lines=8> */
.L_x_2008:
[----:B------:R-:W2:Y:S02]  /*5d30*/  LDG.E.U16 R0, [R2.64] ;  /* 0x0000002402007981 */ /* 0x000ea4000c1e1500 */
[----:B--2---:R-:W-:Y:S01]  /*5d40*/  HADD2.F32 R0, -RZ, R0.H0_H0 ;  /* 0x20000000ff007230 */ /* 0x004fe20000004100 */
[----:B------:R-:W-:Y:S05]  /*5d50*/  BRA `(.L_x_2004) ;  /* 0x00000b0000007947 */ /* 0x000fea0003800000 */
.L_x_2007:
        /* <DEDUP_REMOVED lines=8> */
.L_x_2010:
[----:B------:R-:W2:Y:S02]  /*5de0*/  LDG.E.U16 R0, [R2.64] ;  /* 0x0000002402007981 */ /* 0x000ea4000c1e1500 */
[----:B--2---:R-:W-:Y:S01]  /*5df0*/  HADD2.F32 R0, -RZ, R0.H0_H0 ;  /* 0x20000000ff007230 */ /* 0x004fe20000004100 */
[----:B------:R-:W-:Y:S05]  /*5e00*/  BRA `(.L_x_2004) ;  /* 0x00000a5000007947 */ /* 0x000fea0003800000 */
.L_x_2009:
[----:B------:R-:W2:Y:S02]  /*5e10*/  LDG.E.64 R2, [R2.64] ;  /* 0x0000002402027981 */ /* 0x000ea4000c1e1b00 */
[----:B--2---:R-:W0:Y:S01]  /*5e20*/  F2F.F32.F64 R0, R2 ;  /* 0x0000000200007310 */ /* 0x004e220000301000 */
[----:B------:R-:W0:-:S14]  /*5e30*/  DSETP.GEU.AND P0, PT, |R2|, c[0x2][0x0], PT ;  /* 0x008000000200762a */ /* 0x000e1c0003f0e200 */
[----:B0-----:R-:W-:Y:S01]  /*5e40*/  @!P0 FMUL R0, R0, 1.175494350822287508e-38 ;  /* 0x0080000000008820 */ /* 0x001fe20000400000 */
[----:B------:R-:W-:Y:S05]  /*5e50*/  BRA `(.L_x_2004) ;  /* 0x00000a0000007947 */ /* 0x000fea0003800000 */
.L_x_1999:
        /* <DEDUP_REMOVED lines=12> */
.L_x_2013:
[----:B------:R-:W2:Y:S02]  /*5f20*/  LDG.E.64 R2, [R2.64] ;  /* 0x0000002402027981 */ /* 0x000ea4000c1e1b00 */
[----:B--2---:R-:W0:Y:S01]  /*5f30*/  F2F.F32.F64 R0, R2 ;  /* 0x0000000200007310 */ /* 0x004e220000301000 */
[----:B------:R-:W0:-:S14]  /*5f40*/  DSETP.GEU.AND P0, PT, |R2|, c[0x2][0x0], PT ;  /* 0x008000000200762a */ /* 0x000e1c0003f0e200 */
[----:B0-----:R-:W-:Y:S01]  /*5f50*/  @!P0 FMUL R0, R0, 1.175494350822287508e-38 ;  /* 0x0080000000008820 */ /* 0x001fe20000400000 */
[----:B------:R-:W-:Y:S05]  /*5f60*/  BRA `(.L_x_2004) ;  /* 0x000008f000007947 */ /* 0x000fea0003800000 */
.L_x_2012:
        /* <DEDUP_REMOVED lines=26> */
.L_x_2015:
        /* <DEDUP_REMOVED lines=13> */
.L_x_2014:
[----:B------:R-:W2:Y:S02]  /*61e0*/  LDG.E.U16 R0, [R2.64] ;  /* 0x0000002402007981 */ /* 0x000ea4000c1e1500 */
[----:B--2---:R-:W-:Y:S01]  /*61f0*/  PRMT R0, RZ, 0x5410, R0 ;  /* 0x00005410ff007816 */ /* 0x004fe20000000000 */
[----:B------:R-:W-:Y:S05]  /*6200*/  BRA `(.L_x_2004) ;  /* 0x0000065000007947 */ /* 0x000fea0003800000 */
.L_x_2011:
        /* <DEDUP_REMOVED lines=11> */
.L_x_2018:
        /* <DEDUP_REMOVED lines=20> */
.L_x_2020:
[----:B------:R-:W-:Y:S05]  /*6400*/  BSYNC B0 ;  /* 0x0000000000007941 */ /* 0x000fea0003800000 */
.L_x_2019:
[----:B------:R-:W-:Y:S01]  /*6410*/  LEA R3, R0, 0x3b800000, 0x17 ;  /* 0x3b80000000037811 */ /* 0x000fe200078eb8ff */
[----:B------:R-:W-:-:S05]  /*6420*/  IMAD.SHL.U32 R0, R2, 0x100000, RZ ;  /* 0x0010000002007824 */ /* 0x000fca00078e00ff */
[----:B------:R-:W-:Y:S01]  /*6430*/  LOP3.LUT R0, R3, R0, R4, 0xfe, !PT ;  /* 0x0000000003007212 */ /* 0x000fe200078efe04 */
[----:B------:R-:W-:Y:S05]  /*6440*/  BRA `(.L_x_2004) ;  /* 0x0000041000007947 */ /* 0x000fea0003800000 */
.L_x_2017:
        /* <DEDUP_REMOVED lines=20> */
.L_x_2022:
[----:B------:R-:W-:Y:S05]  /*6590*/  BSYNC B0 ;  /* 0x0000000000007941 */ /* 0x000fea0003800000 */
.L_x_2021:
[----:B------:R-:W-:Y:S01]  /*65a0*/  LEA R3, R0, 0x37800000, 0x17 ;  /* 0x3780000000037811 */ /* 0x000fe200078eb8ff */
[----:B------:R-:W-:-:S05]  /*65b0*/  IMAD.SHL.U32 R0, R2, 0x200000, RZ ;  /* 0x0020000002007824 */ /* 0x000fca00078e00ff */
[----:B------:R-:W-:Y:S01]  /*65c0*/  LOP3.LUT R0, R3, R0, R4, 0xfe, !PT ;  /* 0x0000000003007212 */ /* 0x000fe200078efe04 */
[----:B------:R-:W-:Y:S05]  /*65d0*/  BRA `(.L_x_2004) ;  /* 0x0000028000007947 */ /* 0x000fea0003800000 */
.L_x_2016:
        /* <DEDUP_REMOVED lines=14> */
.L_x_2003:
        /* <DEDUP_REMOVED lines=21> */
.L_x_2024:
[----:B------:R-:W2:Y:S02]  /*6810*/  LDG.E.64 R2, [R2.64] ;  /* 0x0000002402027981 */ /* 0x000ea4000c1e1b00 */
[----:B--2---:R0:W2:Y:S01]  /*6820*/  I2F.U64 R0, R2 ;  /* 0x0000000200007312 */ /* 0x0040a20000301000 */
[----:B------:R-:W-:Y:S05]  /*6830*/  BRA `(.L_x_2004) ;  /* 0x0000002000007947 */ /* 0x000fea0003800000 */
.L_x_2023:
[----:B------:R-:W2:Y:S02]  /*6840*/  LDG.E R0, [R2.64] ;  /* 0x0000002402007981 */ /* 0x000ea4000c1e1900 */
[----:B--2---:R-:W0:Y:S02]  /*6850*/  I2F.U32 R0, R0 ;  /* 0x0000000000007306 */ /* 0x004e240000201000 */
.L_x_2004:
[----:B------:R-:W-:Y:S05]  /*6860*/  BSYNC B6 ;  /* 0x0000000000067941 */ /* 0x000fea0003800000 */
.L_x_1998:
        /* <DEDUP_REMOVED lines=9> */
.L_x_2025:
        /* <DEDUP_REMOVED lines=8> */
.L_x_2026:
        /* <DEDUP_REMOVED lines=15> */
.L_x_2030:
[----:B------:R-:W0:Y:S02]  /*6a70*/  F2I.S64.TRUNC R2, R2 ;  /* 0x0000000200027311 */ /* 0x000e24000020d900 */
[----:B0-----:R-:W-:-:S05]  /*6a80*/  IMAD.MOV.U32 R5, RZ, RZ, R2 ;  /* 0x000000ffff057224 */ /* 0x001fca00078e0002 */
[----:B------:R0:W-:Y:S01]  /*6a90*/  STG.E.U8 [R16.64], R5 ;  /* 0x0000000510007986 */ /* 0x0001e2000c101124 */
[----:B------:R-:W-:Y:S05]  /*6aa0*/  BRA `(.L_x_2032) ;  /* 0x00000d3000007947 */ /* 0x000fea0003800000 */
.L_x_2029:
        /* <DEDUP_REMOVED lines=9> */
.L_x_2034:
[----:B------:R-:W0:Y:S02]  /*6b40*/  F2I.FTZ.TRUNC.NTZ R3, R2 ;  /* 0x0000000200037305 */ /* 0x000e24000021f100 */
[----:B0-----:R0:W-:Y:S01]  /*6b50*/  STG.E [R16.64], R3 ;  /* 0x0000000310007986 */ /* 0x0011e2000c101924 */
[----:B------:R-:W-:Y:S05]  /*6b60*/  BRA `(.L_x_2032) ;  /* 0x00000c7000007947 */ /* 0x000fea0003800000 */
.L_x_2033:
[----:B------:R-:W0:Y:S02]  /*6b70*/  F2I.FTZ.TRUNC.NTZ R3, R2 ;  /* 0x0000000200037305 */ /* 0x000e24000021f100 */
[----:B0-----:R0:W-:Y:S01]  /*6b80*/  STG.E.U16 [R16.64], R3 ;  /* 0x0000000310007986 */ /* 0x0011e2000c101524 */
[----:B------:R-:W-:Y:S05]  /*6b90*/  BRA `(.L_x_2032) ;  /* 0x00000c4000007947 */ /* 0x000fea0003800000 */
.L_x_2028:
        /* <DEDUP_REMOVED lines=8> */
.L_x_2036:
[----:B------:R-:W-:-:S05]  /*6c20*/  F2FP.PACK_AB R2, RZ, R2 ;  /* 0x00000002ff02723e */ /* 0x000fca00000000ff */
[----:B------:R0:W-:Y:S01]  /*6c30*/  STG.E.U16 [R16.64], R2 ;  /* 0x0000000210007986 */ /* 0x0001e2000c101524 */
[----:B------:R-:W-:Y:S05]  /*6c40*/  BRA `(.L_x_2032) ;  /* 0x00000b9000007947 */ /* 0x000fea0003800000 */
.L_x_2035:
        /* <DEDUP_REMOVED lines=9> */
.L_x_2038:
[----:B------:R-:W-:-:S04]  /*6ce0*/  F2FP.PACK_AB R3, RZ, R2 ;  /* 0x00000002ff03723e */ /* 0x000fc800000000ff */
[----:B------:R-:W-:-:S05]  /*6cf0*/  PRMT R3, R3, 0x5410, RZ ;  /* 0x0000541003037816 */ /* 0x000fca00000000ff */
[----:B------:R0:W-:Y:S01]  /*6d00*/  STG.E [R16.64], R3 ;  /* 0x0000000310007986 */ /* 0x0001e2000c101924 */
[----:B------:R-:W-:Y:S05]  /*6d10*/  BRA `(.L_x_2032) ;  /* 0x00000ac000007947 */ /* 0x000fea0003800000 */
.L_x_2037:
[----:B------:R-:W-:-:S06]  /*6d20*/  FMUL.FTZ R2, R2, 1 ;  /* 0x3f80000002027820 */ /* 0x000fcc0000410000 */
[----:B------:R-:W0:Y:S02]  /*6d30*/  F2F.F64.F32 R2, R2 ;  /* 0x0000000200027310 */ /* 0x000e240000201800 */
[----:B0-----:R0:W-:Y:S01]  /*6d40*/  STG.E.64 [R16.64], R2 ;  /* 0x0000000210007986 */ /* 0x0011e2000c101b24 */
[----:B------:R-:W-:Y:S05]  /*6d50*/  BRA `(.L_x_2032) ;  /* 0x00000a8000007947 */ /* 0x000fea0003800000 */
.L_x_2027:
        /* <DEDUP_REMOVED lines=12> */
.L_x_2041:
[----:B------:R-:W-:Y:S01]  /*6e20*/  FMUL.FTZ R4, R2, 1 ;  /* 0x3f80000002047820 */ /* 0x000fe20000410000 */
[----:B------:R-:W-:-:S05]  /*6e30*/  CS2R R6, SRZ ;  /* 0x0000000000067805 */ /* 0x000fca000001ff00 */
[----:B------:R-:W0:Y:S02]  /*6e40*/  F2F.F64.F32 R4, R4 ;  /* 0x0000000400047310 */ /* 0x000e240000201800 */
[----:B0-----:R0:W-:Y:S01]  /*6e50*/  STG.E.128 [R16.64], R4 ;  /* 0x0000000410007986 */ /* 0x0011e2000c101d24 */
[----:B------:R-:W-:Y:S05]  /*6e60*/  BRA `(.L_x_2032) ;  /* 0x0000097000007947 */ /* 0x000fea0003800000 */
.L_x_2040:
        /* <DEDUP_REMOVED lines=20> */
.L_x_2045:
[----:B------:R-:W-:Y:S05]  /*6fb0*/  BSYNC B0 ;  /* 0x0000000000007941 */ /* 0x000fea0003800000 */
.L_x_2044:
[----:B------:R-:W-:-:S05]  /*6fc0*/  LOP3.LUT R5, R0, R5, RZ, 0xfc, !PT ;  /* 0x0000000500057212 */ /* 0x000fca00078efcff */
[----:B------:R0:W-:Y:S01]  /*6fd0*/  STG.E.U8 [R16.64], R5 ;  /* 0x0000000510007986 */ /* 0x0001e2000c101124 */
[----:B------:R-:W-:Y:S05]  /*6fe0*/  BRA `(.L_x_2032) ;  /* 0x000007f000007947 */ /* 0x000fea0003800000 */
.L_x_2043:
        /* <DEDUP_REMOVED lines=12> */
.L_x_2047:
[----:B------:R-:W-:Y:S01]  /*70b0*/  IMAD.MOV.U32 R0, RZ, RZ, 0x7f ;  /* 0x0000007fff007424 */ /* 0x000fe200078e00ff */
[----:B------:R-:W-:-:S04]  /*70c0*/  ISETP.GT.U32.AND P0, PT, R4, 0x7f800000, PT ;  /* 0x7f8000000400780c */ /* 0x000fc80003f04070 */
[----:B------:R-:W-:-:S04]  /*70d0*/  SEL R0, R0, 0x7c, P0 ;  /* 0x0000007c00007807 */ /* 0x000fc80000000000 */
.L_x_2048:
[----:B------:R-:W-:Y:S05]  /*70e0*/  BSYNC B0 ;  /* 0x0000000000007941 */ /* 0x000fea0003800000 */
.L_x_2046:
[----:B------:R-:W-:-:S04]  /*70f0*/  LOP3.LUT R2, R2, 0x80000000, RZ, 0xc0, !PT ;  /* 0x8000000002027812 */ /* 0x000fc800078ec0ff */
[----:B------:R-:W-:-:S04]  /*7100*/  SHF.R.U32.HI R3, RZ, 0x18, R2 ;  /* 0x00000018ff037819 */ /* 0x000fc80000011602 */
[----:B------:R-:W-:-:S05]  /*7110*/  LOP3.LUT R3, R0, R3, RZ, 0xfc, !PT ;  /* 0x0000000300037212 */ /* 0x000fca00078efcff */
[----:B------:R0:W-:Y:S01]  /*7120*/  STG.E.U8 [R16.64], R3 ;  /* 0x0000000310007986 */ /* 0x0001e2000c101124 */
[----:B------:R-:W-:Y:S05]  /*7130*/  BRA `(.L_x_2032) ;  /* 0x000006a000007947 */ /* 0x000fea0003800000 */
.L_x_2042:
[----:B------:R-:W-:-:S05]  /*7140*/  F2FP.BF16.PACK_AB R2, RZ, R2 ;  /* 0x00000002ff02723e */ /* 0x000fca00000010ff */
[----:B------:R0:W-:Y:S01]  /*7150*/  STG.E.U16 [R16.64], R2 ;  /* 0x0000000210007986 */ /* 0x0001e2000c101524 */
[----:B------:R-:W-:Y:S05]  /*7160*/  BRA `(.L_x_2032) ;  /* 0x0000067000007947 */ /* 0x000fea0003800000 */
.L_x_2039:
        /* <DEDUP_REMOVED lines=11> */
.L_x_2051:
        /* <DEDUP_REMOVED lines=16> */
.L_x_2054:
[----:B------:R-:W-:-:S04]  /*7320*/  LOP3.LUT R2, R2, 0x80000000, RZ, 0xc0, !PT ;  /* 0x8000000002027812 */ /* 0x000fc800078ec0ff */
[----:B------:R-:W-:-:S04]  /*7330*/  SHF.R.U32.HI R3, RZ, 0x18, R2 ;  /* 0x00000018ff037819 */ /* 0x000fc80000011602 */
[----:B------:R-:W-:-:S04]  /*7340*/  LOP3.LUT R0, R0, R3, RZ, 0xfc, !PT ;  /* 0x0000000300007212 */ /* 0x000fc800078efcff */
[----:B------:R-:W-:Y:S02]  /*7350*/  PRMT R8, R0, 0x7610, R8 ;  /* 0x0000761000087816 */ /* 0x000fe40000000008 */
.L_x_2053:
[----:B------:R-:W-:Y:S05]  /*7360*/  BSYNC B0 ;  /* 0x0000000000007941 */ /* 0x000fea0003800000 */
.L_x_2052:
[----:B------:R0:W-:Y:S01]  /*7370*/  STG.E.U8 [R16.64], R8 ;  /* 0x0000000810007986 */ /* 0x0001e2000c101124 */
[----:B------:R-:W-:Y:S05]  /*7380*/  BRA `(.L_x_2032) ;  /* 0x0000045000007947 */ /* 0x000fea0003800000 */
.L_x_2050:
        /* <DEDUP_REMOVED lines=16> */
.L_x_2057:
[----:B------:R-:W-:-:S04]  /*7490*/  LOP3.LUT R2, R2, 0x80000000, RZ, 0xc0, !PT ;  /* 0x8000000002027812 */ /* 0x000fc800078ec0ff */
[----:B------:R-:W-:-:S04]  /*74a0*/  SHF.R.U32.HI R3, RZ, 0x18, R2 ;  /* 0x00000018ff037819 */ /* 0x000fc80000011602 */
[----:B------:R-:W-:-:S04]  /*74b0*/  LOP3.LUT R0, R0, R3, RZ, 0xfc, !PT ;  /* 0x0000000300007212 */ /* 0x000fc800078efcff */
[----:B------:R-:W-:Y:S02]  /*74c0*/  PRMT R8, R0, 0x7610, R8 ;  /* 0x0000761000087816 */ /* 0x000fe40000000008 */
.L_x_2056:
[----:B------:R-:W-:Y:S05]  /*74d0*/  BSYNC B0 ;  /* 0x0000000000007941 */ /* 0x000fea0003800000 */
.L_x_2055:
[----:B------:R0:W-:Y:S01]  /*74e0*/  STG.E.U8 [R16.64], R8 ;  /* 0x0000000810007986 */ /* 0x0001e2000c101124 */
[----:B------:R-:W-:Y:S05]  /*74f0*/  BRA `(.L_x_2032) ;  /* 0x000002e000007947 */ /* 0x000fea0003800000 */
.L_x_2049:
        /* <DEDUP_REMOVED lines=21> */
.L_x_2031:
        /* <DEDUP_REMOVED lines=20> */
.L_x_2059:
[----:B------:R-:W0:Y:S02]  /*7790*/  F2I.U64.TRUNC R2, R2 ;  /* 0x0000000200027311 */ /* 0x000e24000020d800 */
[----:B0-----:R0:W-:Y:S01]  /*77a0*/  STG.E.64 [R16.64], R2 ;  /* 0x0000000210007986 */ /* 0x0011e2000c101b24 */
[----:B------:R-:W-:Y:S05]  /*77b0*/  BRA `(.L_x_2032) ;  /* 0x0000002000007947 */ /* 0x000fea0003800000 */
.L_x_2058:
[----:B------:R-:W0:Y:S02]  /*77c0*/  F2I.FTZ.U32.TRUNC.NTZ R3, R2 ;  /* 0x0000000200037305 */ /* 0x000e24000021f000 */
[----:B0-----:R0:W-:Y:S02]  /*77d0*/  STG.E [R16.64], R3 ;  /* 0x0000000310007986 */ /* 0x0011e4000c101924 */
.L_x_2032:
[----:B------:R-:W-:-:S04]  /*77e0*/  IADD3 R23, R23, 0x80, RZ ;  /* 0x0000008017177810 */ /* 0x000fc80007ffe0ff */
[----:B------:R-:W-:-:S13]  /*77f0*/  ISETP.GE.AND P0, PT, R23, c[0x0][0x160], PT ;  /* 0x0000580017007a0c */ /* 0x000fda0003f06270 */
        /* <DEDUP_REMOVED lines=256> */
.L_x_2060:
        /* <DEDUP_REMOVED lines=20> */
.L_x_2065:
[----:B------:R-:W2:Y:S02]  /*8940*/  LDG.E.U8 R2, [R2.64] ;  /* 0x0000002402027981 */ /* 0x000ea4000c1e1100 */
[----:B--2---:R0:W1:Y:S01]  /*8950*/  I2F.U16 R19, R2 ;  /* 0x0000000200137306 */ /* 0x0040620000101000 */
[----:B------:R-:W-:Y:S05]  /*8960*/  BRA `(.L_x_2067) ;  /* 0x00000ca000007947 */ /* 0x000fea0003800000 */
.L_x_2064:
        /* <DEDUP_REMOVED lines=9> */
.L_x_2069:
[----:B------:R-:W2:Y:S02]  /*8a00*/  LDG.E R2, [R2.64] ;  /* 0x0000002402027981 */ /* 0x000ea4000c1e1900 */
[----:B--2---:R0:W1:Y:S01]  /*8a10*/  I2F R19, R2 ;  /* 0x0000000200137306 */ /* 0x0040620000201400 */
[----:B------:R-:W-:Y:S05]  /*8a20*/  BRA `(.L_x_2067) ;  /* 0x00000be000007947 */ /* 0x000fea0003800000 */
.L_x_2068:
[----:B------:R-:W2:Y:S02]  /*8a30*/  LDG.E.U16 R2, [R2.64] ;  /* 0x0000002402027981 */ /* 0x000ea4000c1e1500 */
[----:B--2---:R0:W1:Y:S01]  /*8a40*/  I2F.S16 R19, R2 ;  /* 0x0000000200137306 */ /* 0x0040620000101400 */
[----:B------:R-:W-:Y:S05]  /*8a50*/  BRA `(.L_x_2067) ;  /* 0x00000bb000007947 */ /* 0x000fea0003800000 */
.L_x_2063:
        /* <DEDUP_REMOVED lines=8> */
.L_x_2071:
[----:B------:R-:W2:Y:S02]  /*8ae0*/  LDG.E.U16 R2, [R2.64] ;  /* 0x0000002402027981 */ /* 0x000ea4000c1e1500 */
[----:B--2---:R-:W-:Y:S01]  /*8af0*/  HADD2.F32 R19, -RZ, R2.H0_H0 ;  /* 0x20000002ff137230 */ /* 0x004fe20000004100 */
[----:B------:R-:W-:Y:S05]  /*8b00*/  BRA `(.L_x_2067) ;  /* 0x00000b0000007947 */ /* 0x000fea0003800000 */
.L_x_2070:
        /* <DEDUP_REMOVED lines=8> */
.L_x_2073:
[----:B------:R-:W2:Y:S02]  /*8b90*/  LDG.E.U16 R2, [R2.64] ;  /* 0x0000002402027981 */ /* 0x000ea4000c1e1500 */
[----:B--2---:R-:W-:Y:S01]  /*8ba0*/  HADD2.F32 R19, -RZ, R2.H0_H0 ;  /* 0x20000002ff137230 */ /* 0x004fe20000004100 */
[----:B------:R-:W-:Y:S05]  /*8bb0*/  BRA `(.L_x_2067) ;  /* 0x00000a5000007947 */ /* 0x000fea0003800000 */
.L_x_2072:
[----:B------:R-:W2:Y:S02]  /*8bc0*/  LDG.E.64 R2, [R2.64] ;  /* 0x0000002402027981 */ /* 0x000ea4000c1e1b00 */
[----:B--2---:R-:W0:Y:S01]  /*8bd0*/  F2F.F32.F64 R19, R2 ;  /* 0x0000000200137310 */ /* 0x004e220000301000 */
[----:B------:R-:W0:-:S14]  /*8be0*/  DSETP.GEU.AND P0, PT, |R2|, c[0x2][0x0], PT ;  /* 0x008000000200762a */ /* 0x000e1c0003f0e200 */
[----:B0-----:R-:W-:Y:S01]  /*8bf0*/  @!P0 FMUL R19, R19, 1.175494350822287508e-38 ;  /* 0x0080000013138820 */ /* 0x001fe20000400000 */
[----:B------:R-:W-:Y:S05]  /*8c00*/  BRA `(.L_x_2067) ;  /* 0x00000a0000007947 */ /* 0x000fea0003800000 */
.L_x_2062:
        /* <DEDUP_REMOVED lines=12> */
.L_x_2076:
[----:B------:R-:W2:Y:S02]  /*8cd0*/  LDG.E.64 R2, [R2.64] ;  /* 0x0000002402027981 */ /* 0x000ea4000c1e1b00 */
[----:B--2---:R-:W0:Y:S01]  /*8ce0*/  F2F.F32.F64 R19, R2 ;  /* 0x0000000200137310 */ /* 0x004e220000301000 */
[----:B------:R-:W0:-:S14]  /*8cf0*/  DSETP.GEU.AND P0, PT, |R2|, c[0x2][0x0], PT ;  /* 0x008000000200762a */ /* 0x000e1c0003f0e200 */
[----:B0-----:R-:W-:Y:S01]  /*8d00*/  @!P0 FMUL R19, R19, 1.175494350822287508e-38 ;  /* 0x0080000013138820 */ /* 0x001fe20000400000 */
[----:B------:R-:W-:Y:S05]  /*8d10*/  BRA `(.L_x_2067) ;  /* 0x000008f000007947 */ /* 0x000fea0003800000 */
.L_x_2075:
        /* <DEDUP_REMOVED lines=26> */
.L_x_2078:
        /* <DEDUP_REMOVED lines=13> */
.L_x_2077:
[----:B------:R-:W2:Y:S02]  /*8f90*/  LDG.E.U16 R2, [R2.64] ;  /* 0x0000002402027981 */ /* 0x000ea4000c1e1500 */
[----:B--2---:R-:W-:Y:S01]  /*8fa0*/  PRMT R19, RZ, 0x5410, R2 ;  /* 0x00005410ff137816 */ /* 0x004fe20000000002 */
[----:B------:R-:W-:Y:S05]  /*8fb0*/  BRA `(.L_x_2067) ;  /* 0x0000065000007947 */ /* 0x000fea0003800000 */
.L_x_2074:
        /* <DEDUP_REMOVED lines=11> */
.L_x_2081:
        /* <DEDUP_REMOVED lines=20> */
.L_x_2083:
[----:B------:R-:W-:Y:S05]  /*91b0*/  BSYNC B0 ;  /* 0x0000000000007941 */ /* 0x000fea0003800000 */
.L_x_2082:
[----:B------:R-:W-:Y:S01]  /*91c0*/  IMAD.SHL.U32 R2, R2, 0x100000, RZ ;  /* 0x0010000002027824 */ /* 0x000fe200078e00ff */
[----:B------:R-:W-:-:S04]  /*91d0*/  LEA R0, R0, 0x3b800000, 0x17 ;  /* 0x3b80000000007811 */ /* 0x000fc800078eb8ff */
[----:B------:R-:W-:Y:S01]  /*91e0*/  LOP3.LUT R19, R0, R2, R19, 0xfe, !PT ;  /* 0x0000000200137212 */ /* 0x000fe200078efe13 */
[----:B------:R-:W-:Y:S05]  /*91f0*/  BRA `(.L_x_2067) ;  /* 0x0000041000007947 */ /* 0x000fea0003800000 */
.L_x_2080:
        /* <DEDUP_REMOVED lines=20> */
.L_x_2085:
[----:B------:R-:W-:Y:S05]  /*9340*/  BSYNC B0 ;  /* 0x0000000000007941 */ /* 0x000fea0003800000 */
.L_x_2084:
[----:B------:R-:W-:Y:S01]  /*9350*/  IMAD.SHL.U32 R2, R2, 0x200000, RZ ;  /* 0x0020000002027824 */ /* 0x000fe200078e00ff */
[----:B------:R-:W-:-:S04]  /*9360*/  LEA R0, R0, 0x37800000, 0x17 ;  /* 0x3780000000007811 */ /* 0x000fc800078eb8ff */
[----:B------:R-:W-:Y:S01]  /*9370*/  LOP3.LUT R19, R0, R2, R19, 0xfe, !PT ;  /* 0x0000000200137212 */ /* 0x000fe200078efe13 */
[----:B------:R-:W-:Y:S05]  /*9380*/  BRA `(.L_x_2067) ;  /* 0x0000028000007947 */ /* 0x000fea0003800000 */
.L_x_2079:
        /* <DEDUP_REMOVED lines=14> */
.L_x_2066:
        /* <DEDUP_REMOVED lines=21> */
.L_x_2087:
[----:B------:R-:W2:Y:S02]  /*95c0*/  LDG.E.64 R2, [R2.64] ;  /* 0x0000002402027981 */ /* 0x000ea4000c1e1b00 */
[----:B--2---:R0:W1:Y:S01]  /*95d0*/  I2F.U64 R19, R2 ;  /* 0x0000000200137312 */ /* 0x0040620000301000 */
[----:B------:R-:W-:Y:S05]  /*95e0*/  BRA `(.L_x_2067) ;  /* 0x0000002000007947 */ /* 0x000fea0003800000 */
.L_x_2086:
[----:B------:R-:W2:Y:S02]  /*95f0*/  LDG.E R2, [R2.64] ;  /* 0x0000002402027981 */ /* 0x000ea4000c1e1900 */
[----:B--2---:R0:W1:Y:S02]  /*9600*/  I2F.U32 R19, R2 ;  /* 0x0000000200137306 */ /* 0x0040640000201000 */
.L_x_2067:
[----:B------:R-:W-:Y:S05]  /*9610*/  BSYNC B6 ;  /* 0x0000000000067941 */ /* 0x000fea0003800000 */
.L_x_2061:
        /* <DEDUP_REMOVED lines=18> */
.L_x_2092:
[----:B------:R-:W2:Y:S02]  /*9740*/  LDG.E.U8 R0, [R2.64] ;  /* 0x0000002402007981 */ /* 0x000ea4000c1e1100 */
[----:B--2---:R-:W0:Y:S01]  /*9750*/  I2F.U16 R0, R0 ;  /* 0x0000000000007306 */ /* 0x004e220000101000 */
[----:B------:R-:W-:Y:S05]  /*9760*/  BRA `(.L_x_2094) ;  /* 0x00000ca000007947 */ /* 0x000fea0003800000 */
.L_x_2091:
        /* <DEDUP_REMOVED lines=9> */
.L_x_2096:
[----:B------:R-:W2:Y:S02]  /*9800*/  LDG.E R0, [R2.64] ;  /* 0x0000002402007981 */ /* 0x000ea4000c1e1900 */
[----:B--2---:R-:W0:Y:S01]  /*9810*/  I2F R0, R0 ;  /* 0x0000000000007306 */ /* 0x004e220000201400 */
[----:B------:R-:W-:Y:S05]  /*9820*/  BRA `(.L_x_2094) ;  /* 0x00000be000007947 */ /* 0x000fea0003800000 */
.L_x_2095:
[----:B------:R-:W2:Y:S02]  /*9830*/  LDG.E.U16 R0, [R2.64] ;  /* 0x0000002402007981 */ /* 0x000ea4000c1e1500 */
[----:B--2---:R-:W0:Y:S01]  /*9840*/  I2F.S16 R0, R0 ;  /* 0x0000000000007306 */ /* 0x004e220000101400 */
[----:B------:R-:W-:Y:S05]  /*9850*/  BRA `(.L_x_2094) ;  /* 0x00000bb000007947 */ /* 0x000fea0003800000 */
.L_x_2090:
        /* <DEDUP_REMOVED lines=8> */
.L_x_2098:
[----:B------:R-:W2:Y:S02]  /*98e0*/  LDG.E.U16 R0, [R2.64] ;  /* 0x0000002402007981 */ /* 0x000ea4000c1e1500 */
[----:B--2---:R-:W-:Y:S01]  /*98f0*/  HADD2.F32 R0, -RZ, R0.H0_H0 ;  /* 0x20000000ff007230 */ /* 0x004fe20000004100 */
[----:B------:R-:W-:Y:S05]  /*9900*/  BRA `(.L_x_2094) ;  /* 0x00000b0000007947 */ /* 0x000fea0003800000 */
.L_x_2097:
        /* <DEDUP_REMOVED lines=8> */
.L_x_2100:
[----:B------:R-:W2:Y:S02]  /*9990*/  LDG.E.U16 R0, [R2.64] ;  /* 0x0000002402007981 */ /* 0x000ea4000c1e1500 */
[----:B--2---:R-:W-:Y:S01]  /*99a0*/  HADD2.F32 R0, -RZ, R0.H0_H0 ;  /* 0x20000000ff007230 */ /* 0x004fe20000004100 */
[----:B------:R-:W-:Y:S05]  /*99b0*/  BRA `(.L_x_2094) ;  /* 0x00000a5000007947 */ /* 0x000fea0003800000 */
.L_x_2099:
[----:B------:R-:W2:Y:S02]  /*99c0*/  LDG.E.64 R2, [R2.64] ;  /* 0x0000002402027981 */ /* 0x000ea4000c1e1b00 */
[----:B--2---:R-:W0:Y:S01]  /*99d0*/  F2F.F32.F64 R0, R2 ;  /* 0x0000000200007310 */ /* 0x004e220000301000 */
[----:B------:R-:W0:-:S14]  /*99e0*/  DSETP.GEU.AND P0, PT, |R2|, c[0x2][0x0], PT ;  /* 0x008000000200762a */ /* 0x000e1c0003f0e200 */
[----:B0-----:R-:W-:Y:S01]  /*99f0*/  @!P0 FMUL R0, R0, 1.175494350822287508e-38 ;  /* 0x0080000000008820 */ /* 0x001fe20000400000 */
[----:B------:R-:W-:Y:S05]  /*9a00*/  BRA `(.L_x_2094) ;  /* 0x00000a0000007947 */ /* 0x000fea0003800000 */
.L_x_2089:
        /* <DEDUP_REMOVED lines=12> */
.L_x_2103:
[----:B------:R-:W2:Y:S02]  /*9ad0*/  LDG.E.64 R2, [R2.64] ;  /* 0x0000002402027981 */ /* 0x000ea4000c1e1b00 */
[----:B--2---:R-:W0:Y:S01]  /*9ae0*/  F2F.F32.F64 R0, R2 ;  /* 0x0000000200007310 */ /* 0x004e220000301000 */
[----:B------:R-:W0:-:S14]  /*9af0*/  DSETP.GEU.AND P0, PT, |R2|, c[0x2][0x0], PT ;  /* 0x008000000200762a */ /* 0x000e1c0003f0e200 */
[----:B0-----:R-:W-:Y:S01]  /*9b00*/  @!P0 FMUL R0, R0, 1.175494350822287508e-38 ;  /* 0x0080000000008820 */ /* 0x001fe20000400000 */
[----:B------:R-:W-:Y:S05]  /*9b10*/  BRA `(.L_x_2094) ;  /* 0x000008f000007947 */ /* 0x000fea0003800000 */
.L_x_2102:
        /* <DEDUP_REMOVED lines=26> */
.L_x_2105:
        /* <DEDUP_REMOVED lines=13> */
.L_x_2104:
[----:B------:R-:W2:Y:S02]  /*9d90*/  LDG.E.U16 R0, [R2.64] ;  /* 0x0000002402007981 */ /* 0x000ea4000c1e1500 */
[----:B--2---:R-:W-:Y:S01]  /*9da0*/  PRMT R0, RZ, 0x5410, R0 ;  /* 0x00005410ff007816 */ /* 0x004fe20000000000 */
[----:B------:R-:W-:Y:S05]  /*9db0*/  BRA `(.L_x_2094) ;  /* 0x0000065000007947 */ /* 0x000fea0003800000 */
.L_x_2101:
        /* <DEDUP_REMOVED lines=11> */
.L_x_2108:
        /* <DEDUP_REMOVED lines=20> */
.L_x_2110:
[----:B------:R-:W-:Y:S05]  /*9fb0*/  BSYNC B0 ;  /* 0x0000000000007941 */ /* 0x000fea0003800000 */
.L_x_2109:
[----:B------:R-:W-:Y:S01]  /*9fc0*/  LEA R3, R0, 0x3b800000, 0x17 ;  /* 0x3b80000000037811 */ /* 0x000fe200078eb8ff */
[----:B------:R-:W-:-:S05]  /*9fd0*/  IMAD.SHL.U32 R0, R2, 0x100000, RZ ;  /* 0x0010000002007824 */ /* 0x000fca00078e00ff */
[----:B------:R-:W-:Y:S01]  /*9fe0*/  LOP3.LUT R0, R3, R0, R4, 0xfe, !PT ;  /* 0x0000000003007212 */ /* 0x000fe200078efe04 */
[----:B------:R-:W-:Y:S05]  /*9ff0*/  BRA `(.L_x_2094) ;  /* 0x0000041000007947 */ /* 0x000fea0003800000 */
.L_x_2107:
        /* <DEDUP_REMOVED lines=20> */
.L_x_2112:
[----:B------:R-:W-:Y:S05]  /*a140*/  BSYNC B0 ;  /* 0x0000000000007941 */ /* 0x000fea0003800000 */
.L_x_2111:
[----:B------:R-:W-:Y:S01]  /*a150*/  LEA R3, R0, 0x37800000, 0x17 ;  /* 0x3780000000037811 */ /* 0x000fe200078eb8ff */
[----:B------:R-:W-:-:S05]  /*a160*/  IMAD.SHL.U32 R0, R2, 0x200000, RZ ;  /* 0x0020000002007824 */ /* 0x000fca00078e00ff */
[----:B------:R-:W-:Y:S01]  /*a170*/  LOP3.LUT R0, R3, R0, R4, 0xfe, !PT ;  /* 0x0000000003007212 */ /* 0x000fe200078efe04 */
[----:B------:R-:W-:Y:S05]  /*a180*/  BRA `(.L_x_2094) ;  /* 0x0000028000007947 */ /* 0x000fea0003800000 */
.L_x_2106:
        /* <DEDUP_REMOVED lines=14> */
.L_x_2093:
        /* <DEDUP_REMOVED lines=21> */
.L_x_2114:
[----:B------:R-:W2:Y:S02]  /*a3c0*/  LDG.E.64 R2, [R2.64] ;  /* 0x0000002402027981 */ /* 0x000ea4000c1e1b00 */
[----:B--2---:R0:W2:Y:S01]  /*a3d0*/  I2F.U64 R0, R2 ;  /* 0x0000000200007312 */ /* 0x0040a20000301000 */
[----:B------:R-:W-:Y:S05]  /*a3e0*/  BRA `(.L_x_2094) ;  /* 0x0000002000007947 */ /* 0x000fea0003800000 */
.L_x_2113:
[----:B------:R-:W2:Y:S02]  /*a3f0*/  LDG.E R0, [R2.64] ;  /* 0x0000002402007981 */ /* 0x000ea4000c1e1900 */
[----:B--2---:R-:W0:Y:S02]  /*a400*/  I2F.U32 R0, R0 ;  /* 0x0000000000007306 */ /* 0x004e240000201000 */
.L_x_2094:
[----:B------:R-:W-:Y:S05]  /*a410*/  BSYNC B6 ;  /* 0x0000000000067941 */ /* 0x000fea0003800000 */
.L_x_2088:
        /* <DEDUP_REMOVED lines=9> */
.L_x_2115:
        /* <DEDUP_REMOVED lines=8> */
.L_x_2116:
        /* <DEDUP_REMOVED lines=15> */
.L_x_2120:
[----:B------:R-:W0:Y:S02]  /*a620*/  F2I.S64.TRUNC R2, R2 ;  /* 0x0000000200027311 */ /* 0x000e24000020d900 */
[----:B0-----:R-:W-:-:S05]  /*a630*/  IMAD.MOV.U32 R5, RZ, RZ, R2 ;  /* 0x000000ffff057224 */ /* 0x001fca00078e0002 */
[----:B------:R0:W-:Y:S01]  /*a640*/  STG.E.U8 [R16.64], R5 ;  /* 0x0000000510007986 */ /* 0x0001e2000c101124 */
[----:B------:R-:W-:Y:S05]  /*a650*/  BRA `(.L_x_2122) ;  /* 0x00000d3000007947 */ /* 0x000fea0003800000 */
.L_x_2119:
        /* <DEDUP_REMOVED lines=9> */
.L_x_2124:
[----:B------:R-:W0:Y:S02]  /*a6f0*/  F2I.FTZ.TRUNC.NTZ R3, R2 ;  /* 0x0000000200037305 */ /* 0x000e24000021f100 */
[----:B0-----:R0:W-:Y:S01]  /*a700*/  STG.E [R16.64], R3 ;  /* 0x0000000310007986 */ /* 0x0011e2000c101924 */
[----:B------:R-:W-:Y:S05]  /*a710*/  BRA `(.L_x_2122) ;  /* 0x00000c7000007947 */ /* 0x000fea0003800000 */
.L_x_2123:
[----:B------:R-:W0:Y:S02]  /*a720*/  F2I.FTZ.TRUNC.NTZ R3, R2 ;  /* 0x0000000200037305 */ /* 0x000e24000021f100 */
[----:B0-----:R0:W-:Y:S01]  /*a730*/  STG.E.U16 [R16.64], R3 ;  /* 0x0000000310007986 */ /* 0x0011e2000c101524 */
[----:B------:R-:W-:Y:S05]  /*a740*/  BRA `(.L_x_2122) ;  /* 0x00000c4000007947 */ /* 0x000fea0003800000 */
.L_x_2118:
        /* <DEDUP_REMOVED lines=8> */
.L_x_2126:
[----:B------:R-:W-:-:S05]  /*a7d0*/  F2FP.PACK_AB R2, RZ, R2 ;  /* 0x00000002ff02723e */ /* 0x000fca00000000ff */
[----:B------:R0:W-:Y:S01]  /*a7e0*/  STG.E.U16 [R16.64], R2 ;  /* 0x0000000210007986 */ /* 0x0001e2000c101524 */
[----:B------:R-:W-:Y:S05]  /*a7f0*/  BRA `(.L_x_2122) ;  /* 0x00000b9000007947 */ /* 0x000fea0003800000 */
.L_x_2125:
        /* <DEDUP_REMOVED lines=9> */
.L_x_2128:
[----:B------:R-:W-:-:S04]  /*a890*/  F2FP.PACK_AB R3, RZ, R2 ;  /* 0x00000002ff03723e */ /* 0x000fc800000000ff */
[----:B------:R-:W-:-:S05]  /*a8a0*/  PRMT R3, R3, 0x5410, RZ ;  /* 0x0000541003037816 */ /* 0x000fca00000000ff */
[----:B------:R0:W-:Y:S01]  /*a8b0*/  STG.E [R16.64], R3 ;  /* 0x0000000310007986 */ /* 0x0001e2000c101924 */
[----:B------:R-:W-:Y:S05]  /*a8c0*/  BRA `(.L_x_2122) ;  /* 0x00000ac000007947 */ /* 0x000fea0003800000 */
.L_x_2127:
[----:B------:R-:W-:-:S06]  /*a8d0*/  FMUL.FTZ R2, R2, 1 ;  /* 0x3f80000002027820 */ /* 0x000fcc0000410000 */
[----:B------:R-:W0:Y:S02]  /*a8e0*/  F2F.F64.F32 R2, R2 ;  /* 0x0000000200027310 */ /* 0x000e240000201800 */
[----:B0-----:R0:W-:Y:S01]  /*a8f0*/  STG.E.64 [R16.64], R2 ;  /* 0x0000000210007986 */ /* 0x0011e2000c101b24 */
[----:B------:R-:W-:Y:S05]  /*a900*/  BRA `(.L_x_2122) ;  /* 0x00000a8000007947 */ /* 0x000fea0003800000 */
.L_x_2117:
        /* <DEDUP_REMOVED lines=12> */
.L_x_2131:
[----:B------:R-:W-:Y:S01]  /*a9d0*/  FMUL.FTZ R4, R2, 1 ;  /* 0x3f80000002047820 */ /* 0x000fe20000410000 */
[----:B------:R-:W-:-:S05]  /*a9e0*/  CS2R R6, SRZ ;  /* 0x0000000000067805 */ /* 0x000fca000001ff00 */
[----:B------:R-:W0:Y:S02]  /*a9f0*/  F2F.F64.F32 R4, R4 ;  /* 0x0000000400047310 */ /* 0x000e240000201800 */
[----:B0-----:R0:W-:Y:S01]  /*aa00*/  STG.E.128 [R16.64], R4 ;  /* 0x0000000410007986 */ /* 0x0011e2000c101d24 */
[----:B------:R-:W-:Y:S05]  /*aa10*/  BRA `(.L_x_2122) ;  /* 0x0000097000007947 */ /* 0x000fea0003800000 */
.L_x_2130:
        /* <DEDUP_REMOVED lines=20> */
.L_x_2135:
[----:B------:R-:W-:Y:S05]  /*ab60*/  BSYNC B0 ;  /* 0x0000000000007941 */ /* 0x000fea0003800000 */
.L_x_2134:
[----:B------:R-:W-:-:S05]  /*ab70*/  LOP3.LUT R5, R0, R5, RZ, 0xfc, !PT ;  /* 0x0000000500057212 */ /* 0x000fca00078efcff */
[----:B------:R0:W-:Y:S01]  /*ab80*/  STG.E.U8 [R16.64], R5 ;  /* 0x0000000510007986 */ /* 0x0001e2000c101124 */
[----:B------:R-:W-:Y:S05]  /*ab90*/  BRA `(.L_x_2122) ;  /* 0x000007f000007947 */ /* 0x000fea0003800000 */
.L_x_2133:
        /* <DEDUP_REMOVED lines=12> */
.L_x_2137:
[----:B------:R-:W-:Y:S01]  /*ac60*/  IMAD.MOV.U32 R0, RZ, RZ, 0x7f ;  /* 0x0000007fff007424 */ /* 0x000fe200078e00ff */
[----:B------:R-:W-:-:S04]  /*ac70*/  ISETP.GT.U32.AND P0, PT, R4, 0x7f800000, PT ;  /* 0x7f8000000400780c */ /* 0x000fc80003f04070 */
[----:B------:R-:W-:-:S04]  /*ac80*/  SEL R0, R0, 0x7c, P0 ;  /* 0x0000007c00007807 */ /* 0x000fc80000000000 */
.L_x_2138:
[----:B------:R-:W-:Y:S05]  /*ac90*/  BSYNC B0 ;  /* 0x0000000000007941 */ /* 0x000fea0003800000 */
.L_x_2136:
[----:B------:R-:W-:-:S04]  /*aca0*/  LOP3.LUT R2, R2, 0x80000000, RZ, 0xc0, !PT ;  /* 0x8000000002027812 */ /* 0x000fc800078ec0ff */
[----:B------:R-:W-:-:S04]  /*acb0*/  SHF.R.U32.HI R3, RZ, 0x18, R2 ;  /* 0x00000018ff037819 */ /* 0x000fc80000011602 */
[----:B------:R-:W-:-:S05]  /*acc0*/  LOP3.LUT R3, R0, R3, RZ, 0xfc, !PT ;  /* 0x0000000300037212 */ /* 0x000fca00078efcff */
[----:B------:R0:W-:Y:S01]  /*acd0*/  STG.E.U8 [R16.64], R3 ;  /* 0x0000000310007986 */ /* 0x0001e2000c101124 */
[----:B------:R-:W-:Y:S05]  /*ace0*/  BRA `(.L_x_2122) ;  /* 0x000006a000007947 */ /* 0x000fea0003800000 */
.L_x_2132:
[----:B------:R-:W-:-:S05]  /*acf0*/  F2FP.BF16.PACK_AB R2, RZ, R2 ;  /* 0x00000002ff02723e */ /* 0x000fca00000010ff */
[----:B------:R0:W-:Y:S01]  /*ad00*/  STG.E.U16 [R16.64], R2 ;  /* 0x0000000210007986 */ /* 0x0001e2000c101524 */
[----:B------:R-:W-:Y:S05]  /*ad10*/  BRA `(.L_x_2122) ;  /* 0x0000067000007947 */ /* 0x000fea0003800000 */
.L_x_2129:
        /* <DEDUP_REMOVED lines=11> */
.L_x_2141:
        /* <DEDUP_REMOVED lines=16> */
.L_x_2144:
[----:B------:R-:W-:-:S04]  /*aed0*/  LOP3.LUT R2, R2, 0x80000000, RZ, 0xc0, !PT ;  /* 0x8000000002027812 */ /* 0x000fc800078ec0ff */
[----:B------:R-:W-:-:S04]  /*aee0*/  SHF.R.U32.HI R3, RZ, 0x18, R2 ;  /* 0x00000018ff037819 */ /* 0x000fc80000011602 */
[----:B------:R-:W-:-:S04]  /*aef0*/  LOP3.LUT R0, R0, R3, RZ, 0xfc, !PT ;  /* 0x0000000300007212 */ /* 0x000fc800078efcff */
[----:B------:R-:W-:Y:S02]  /*af00*/  PRMT R8, R0, 0x7610, R8 ;  /* 0x0000761000087816 */ /* 0x000fe40000000008 */
.L_x_2143:
[----:B------:R-:W-:Y:S05]  /*af10*/  BSYNC B0 ;  /* 0x0000000000007941 */ /* 0x000fea0003800000 */
.L_x_2142:
[----:B------:R0:W-:Y:S01]  /*af20*/  STG.E.U8 [R16.64], R8 ;  /* 0x0000000810007986 */ /* 0x0001e2000c101124 */
[----:B------:R-:W-:Y:S05]  /*af30*/  BRA `(.L_x_2122) ;  /* 0x0000045000007947 */ /* 0x000fea0003800000 */
.L_x_2140:
        /* <DEDUP_REMOVED lines=16> */
.L_x_2147:
[----:B------:R-:W-:-:S04]  /*b040*/  LOP3.LUT R2, R2, 0x80000000, RZ, 0xc0, !PT ;  /* 0x8000000002027812 */ /* 0x000fc800078ec0ff */
[----:B------:R-:W-:-:S04]  /*b050*/  SHF.R.U32.HI R3, RZ, 0x18, R2 ;  /* 0x00000018ff037819 */ /* 0x000fc80000011602 */
[----:B------:R-:W-:-:S04]  /*b060*/  LOP3.LUT R0, R0, R3, RZ, 0xfc, !PT ;  /* 0x0000000300007212 */ /* 0x000fc800078efcff */
[----:B------:R-:W-:Y:S02]  /*b070*/  PRMT R8, R0, 0x7610, R8 ;  /* 0x0000761000087816 */ /* 0x000fe40000000008 */
.L_x_2146:
[----:B------:R-:W-:Y:S05]  /*b080*/  BSYNC B0 ;  /* 0x0000000000007941 */ /* 0x000fea0003800000 */
.L_x_2145:
[----:B------:R0:W-:Y:S01]  /*b090*/  STG.E.U8 [R16.64], R8 ;  /* 0x0000000810007986 */ /* 0x0001e2000c101124 */
[----:B------:R-:W-:Y:S05]  /*b0a0*/  BRA `(.L_x_2122) ;  /* 0x000002e000007947 */ /* 0x000fea0003800000 */
.L_x_2139:
        /* <DEDUP_REMOVED lines=21> */
.L_x_2121:
        /* <DEDUP_REMOVED lines=20> */
.L_x_2149:
[----:B------:R-:W0:Y:S02]  /*b340*/  F2I.U64.TRUNC R2, R2 ;  /* 0x0000000200027311 */ /* 0x000e24000020d800 */
[----:B0-----:R0:W-:Y:S01]  /*b350*/  STG.E.64 [R16.64], R2 ;  /* 0x0000000210007986 */ /* 0x0011e2000c101b24 */
[----:B------:R-:W-:Y:S05]  /*b360*/  BRA `(.L_x_2122) ;  /* 0x0000002000007947 */ /* 0x000fea0003800000 */
.L_x_2148:
[----:B------:R-:W0:Y:S02]  /*b370*/  F2I.FTZ.U32.TRUNC.NTZ R3, R2 ;  /* 0x0000000200037305 */ /* 0x000e24000021f000 */
[----:B0-----:R0:W-:Y:S02]  /*b380*/  STG.E [R16.64], R3 ;  /* 0x0000000310007986 */ /* 0x0011e4000c101924 */
.L_x_2122:
[----:B------:R-:W-:Y:S02]  /*b390*/  IADD3 R23, R23, 0x80, RZ ;  /* 0x0000008017177810 */ /* 0x000fe40007ffe0ff */
.L_x_1969:
[----:B------:R-:W-:Y:S05]  /*b3a0*/  BSYNC B7 ;  /* 0x0000000000077941 */ /* 0x000fea0003800000 */
.L_x_1968:
[----:B------:R-:W-:-:S13]  /*b3b0*/  ISETP.GE.AND P0, PT, R23, c[0x0][0x160], PT ;  /* 0x0000580017007a0c */ /* 0x000fda0003f06270 */
[----:B------:R-:W-:Y:S05]  /*b3c0*/  @P0 EXIT ;  /* 0x000000000000094d */ /* 0x000fea0003800000 */
        /* <DEDUP_REMOVED lines=255> */
.L_x_2150:
        /* <DEDUP_REMOVED lines=20> */
.L_x_2155:
[----:B------:R-:W2:Y:S02]  /*c500*/  LDG.E.U8 R2, [R2.64] ;  /* 0x0000002402027981 */ /* 0x000ea4000c1e1100 */
[----:B--2---:R0:W1:Y:S01]  /*c510*/  I2F.U16 R19, R2 ;  /* 0x0000000200137306 */ /* 0x0040620000101000 */
[----:B------:R-:W-:Y:S05]  /*c520*/  BRA `(.L_x_2157) ;  /* 0x00000ca000007947 */ /* 0x000fea0003800000 */
.L_x_2154:
        /* <DEDUP_REMOVED lines=9> */
.L_x_2159:
[----:B------:R-:W2:Y:S02]  /*c5c0*/  LDG.E R2, [R2.64] ;  /* 0x0000002402027981 */ /* 0x000ea4000c1e1900 */
[----:B--2---:R0:W1:Y:S01]  /*c5d0*/  I2F R19, R2 ;  /* 0x0000000200137306 */ /* 0x0040620000201400 */
[----:B------:R-:W-:Y:S05]  /*c5e0*/  BRA `(.L_x_2157) ;  /* 0x00000be000007947 */ /* 0x000fea0003800000 */
.L_x_2158:
[----:B------:R-:W2:Y:S02]  /*c5f0*/  LDG.E.U16 R2, [R2.64] ;  /* 0x0000002402027981 */ /* 0x000ea4000c1e1500 */
[----:B--2---:R0:W1:Y:S01]  /*c600*/  I2F.S16 R19, R2 ;  /* 0x0000000200137306 */ /* 0x0040620000101400 */
[----:B------:R-:W-:Y:S05]  /*c610*/  BRA `(.L_x_2157) ;  /* 0x00000bb000007947 */ /* 0x000fea0003800000 */
.L_x_2153:
        /* <DEDUP_REMOVED lines=8> */
.L_x_2161:
[----:B------:R-:W2:Y:S02]  /*c6a0*/  LDG.E.U16 R2, [R2.64] ;  /* 0x0000002402027981 */ /* 0x000ea4000c1e1500 */
[----:B--2---:R-:W-:Y:S01]  /*c6b0*/  HADD2.F32 R19, -RZ, R2.H0_H0 ;  /* 0x20000002ff137230 */ /* 0x004fe20000004100 */
[----:B------:R-:W-:Y:S05]  /*c6c0*/  BRA `(.L_x_2157) ;  /* 0x00000b0000007947 */ /* 0x000fea0003800000 */
.L_x_2160:
        /* <DEDUP_REMOVED lines=8> */
.L_x_2163:
[----:B------:R-:W2:Y:S02]  /*c750*/  LDG.E.U16 R2, [R2.64] ;  /* 0x0000002402027981 */ /* 0x000ea4000c1e1500 */
[----:B--2---:R-:W-:Y:S01]  /*c760*/  HADD2.F32 R19, -RZ, R2.H0_H0 ;  /* 0x20000002ff137230 */ /* 0x004fe20000004100 */
[----:B------:R-:W-:Y:S05]  /*c770*/  BRA `(.L_x_2157) ;  /* 0x00000a5000007947 */ /* 0x000fea0003800000 */
.L_x_2162:
[----:B------:R-:W2:Y:S02]  /*c780*/  LDG.E.64 R2, [R2.64] ;  /* 0x0000002402027981 */ /* 0x000ea4000c1e1b00 */
[----:B--2---:R-:W0:Y:S01]  /*c790*/  F2F.F32.F64 R19, R2 ;  /* 0x0000000200137310 */ /* 0x004e220000301000 */
[----:B------:R-:W0:-:S14]  /*c7a0*/  DSETP.GEU.AND P0, PT, |R2|, c[0x2][0x0], PT ;  /* 0x008000000200762a */ /* 0x000e1c0003f0e200 */
[----:B0-----:R-:W-:Y:S01]  /*c7b0*/  @!P0 FMUL R19, R19, 1.175494350822287508e-38 ;  /* 0x0080000013138820 */ /* 0x001fe20000400000 */
[----:B------:R-:W-:Y:S05]  /*c7c0*/  BRA `(.L_x_2157) ;  /* 0x00000a0000007947 */ /* 0x000fea0003800000 */
.L_x_2152:
        /* <DEDUP_REMOVED lines=12> */
.L_x_2166:
[----:B------:R-:W2:Y:S02]  /*c890*/  LDG.E.64 R2, [R2.64] ;  /* 0x0000002402027981 */ /* 0x000ea4000c1e1b00 */
[----:B--2---:R-:W0:Y:S01]  /*c8a0*/  F2F.F32.F64 R19, R2 ;  /* 0x0000000200137310 */ /* 0x004e220000301000 */
[----:B------:R-:W0:-:S14]  /*c8b0*/  DSETP.GEU.AND P0, PT, |R2|, c[0x2][0x0], PT ;  /* 0x008000000200762a */ /* 0x000e1c0003f0e200 */
[----:B0-----:R-:W-:Y:S01]  /*c8c0*/  @!P0 FMUL R19, R19, 1.175494350822287508e-38 ;  /* 0x0080000013138820 */ /* 0x001fe20000400000 */
[----:B------:R-:W-:Y:S05]  /*c8d0*/  BRA `(.L_x_2157) ;  /* 0x000008f000007947 */ /* 0x000fea0003800000 */
.L_x_2165:
        /* <DEDUP_REMOVED lines=26> */
.L_x_2168:
        /* <DEDUP_REMOVED lines=13> */
.L_x_2167:
[----:B------:R-:W2:Y:S02]  /*cb50*/  LDG.E.U16 R2, [R2.64] ;  /* 0x0000002402027981 */ /* 0x000ea4000c1e1500 */
[----:B--2---:R-:W-:Y:S01]  /*cb60*/  PRMT R19, RZ, 0x5410, R2 ;  /* 0x00005410ff137816 */ /* 0x004fe20000000002 */
[----:B------:R-:W-:Y:S05]  /*cb70*/  BRA `(.L_x_2157) ;  /* 0x0000065000007947 */ /* 0x000fea0003800000 */
.L_x_2164:
        /* <DEDUP_REMOVED lines=11> */
.L_x_2171:
        /* <DEDUP_REMOVED lines=20> */
.L_x_2173:
[----:B------:R-:W-:Y:S05]  /*cd70*/  BSYNC B0 ;  /* 0x0000000000007941 */ /* 0x000fea0003800000 */
.L_x_2172:
[----:B------:R-:W-:Y:S01]  /*cd80*/  IMAD.SHL.U32 R2, R2, 0x100000, RZ ;  /* 0x0010000002027824 */ /* 0x000fe200078e00ff */
[----:B------:R-:W-:-:S04]  /*cd90*/  LEA R0, R0, 0x3b800000, 0x17 ;  /* 0x3b80000000007811 */ /* 0x000fc800078eb8ff */
[----:B------:R-:W-:Y:S01]  /*cda0*/  LOP3.LUT R19, R0, R2, R19, 0xfe, !PT ;  /* 0x0000000200137212 */ /* 0x000fe200078efe13 */
[----:B------:R-:W-:Y:S05]  /*cdb0*/  BRA `(.L_x_2157) ;  /* 0x0000041000007947 */ /* 0x000fea0003800000 */
.L_x_2170:
        /* <DEDUP_REMOVED lines=20> */
.L_x_2175:
[----:B------:R-:W-:Y:S05]  /*cf00*/  BSYNC B0 ;  /* 0x0000000000007941 */ /* 0x000fea0003800000 */
.L_x_2174:
[----:B------:R-:W-:Y:S01]  /*cf10*/  IMAD.SHL.U32 R2, R2, 0x200000, RZ ;  /* 0x0020000002027824 */ /* 0x000fe200078e00ff */
[----:B------:R-:W-:-:S04]  /*cf20*/  LEA R0, R0, 0x37800000, 0x17 ;  /* 0x3780000000007811 */ /* 0x000fc800078eb8ff */
[----:B------:R-:W-:Y:S01]  /*cf30*/  LOP3.LUT R19, R0, R2, R19, 0xfe, !PT ;  /* 0x0000000200137212 */ /* 0x000fe200078efe13 */
[----:B------:R-:W-:Y:S05]  /*cf40*/  BRA `(.L_x_2157) ;  /* 0x0000028000007947 */ /* 0x000fea0003800000 */
.L_x_2169:
        /* <DEDUP_REMOVED lines=14> */
.L_x_2156:
        /* <DEDUP_REMOVED lines=21> */
.L_x_2177:
[----:B------:R-:W2:Y:S02]  /*d180*/  LDG.E.64 R2, [R2.64] ;  /* 0x0000002402027981 */ /* 0x000ea4000c1e1b00 */
[----:B--2---:R0:W1:Y:S01]  /*d190*/  I2F.U64 R19, R2 ;  /* 0x0000000200137312 */ /* 0x0040620000301000 */
[----:B------:R-:W-:Y:S05]  /*d1a0*/  BRA `(.L_x_2157) ;  /* 0x0000002000007947 */ /* 0x000fea0003800000 */
.L_x_2176:
[----:B------:R-:W2:Y:S02]  /*d1b0*/  LDG.E R2, [R2.64] ;  /* 0x0000002402027981 */ /* 0x000ea4000c1e1900 */
[----:B--2---:R0:W1:Y:S02]  /*d1c0*/  I2F.U32 R19, R2 ;  /* 0x0000000200137306 */ /* 0x0040640000201000 */
.L_x_2157:
[----:B------:R-:W-:Y:S05]  /*d1d0*/  BSYNC B6 ;  /* 0x0000000000067941 */ /* 0x000fea0003800000 */
.L_x_2151:
        /* <DEDUP_REMOVED lines=18> */
.L_x_2182:
[----:B------:R-:W2:Y:S02]  /*d300*/  LDG.E.U8 R0, [R2.64] ;  /* 0x0000002402007981 */ /* 0x000ea4000c1e1100 */
[----:B--2---:R-:W0:Y:S01]  /*d310*/  I2F.U16 R0, R0 ;  /* 0x0000000000007306 */ /* 0x004e220000101000 */
[----:B------:R-:W-:Y:S05]  /*d320*/  BRA `(.L_x_2184) ;  /* 0x00000ca000007947 */ /* 0x000fea0003800000 */
.L_x_2181:
        /* <DEDUP_REMOVED lines=9> */
.L_x_2186:
[----:B------:R-:W2:Y:S02]  /*d3c0*/  LDG.E R0, [R2.64] ;  /* 0x0000002402007981 */ /* 0x000ea4000c1e1900 */
[----:B--2---:R-:W0:Y:S01]  /*d3d0*/  I2F R0, R0 ;  /* 0x0000000000007306 */ /* 0x004e220000201400 */
[----:B------:R-:W-:Y:S05]  /*d3e0*/  BRA `(.L_x_2184) ;  /* 0x00000be000007947 */ /* 0x000fea0003800000 */
.L_x_2185:
[----:B------:R-:W2:Y:S02]  /*d3f0*/  LDG.E.U16 R0, [R2.64] ;  /* 0x0000002402007981 */ /* 0x000ea4000c1e1500 */
[----:B--2---:R-:W0:Y:S01]  /*d400*/  I2F.S16 R0, R0 ;  /* 0x0000000000007306 */ /* 0x004e220000101400 */
[----:B------:R-:W-:Y:S05]  /*d410*/  BRA `(.L_x_2184) ;  /* 0x00000bb000007947 */ /* 0x000fea0003800000 */
.L_x_2180:
        /* <DEDUP_REMOVED lines=8> */
.L_x_2188:
[----:B------:R-:W2:Y:S02]  /*d4a0*/  LDG.E.U16 R0, [R2.64] ;  /* 0x0000002402007981 */ /* 0x000ea4000c1e1500 */
[----:B--2---:R-:W-:Y:S01]  /*d4b0*/  HADD2.F32 R0, -RZ, R0.H0_H0 ;  /* 0x20000000ff007230 */ /* 0x004fe20000004100 */
[----:B------:R-:W-:Y:S05]  /*d4c0*/  BRA `(.L_x_2184) ;  /* 0x00000b0000007947 */ /* 0x000fea0003800000 */
.L_x_2187:
        /* <DEDUP_REMOVED lines=8> */
.L_x_2190:
[----:B------:R-:W2:Y:S02]  /*d550*/  LDG.E.U16 R0, [R2.64] ;  /* 0x0000002402007981 */ /* 0x000ea4000c1e1500 */
[----:B--2---:R-:W-:Y:S01]  /*d560*/  HADD2.F32 R0, -RZ, R0.H0_H0 ;  /* 0x20000000ff007230 */ /* 0x004fe20000004100 */
[----:B------:R-:W-:Y:S05]  /*d570*/  BRA `(.L_x_2184) ;  /* 0x00000a5000007947 */ /* 0x000fea0003800000 */
.L_x_2189:
[----:B------:R-:W2:Y:S02]  /*d580*/  LDG.E.64 R2, [R2.64] ;  /* 0x0000002402027981 */ /* 0x000ea4000c1e1b00 */
[----:B--2---:R-:W0:Y:S01]  /*d590*/  F2F.F32.F64 R0, R2 ;  /* 0x0000000200007310 */ /* 0x004e220000301000 */
[----:B------:R-:W0:-:S14]  /*d5a0*/  DSETP.GEU.AND P0, PT, |R2|, c[0x2][0x0], PT ;  /* 0x008000000200762a */ /* 0x000e1c0003f0e200 */
[----:B0-----:R-:W-:Y:S01]  /*d5b0*/  @!P0 FMUL R0, R0, 1.175494350822287508e-38 ;  /* 0x0080000000008820 */ /* 0x001fe20000400000 */
[----:B------:R-:W-:Y:S05]  /*d5c0*/  BRA `(.L_x_2184) ;  /* 0x00000a0000007947 */ /* 0x000fea0003800000 */
.L_x_2179:
        /* <DEDUP_REMOVED lines=12> */
.L_x_2193:
[----:B------:R-:W2:Y:S02]  /*d690*/  LDG.E.64 R2, [R2.64] ;  /* 0x0000002402027981 */ /* 0x000ea4000c1e1b00 */
[----:B--2---:R-:W0:Y:S01]  /*d6a0*/  F2F.F32.F64 R0, R2 ;  /* 0x0000000200007310 */ /* 0x004e220000301000 */
[----:B------:R-:W0:-:S14]  /*d6b0*/  DSETP.GEU.AND P0, PT, |R2|, c[0x2][0x0], PT ;  /* 0x008000000200762a */ /* 0x000e1c0003f0e200 */
[----:B0-----:R-:W-:Y:S01]  /*d6c0*/  @!P0 FMUL R0, R0, 1.175494350822287508e-38 ;  /* 0x0080000000008820 */ /* 0x001fe20000400000 */
[----:B------:R-:W-:Y:S05]  /*d6d0*/  BRA `(.L_x_2184) ;  /* 0x000008f000007947 */ /* 0x000fea0003800000 */
.L_x_2192:
        /* <DEDUP_REMOVED lines=26> */
.L_x_2195:
        /* <DEDUP_REMOVED lines=13> */
.L_x_2194:
[----:B------:R-:W2:Y:S02]  /*d950*/  LDG.E.U16 R0, [R2.64] ;  /* 0x0000002402007981 */ /* 0x000ea4000c1e1500 */
[----:B--2---:R-:W-:Y:S01]  /*d960*/  PRMT R0, RZ, 0x5410, R0 ;  /* 0x00005410ff007816 */ /* 0x004fe20000000000 */
[----:B------:R-:W-:Y:S05]  /*d970*/  BRA `(.L_x_2184) ;  /* 0x0000065000007947 */ /* 0x000fea0003800000 */
.L_x_2191:
        /* <DEDUP_REMOVED lines=11> */
.L_x_2198:
        /* <DEDUP_REMOVED lines=20> */
.L_x_2200:
[----:B------:R-:W-:Y:S05]  /*db70*/  BSYNC B0 ;  /* 0x0000000000007941 */ /* 0x000fea0003800000 */
.L_x_2199:
[----:B------:R-:W-:Y:S01]  /*db80*/  LEA R3, R0, 0x3b800000, 0x17 ;  /* 0x3b80000000037811 */ /* 0x000fe200078eb8ff */
[----:B------:R-:W-:-:S05]  /*db90*/  IMAD.SHL.U32 R0, R2, 0x100000, RZ ;  /* 0x0010000002007824 */ /* 0x000fca00078e00ff */
[----:B------:R-:W-:Y:S01]  /*dba0*/  LOP3.LUT R0, R3, R0, R4, 0xfe, !PT ;  /* 0x0000000003007212 */ /* 0x000fe200078efe04 */
[----:B------:R-:W-:Y:S05]  /*dbb0*/  BRA `(.L_x_2184) ;  /* 0x0000041000007947 */ /* 0x000fea0003800000 */
.L_x_2197:
        /* <DEDUP_REMOVED lines=20> */
.L_x_2202:
[----:B------:R-:W-:Y:S05]  /*dd00*/  BSYNC B0 ;  /* 0x0000000000007941 */ /* 0x000fea0003800000 */
.L_x_2201:
[----:B------:R-:W-:Y:S01]  /*dd10*/  LEA R3, R0, 0x37800000, 0x17 ;  /* 0x3780000000037811 */ /* 0x000fe200078eb8ff */
[----:B------:R-:W-:-:S05]  /*dd20*/  IMAD.SHL.U32 R0, R2, 0x200000, RZ ;  /* 0x0020000002007824 */ /* 0x000fca00078e00ff */
[----:B------:R-:W-:Y:S01]  /*dd30*/  LOP3.LUT R0, R3, R0, R4, 0xfe, !PT ;  /* 0x0000000003007212 */ /* 0x000fe200078efe04 */
[----:B------:R-:W-:Y:S05]  /*dd40*/  BRA `(.L_x_2184) ;  /* 0x0000028000007947 */ /* 0x000fea0003800000 */
.L_x_2196:
        /* <DEDUP_REMOVED lines=14> */
.L_x_2183:
        /* <DEDUP_REMOVED lines=21> */
.L_x_2204:
[----:B------:R-:W2:Y:S02]  /*df80*/  LDG.E.64 R2, [R2.64] ;  /* 0x0000002402027981 */ /* 0x000ea4000c1e1b00 */
[----:B--2---:R0:W2:Y:S01]  /*df90*/  I2F.U64 R0, R2 ;  /* 0x0000000200007312 */ /* 0x0040a20000301000 */
[----:B------:R-:W-:Y:S05]  /*dfa0*/  BRA `(.L_x_2184) ;  /* 0x0000002000007947 */ /* 0x000fea0003800000 */
.L_x_2203:
[----:B------:R-:W2:Y:S02]  /*dfb0*/  LDG.E R0, [R2.64] ;  /* 0x0000002402007981 */ /* 0x000ea4000c1e1900 */
[----:B--2---:R-:W0:Y:S02]  /*dfc0*/  I2F.U32 R0, R0 ;  /* 0x0000000000007306 */ /* 0x004e240000201000 */
.L_x_2184:
[----:B------:R-:W-:Y:S05]  /*dfd0*/  BSYNC B6 ;  /* 0x0000000000067941 */ /* 0x000fea0003800000 */
.L_x_2178:
        /* <DEDUP_REMOVED lines=9> */
.L_x_2205:
        /* <DEDUP_REMOVED lines=8> */
.L_x_2206:
        /* <DEDUP_REMOVED lines=13> */
[----:B0-----:R-:W-:Y:S01]  /*e1c0*/  STG.E.U8 [R16.64], R3 ;  /* 0x0000000310007986 */ /* 0x001fe2000c101124 */
[----:B------:R-:W-:Y:S05]  /*e1d0*/  EXIT ;  /* 0x000000000000794d */ /* 0x000fea0003800000 */
.L_x_2210:
[----:B------:R-:W0:Y:S02]  /*e1e0*/  F2I.S64.TRUNC R2, R2 ;  /* 0x0000000200027311 */ /* 0x000e24000020d900 */
[----:B0-----:R-:W-:-:S05]  /*e1f0*/  IMAD.MOV.U32 R5, RZ, RZ, R2 ;  /* 0x000000ffff057224 */ /* 0x001fca00078e0002 */
[----:B------:R-:W-:Y:S01]  /*e200*/  STG.E.U8 [R16.64], R5 ;  /* 0x0000000510007986 */ /* 0x000fe2000c101124 */
[----:B------:R-:W-:Y:S05]  /*e210*/  EXIT ;  /* 0x000000000000794d */ /* 0x000fea0003800000 */
.L_x_2209:
[----:B------:R-:W-:-:S13]  /*e220*/  ISETP.NE.AND P0, PT, R0, 0x2, PT ;  /* 0x000000020000780c */ /* 0x000fda0003f05270 */
[----:B------:R-:W-:Y:S05]  /*e230*/  @!P0 BRA `(.L_x_2212) ;  /* 0x000000a000008947 */ /* 0x000fea0003800000 */
[----:B------:R-:W-:-:S13]  /*e240*/  ISETP.NE.AND P0, PT, R0, 0x3, PT ;  /* 0x000000030000780c */ /* 0x000fda0003f05270 */
[----:B------:R-:W-:Y:S05]  /*e250*/  @!P0 BRA `(.L_x_2213) ;  /* 0x0000005000008947 */ /* 0x000fea0003800000 */
[----:B------:R-:W-:-:S13]  /*e260*/  ISETP.NE.AND P0, PT, R0, 0x4, PT ;  /* 0x000000040000780c */ /* 0x000fda0003f05270 */
[----:B------:R-:W-:Y:S05]  /*e270*/  @P0 BRA `(.L_x_2211) ;  /* 0x00000b4000000947 */ /* 0x000fea0003800000 */
[----:B------:R-:W0:Y:S02]  /*e280*/  F2I.S64.TRUNC R2, R2 ;  /* 0x0000000200027311 */ /* 0x000e24000020d900 */
[----:B0-----:R-:W-:Y:S01]  /*e290*/  STG.E.64 [R16.64], R2 ;  /* 0x0000000210007986 */ /* 0x001fe2000c101b24 */
[----:B------:R-:W-:Y:S05]  /*e2a0*/  EXIT ;  /* 0x000000000000794d */ /* 0x000fea0003800000 */
.L_x_2213:
[----:B------:R-:W0:Y:S02]  /*e2b0*/  F2I.FTZ.TRUNC.NTZ R3, R2 ;  /* 0x0000000200037305 */ /* 0x000e24000021f100 */
[----:B0-----:R-:W-:Y:S01]  /*e2c0*/  STG.E [R16.64], R3 ;  /* 0x0000000310007986 */ /* 0x001fe2000c101924 */
[----:B------:R-:W-:Y:S05]  /*e2d0*/  EXIT ;  /* 0x000000000000794d */ /* 0x000fea0003800000 */
.L_x_2212:
[----:B------:R-:W0:Y:S02]  /*e2e0*/  F2I.FTZ.TRUNC.NTZ R3, R2 ;  /* 0x0000000200037305 */ /* 0x000e24000021f100 */
[----:B0-----:R-:W-:Y:S01]  /*e2f0*/  STG.E.U16 [R16.64], R3 ;  /* 0x0000000310007986 */ /* 0x001fe2000c101524 */
[----:B------:R-:W-:Y:S05]  /*e300*/  EXIT ;  /* 0x000000000000794d */ /* 0x000fea0003800000 */
.L_x_2208:
[----:B------:R-:W-:-:S13]  /*e310*/  ISETP.GT.AND P0, PT, R0, 0x6, PT ;  /* 0x000000060000780c */ /* 0x000fda0003f04270 */
[----:B------:R-:W-:Y:S05]  /*e320*/  @P0 BRA `(.L_x_2214) ;  /* 0x0000009000000947 */ /* 0x000fea0003800000 */
[----:B------:R-:W-:-:S13]  /*e330*/  ISETP.NE.AND P0, PT, R0, 0x5, PT ;  /* 0x000000050000780c */ /* 0x000fda0003f05270 */
[----:B------:R-:W-:Y:S05]  /*e340*/  @!P0 BRA `(.L_x_2215) ;  /* 0x0000004000008947 */ /* 0x000fea0003800000 */
[----:B------:R-:W-:-:S13]  /*e350*/  ISETP.NE.AND P0, PT, R0, 0x6, PT ;  /* 0x000000060000780c */ /* 0x000fda0003f05270 */
[----:B------:R-:W-:Y:S05]  /*e360*/  @P0 BRA `(.L_x_2211) ;  /* 0x00000a5000000947 */ /* 0x000fea0003800000 */
[----:B------:R-:W-:Y:S01]  /*e370*/  STG.E [R16.64], R2 ;  /* 0x0000000210007986 */ /* 0x000fe2000c101924 */
[----:B------:R-:W-:Y:S05]  /*e380*/  EXIT ;  /* 0x000000000000794d */ /* 0x000fea0003800000 */
.L_x_2215:
[----:B------:R-:W-:-:S05]  /*e390*/  F2FP.PACK_AB R2, RZ, R2 ;  /* 0x00000002ff02723e */ /* 0x000fca00000000ff */
[----:B------:R-:W-:Y:S01]  /*e3a0*/  STG.E.U16 [R16.64], R2 ;  /* 0x0000000210007986 */ /* 0x000fe2000c101524 */
[----:B------:R-:W-:Y:S05]  /*e3b0*/  EXIT ;  /* 0x000000000000794d */ /* 0x000fea0003800000 */
.L_x_2214:
[----:B------:R-:W-:-:S13]  /*e3c0*/  ISETP.NE.AND P0, PT, R0, 0x7, PT ;  /* 0x000000070000780c */ /* 0x000fda0003f05270 */
[----:B------:R-:W-:Y:S05]  /*e3d0*/  @!P0 BRA `(.L_x_2216) ;  /* 0x000000b000008947 */ /* 0x000fea0003800000 */
[----:B------:R-:W-:-:S13]  /*e3e0*/  ISETP.NE.AND P0, PT, R0, 0x8, PT ;  /* 0x000000080000780c */ /* 0x000fda0003f05270 */
[----:B------:R-:W-:Y:S05]  /*e3f0*/  @!P0 BRA `(.L_x_2217) ;  /* 0x0000005000008947 */ /* 0x000fea0003800000 */
[----:B------:R-:W-:-:S13]  /*e400*/  ISETP.NE.AND P0, PT, R0, 0x9, PT ;  /* 0x000000090000780c */ /* 0x000fda0003f05270 */
[----:B------:R-:W-:Y:S05]  /*e410*/  @P0 BRA `(.L_x_2211) ;  /* 0x000009a000000947 */ /* 0x000fea0003800000 */
[----:B------:R-:W-:-:S05]  /*e420*/  IMAD.MOV.U32 R3, RZ, RZ, RZ ;  /* 0x000000ffff037224 */ /* 0x000fca00078e00ff */
[----:B------:R-:W-:Y:S01]  /*e430*/  STG.E.64 [R16.64], R2 ;  /* 0x0000000210007986 */ /* 0x000fe2000c101b24 */
[----:B------:R-:W-:Y:S05]  /*e440*/  EXIT ;  /* 0x000000000000794d */ /* 0x000fea0003800000 */
.L_x_2217:
[----:B------:R-:W-:-:S04]  /*e450*/  F2FP.PACK_AB R3, RZ, R2 ;  /* 0x00000002ff03723e */ /* 0x000fc800000000ff */
[----:B------:R-:W-:-:S05]  /*e460*/  PRMT R3, R3, 0x5410, RZ ;  /* 0x0000541003037816 */ /* 0x000fca00000000ff */
[----:B------:R-:W-:Y:S01]  /*e470*/  STG.E [R16.64], R3 ;  /* 0x0000000310007986 */ /* 0x000fe2000c101924 */
[----:B------:R-:W-:Y:S05]  /*e480*/  EXIT ;  /* 0x000000000000794d */ /* 0x000fea0003800000 */
.L_x_2216:
[----:B------:R-:W-:-:S06]  /*e490*/  FMUL.FTZ R2, R2, 1 ;  /* 0x3f80000002027820 */ /* 0x000fcc0000410000 */
[----:B------:R-:W0:Y:S02]  /*e4a0*/  F2F.F64.F32 R2, R2 ;  /* 0x0000000200027310 */ /* 0x000e240000201800 */
[----:B0-----:R-:W-:Y:S01]  /*e4b0*/  STG.E.64 [R16.64], R2 ;  /* 0x0000000210007986 */ /* 0x001fe2000c101b24 */
[----:B------:R-:W-:Y:S05]  /*e4c0*/  EXIT ;  /* 0x000000000000794d */ /* 0x000fea0003800000 */
.L_x_2207:
        /* <DEDUP_REMOVED lines=10> */
[----:B------:R-:W-:Y:S01]  /*e570*/  STG.E.U8 [R16.64], R3 ;  /* 0x0000000310007986 */ /* 0x000fe2000c101124 */
[----:B------:R-:W-:Y:S05]  /*e580*/  EXIT ;  /* 0x000000000000794d */ /* 0x000fea0003800000 */
.L_x_2220:
[----:B------:R-:W-:Y:S01]  /*e590*/  FMUL.FTZ R4, R2, 1 ;  /* 0x3f80000002047820 */ /* 0x000fe20000410000 */
[----:B------:R-:W-:-:S05]  /*e5a0*/  CS2R R6, SRZ ;  /* 0x0000000000067805 */ /* 0x000fca000001ff00 */
[----:B------:R-:W0:Y:S02]  /*e5b0*/  F2F.F64.F32 R4, R4 ;  /* 0x0000000400047310 */ /* 0x000e240000201800 */
[----:B0-----:R-:W-:Y:S01]  /*e5c0*/  STG.E.128 [R16.64], R4 ;  /* 0x0000000410007986 */ /* 0x001fe2000c101d24 */
[----:B------:R-:W-:Y:S05]  /*e5d0*/  EXIT ;  /* 0x000000000000794d */ /* 0x000fea0003800000 */
.L_x_2219:
        /* <DEDUP_REMOVED lines=20> */
.L_x_2224:
[----:B------:R-:W-:Y:S05]  /*e720*/  BSYNC B0 ;  /* 0x0000000000007941 */ /* 0x000fea0003800000 */
.L_x_2223:
[----:B------:R-:W-:-:S05]  /*e730*/  LOP3.LUT R5, R0, R5, RZ, 0xfc, !PT ;  /* 0x0000000500057212 */ /* 0x000fca00078efcff */
[----:B------:R-:W-:Y:S01]  /*e740*/  STG.E.U8 [R16.64], R5 ;  /* 0x0000000510007986 */ /* 0x000fe2000c101124 */
[----:B------:R-:W-:Y:S05]  /*e750*/  EXIT ;  /* 0x000000000000794d */ /* 0x000fea0003800000 */
.L_x_2222:
        /* <DEDUP_REMOVED lines=12> */
.L_x_2226:
[----:B------:R-:W-:Y:S01]  /*e820*/  IMAD.MOV.U32 R0, RZ, RZ, 0x7f ;  /* 0x0000007fff007424 */ /* 0x000fe200078e00ff */
[----:B------:R-:W-:-:S04]  /*e830*/  ISETP.GT.U32.AND P0, PT, R4, 0x7f800000, PT ;  /* 0x7f8000000400780c */ /* 0x000fc80003f04070 */
[----:B------:R-:W-:-:S04]  /*e840*/  SEL R0, R0, 0x7c, P0 ;  /* 0x0000007c00007807 */ /* 0x000fc80000000000 */
.L_x_2227:
[----:B------:R-:W-:Y:S05]  /*e850*/  BSYNC B0 ;  /* 0x0000000000007941 */ /* 0x000fea0003800000 */
.L_x_2225:
[----:B------:R-:W-:-:S04]  /*e860*/  LOP3.LUT R2, R2, 0x80000000, RZ, 0xc0, !PT ;  /* 0x8000000002027812 */ /* 0x000fc800078ec0ff */
[----:B------:R-:W-:-:S04]  /*e870*/  SHF.R.U32.HI R3, RZ, 0x18, R2 ;  /* 0x00000018ff037819 */ /* 0x000fc80000011602 */
[----:B------:R-:W-:-:S05]  /*e880*/  LOP3.LUT R3, R0, R3, RZ, 0xfc, !PT ;  /* 0x0000000300037212 */ /* 0x000fca00078efcff */
[----:B------:R-:W-:Y:S01]  /*e890*/  STG.E.U8 [R16.64], R3 ;  /* 0x0000000310007986 */ /* 0x000fe2000c101124 */
[----:B------:R-:W-:Y:S05]  /*e8a0*/  EXIT ;  /* 0x000000000000794d */ /* 0x000fea0003800000 */
.L_x_2221:
[----:B------:R-:W-:-:S05]  /*e8b0*/  F2FP.BF16.PACK_AB R2, RZ, R2 ;  /* 0x00000002ff02723e */ /* 0x000fca00000010ff */
[----:B------:R-:W-:Y:S01]  /*e8c0*/  STG.E.U16 [R16.64], R2 ;  /* 0x0000000210007986 */ /* 0x000fe2000c101524 */
[----:B------:R-:W-:Y:S05]  /*e8d0*/  EXIT ;  /* 0x000000000000794d */ /* 0x000fea0003800000 */
.L_x_2218:
        /* <DEDUP_REMOVED lines=9> */
[----:B0-----:R-:W-:Y:S01]  /*e970*/  STG.E.U16 [R16.64], R3 ;  /* 0x0000000310007986 */ /* 0x001fe2000c101524 */
[----:B------:R-:W-:Y:S05]  /*e980*/  EXIT ;  /* 0x000000000000794d */ /* 0x000fea0003800000 */
.L_x_2230:
        /* <DEDUP_REMOVED lines=16> */
.L_x_2233:
[----:B------:R-:W-:-:S04]  /*ea90*/  LOP3.LUT R2, R2, 0x80000000, RZ, 0xc0, !PT ;  /* 0x8000000002027812 */ /* 0x000fc800078ec0ff */
[----:B------:R-:W-:-:S04]  /*eaa0*/  SHF.R.U32.HI R3, RZ, 0x18, R2 ;  /* 0x00000018ff037819 */ /* 0x000fc80000011602 */
[----:B------:R-:W-:-:S04]  /*eab0*/  LOP3.LUT R0, R0, R3, RZ, 0xfc, !PT ;  /* 0x0000000300007212 */ /* 0x000fc800078efcff */
[----:B------:R-:W-:Y:S02]  /*eac0*/  PRMT R8, R0, 0x7610, R8 ;  /* 0x0000761000087816 */ /* 0x000fe40000000008 */
.L_x_2232:
[----:B------:R-:W-:Y:S05]  /*ead0*/  BSYNC B0 ;  /* 0x0000000000007941 */ /* 0x000fea0003800000 */
.L_x_2231:
[----:B------:R-:W-:Y:S01]  /*eae0*/  STG.E.U8 [R16.64], R8 ;  /* 0x0000000810007986 */ /* 0x000fe2000c101124 */
[----:B------:R-:W-:Y:S05]  /*eaf0*/  EXIT ;  /* 0x000000000000794d */ /* 0x000fea0003800000 */
.L_x_2229:
        /* <DEDUP_REMOVED lines=16> */
.L_x_2236:
[----:B------:R-:W-:-:S04]  /*ec00*/  LOP3.LUT R2, R2, 0x80000000, RZ, 0xc0, !PT ;  /* 0x8000000002027812 */ /* 0x000fc800078ec0ff */
[----:B------:R-:W-:-:S04]  /*ec10*/  SHF.R.U32.HI R3, RZ, 0x18, R2 ;  /* 0x00000018ff037819 */ /* 0x000fc80000011602 */
[----:B------:R-:W-:-:S04]  /*ec20*/  LOP3.LUT R0, R0, R3, RZ, 0xfc, !PT ;  /* 0x0000000300007212 */ /* 0x000fc800078efcff */
[----:B------:R-:W-:Y:S02]  /*ec30*/  PRMT R8, R0, 0x7610, R8 ;  /* 0x0000761000087816 */ /* 0x000fe40000000008 */
.L_x_2235:
[----:B------:R-:W-:Y:S05]  /*ec40*/  BSYNC B0 ;  /* 0x0000000000007941 */ /* 0x000fea0003800000 */
.L_x_2234:
[----:B------:R-:W-:Y:S01]  /*ec50*/  STG.E.U8 [R16.64], R8 ;  /* 0x0000000810007986 */ /* 0x000fe2000c101124 */
[----:B------:R-:W-:Y:S05]  /*ec60*/  EXIT ;  /* 0x000000000000794d */ /* 0x000fea0003800000 */
.L_x_2228:
        /* <DEDUP_REMOVED lines=21> */
.L_x_2211:
        /* <DEDUP_REMOVED lines=20> */
.L_x_2238:
[----:B------:R-:W0:Y:S02]  /*ef00*/  F2I.U64.TRUNC R2, R2 ;  /* 0x0000000200027311 */ /* 0x000e24000020d800 */
[----:B0-----:R-:W-:Y:S01]  /*ef10*/  STG.E.64 [R16.64], R2 ;  /* 0x0000000210007986 */ /* 0x001fe2000c101b24 */
[----:B------:R-:W-:Y:S05]  /*ef20*/  EXIT ;  /* 0x000000000000794d */ /* 0x000fea0003800000 */
.L_x_2237:
[----:B------:R-:W0:Y:S02]  /*ef30*/  F2I.FTZ.U32.TRUNC.NTZ R3, R2 ;  /* 0x0000000200037305 */ /* 0x000e24000021f000 */
[----:B0-----:R-:W-:Y:S01]  /*ef40*/  STG.E [R16.64], R3 ;  /* 0x0000000310007986 */ /* 0x001fe2000c101924 */
[----:B------:R-:W-:Y:S05]  /*ef50*/  EXIT ;  /* 0x000000000000794d */ /* 0x000fea0003800000 */
.L_x_2239:
        /* <DEDUP_REMOVED lines=10> */
.L_x_6708:


//--------------------- .text._ZN2at6native27unrolled_elementwise_kernelIZZZNS0_60_GLOBAL__N__171e0b9f_22_ActivationEluKernel_cu_9e10b42f_309619elu_backward_kernelERNS_18TensorIteratorBaseERKN3c106ScalarES8_S8_bENKUlvE_clEvENKUlvE0_clEvEUlffE_St5arrayIPcLm3EELi4E23TrivialOffsetCalculatorILi2EjESF_ILi1EjENS0_6memory12LoadWithCastILi2EEENSI_13StoreWithCastILi1EEEEEviT_T0_T2_T3_T4_T5_ --------------------------
	.section	.text._ZN2at6native27unrolled_elementwise_kernelIZZZNS0_60_GLOBAL__N__171e0b9f_22_ActivationEluKernel_cu_9e10b42f_309619elu_backward_kernelERNS_18TensorIteratorBaseERKN3c106ScalarES8_S8_bENKUlvE_clEvENKUlvE0_clEvEUlffE_St5arrayIPcLm3EELi4E23TrivialOffsetCalculatorILi2EjESF_ILi1EjENS0_6memory12LoadWithCastILi2EEENSI_13StoreWithCastILi1EEEEEviT_T0_T2_T3_T4_T5_,"ax",@progbits
	.sectioninfo	@"SHI_REGISTERS=32"
	.align	128
        .global         _ZN2at6native27unrolled_elementwise_kernelIZZZNS0_60_GLOBAL__N__171e0b9f_22_ActivationEluKernel_cu_9e10b42f_309619elu_backward_kernelERNS_18TensorIteratorBaseERKN3c106ScalarES8_S8_bENKUlvE_clEvENKUlvE0_clEvEUlffE_St5arrayIPcLm3EELi4E23TrivialOffsetCalculatorILi2EjESF_ILi1EjENS0_6memory12LoadWithCastILi2EEENSI_13StoreWithCastILi1EEEEEviT_T0_T2_T3_T4_T5_
        .type           _ZN2at6native27unrolled_elementwise_kernelIZZZNS0_60_GLOBAL__N__171e0b9f_22_ActivationEluKernel_cu_9e10b42f_309619elu_backward_kernelERNS_18TensorIteratorBaseERKN3c106ScalarES8_S8_bENKUlvE_clEvENKUlvE0_clEvEUlffE_St5arrayIPcLm3EELi4E23TrivialOffsetCalculatorILi2EjESF_ILi1EjENS0_6memory12LoadWithCastILi2EEENSI_13StoreWithCastILi1EEEEEviT_T0_T2_T3_T4_T5_,@function
        .size           _ZN2at6native27unrolled_elementwise_kernelIZZZNS0_60_GLOBAL__N__171e0b9f_22_ActivationEluKernel_cu_9e10b42f_309619elu_backward_kernelERNS_18TensorIteratorBaseERKN3c106ScalarES8_S8_bENKUlvE_clEvENKUlvE0_clEvEUlffE_St5arrayIPcLm3EELi4E23TrivialOffsetCalculatorILi2EjESF_ILi1EjENS0_6memory12LoadWithCastILi2EEENSI_13StoreWithCastILi1EEEEEviT_T0_T2_T3_T4_T5_,(.L_x_6709 - _ZN2at6native27unrolled_elementwise_kernelIZZZNS0_60_GLOBAL__N__171e0b9f_22_ActivationEluKernel_cu_9e10b42f_309619elu_backward_kernelERNS_18TensorIteratorBaseERKN3c106ScalarES8_S8_bENKUlvE_clEvENKUlvE0_clEvEUlffE_St5arrayIPcLm3EELi4E23TrivialOffsetCalculatorILi2EjESF_ILi1EjENS0_6memory12LoadWithCastILi2EEENSI_13StoreWithCastILi1EEEEEviT_T0_T2_T3_T4_T5_)
        .other          _ZN2at6native27unrolled_elementwise_kernelIZZZNS0_60_GLOBAL__N__171e0b9f_22_ActivationEluKernel_cu_9e10b42f_309619elu_backward_kernelERNS_18TensorIteratorBaseERKN3c106ScalarES8_S8_bENKUlvE_clEvENKUlvE0_clEvEUlffE_St5arrayIPcLm3EELi4E23TrivialOffsetCalculatorILi2EjESF_ILi1EjENS0_6memory12LoadWithCastILi2EEENSI_13StoreWithCastILi1EEEEEviT_T0_T2_T3_T4_T5_,@"STO_CUDA_ENTRY STV_DEFAULT"
_ZN2at6native27unrolled_elementwise_kernelIZZZNS0_60_GLOBAL__N__171e0b9f_22_ActivationEluKernel_cu_9e10b42f_309619elu_backward_kernelERNS_18TensorIteratorBaseERKN3c106ScalarES8_S8_bENKUlvE_clEvENKUlvE0_clEvEUlffE_St5arrayIPcLm3EELi4E23TrivialOffsetCalculatorILi2EjESF_ILi1EjENS0_6memory12LoadWithCastILi2EEENSI_13StoreWithCastILi1EEEEEviT_T0_T2_T3_T4_T5_:
.text._ZN2at6native27unrolled_elementwise_kernelIZZZNS0_60_GLOBAL__N__171e0b9f_22_ActivationEluKernel_cu_9e10b42f_309619elu_backward_kernelERNS_18TensorIteratorBaseERKN3c106ScalarES8_S8_bENKUlvE_clEvENKUlvE0_clEvEUlffE_St5arrayIPcLm3EELi4E23TrivialOffsetCalculatorILi2EjESF_ILi1EjENS0_6memory12LoadWithCastILi2EEENSI_13StoreWithCastILi1EEEEEviT_T0_T2_T3_T4_T5_:
[----:B------:R-:W-:Y:S02]  /*0000*/  IMAD.MOV.U32 R1, RZ, RZ, c[0x0][0x28] ;  /* 0x00000a00ff017624 */ /* 0x000fe400078e00ff */
[----:B------:R-:W0:Y:S01]  /*0010*/  S2R R27, SR_CTAID.X ;  /* 0x00000000001b7919 */ /* 0x000e220000002500 */
[----:B------:R-:W-:Y:S01]  /*0020*/  IMAD.MOV.U32 R26, RZ, RZ, -0x200 ;  /* 0xfffffe00ff1a7424 */ /* 0x000fe200078e00ff */
[----:B------:R-:W1:Y:S01]  /*0030*/  LDC.U8 R28, c[0x0][0x19c] ;  /* 0x00006700ff1c7b82 */ /* 0x000e620000000000 */
[----:B------:R-:W-:Y:S01]  /*0040*/  ULDC.64 UR36, c[0x0][0x118] ;  /* 0x0000460000247ab9 */ /* 0x000fe20000000a00 */
[----:B------:R-:W2:Y:S01]  /*0050*/  S2R R22, SR_TID.X ;  /* 0x0000000000167919 */ /* 0x000ea20000002100 */
[----:B------:R-:W-:Y:S01]  /*0060*/  BSSY B7, `(.L_x_2240) ;  /* 0x00001cb000077945 */ /* 0x000fe20003800000 */
[----:B------:R-:W-:Y:S01]  /*0070*/  CS2R R16, SRZ ;  /* 0x0000000000107805 */ /* 0x000fe2000001ff00 */
[----:B------:R-:W-:-:S03]  /*0080*/  IMAD.MOV.U32 R2, RZ, RZ, RZ ;  /* 0x000000ffff027224 */ /* 0x000fc600078e00ff */
[----:B------:R-:W3:Y:S01]  /*0090*/  LDC.U8 R29, c[0x0][0x19d] ;  /* 0x00006740ff1d7b82 */ /* 0x000ee20000000000 */
[----:B0-----:R-:W-:-:S05]  /*00a0*/  IMAD R26, R27, R26, c[0x0][0x160] ;  /* 0x000058001b1a7624 */ /* 0x001fca00078e021a */
[----:B--2---:R-:W-:-:S13]  /*00b0*/  ISETP.GE.AND P0, PT, R22, R26, PT ;  /* 0x0000001a1600720c */ /* 0x004fda0003f06270 */
[----:B------:R-:W-:Y:S05]  /*00c0*/  @P0 BRA `(.L_x_2241) ;  /* 0x00001c4000000947 */ /* 0x000fea0003800000 */
[----:B-1-3--:R-:W-:Y:S01]  /*00d0*/  PRMT R0, R28, 0x9910, RZ ;  /* 0x000099101c007816 */ /* 0x00afe200000000ff */
[----:B------:R-:W-:Y:S01]  /*00e0*/  IMAD R22, R27, 0x200, R22 ;  /* 0x000002001b167824 */ /* 0x000fe200078e0216 */
[----:B------:R-:W-:Y:S02]  /*00f0*/  BSSY B6, `(.L_x_2242) ;  /* 0x00000df000067945 */ /* 0x000fe40003800000 */
        /* <DEDUP_REMOVED lines=16> */
.L_x_2246:
[----:B------:R-:W2:Y:S02]  /*0200*/  LDG.E.U8 R2, [R2.64] ;  /* 0x0000002402027981 */ /* 0x000ea4000c1e1100 */
[----:B--2---:R0:W1:Y:S01]  /*0210*/  I2F.U16 R16, R2 ;  /* 0x0000000200107306 */ /* 0x0040620000101000 */
[----:B------:R-:W-:Y:S05]  /*0220*/  BRA `(.L_x_2248) ;  /* 0x00000cb000007947 */ /* 0x000fea0003800000 */
.L_x_2245:
        /* <DEDUP_REMOVED lines=9> */
.L_x_2250:
[----:B------:R-:W2:Y:S02]  /*02c0*/  LDG.E R2, [R2.64] ;  /* 0x0000002402027981 */ /* 0x000ea4000c1e1900 */
[----:B--2---:R0:W1:Y:S01]  /*02d0*/  I2F R16, R2 ;  /* 0x0000000200107306 */ /* 0x0040620000201400 */
[----:B------:R-:W-:Y:S05]  /*02e0*/  BRA `(.L_x_2248) ;  /* 0x00000bf000007947 */ /* 0x000fea0003800000 */
.L_x_2249:
[----:B------:R-:W2:Y:S02]  /*02f0*/  LDG.E.U16 R2, [R2.64] ;  /* 0x0000002402027981 */ /* 0x000ea4000c1e1500 */
[----:B--2---:R0:W1:Y:S01]  /*0300*/  I2F.S16 R16, R2 ;  /* 0x0000000200107306 */ /* 0x0040620000101400 */
[----:B------:R-:W-:Y:S05]  /*0310*/  BRA `(.L_x_2248) ;  /* 0x00000bc000007947 */ /* 0x000fea0003800000 */
.L_x_2244:
        /* <DEDUP_REMOVED lines=8> */
.L_x_2252:
[----:B------:R-:W2:Y:S02]  /*03a0*/  LDG.E.U16 R2, [R2.64] ;  /* 0x0000002402027981 */ /* 0x000ea4000c1e1500 */
[----:B--2---:R-:W-:Y:S01]  /*03b0*/  HADD2.F32 R16, -RZ, R2.H0_H0 ;  /* 0x20000002ff107230 */ /* 0x004fe20000004100 */
[----:B------:R-:W-:Y:S05]  /*03c0*/  BRA `(.L_x_2248) ;  /* 0x00000b1000007947 */ /* 0x000fea0003800000 */
.L_x_2251:
        /* <DEDUP_REMOVED lines=8> */
.L_x_2254:
[----:B------:R-:W2:Y:S02]  /*0450*/  LDG.E.U16 R2, [R2.64] ;  /* 0x0000002402027981 */ /* 0x000ea4000c1e1500 */
[----:B--2---:R-:W-:Y:S01]  /*0460*/  HADD2.F32 R16, -RZ, R2.H0_H0 ;  /* 0x20000002ff107230 */ /* 0x004fe20000004100 */
[----:B------:R-:W-:Y:S05]  /*0470*/  BRA `(.L_x_2248) ;  /* 0x00000a6000007947 */ /* 0x000fea0003800000 */
.L_x_2253:
[----:B------:R-:W2:Y:S02]  /*0480*/  LDG.E.64 R2, [R2.64] ;  /* 0x0000002402027981 */ /* 0x000ea4000c1e1b00 */
[----:B--2---:R-:W0:Y:S01]  /*0490*/  F2F.F32.F64 R16, R2 ;  /* 0x0000000200107310 */ /* 0x004e220000301000 */
[----:B------:R-:W0:-:S14]  /*04a0*/  DSETP.GEU.AND P0, PT, |R2|, c[0x2][0x0], PT ;  /* 0x008000000200762a */ /* 0x000e1c0003f0e200 */
[----:B0-----:R-:W-:Y:S01]  /*04b0*/  @!P0 FMUL R16, R16, 1.175494350822287508e-38 ;  /* 0x0080000010108820 */ /* 0x001fe20000400000 */
[----:B------:R-:W-:Y:S05]  /*04c0*/  BRA `(.L_x_2248) ;  /* 0x00000a1000007947 */ /* 0x000fea0003800000 */
.L_x_2243:
        /* <DEDUP_REMOVED lines=12> */
.L_x_2257:
[----:B------:R-:W2:Y:S02]  /*0590*/  LDG.E.64 R2, [R2.64] ;  /* 0x0000002402027981 */ /* 0x000ea4000c1e1b00 */
[----:B--2---:R-:W0:Y:S01]  /*05a0*/  F2F.F32.F64 R16, R2 ;  /* 0x0000000200107310 */ /* 0x004e220000301000 */
[----:B------:R-:W0:-:S14]  /*05b0*/  DSETP.GEU.AND P0, PT, |R2|, c[0x2][0x0], PT ;  /* 0x008000000200762a */ /* 0x000e1c0003f0e200 */
[----:B0-----:R-:W-:Y:S01]  /*05c0*/  @!P0 FMUL R16, R16, 1.175494350822287508e-38 ;  /* 0x0080000010108820 */ /* 0x001fe20000400000 */
[----:B------:R-:W-:Y:S05]  /*05d0*/  BRA `(.L_x_2248) ;  /* 0x0000090000007947 */ /* 0x000fea0003800000 */
.L_x_2256:
        /* <DEDUP_REMOVED lines=26> */
.L_x_2259:
[----:B------:R-:W2:Y:S02]  /*0780*/  LDG.E.U8 R3, [R2.64] ;  /* 0x0000002402037981 */ /* 0x000ea4000c1e1100 */
[----:B--2---:R-:W-:-:S05]  /*0790*/  IMAD.SHL.U32 R0, R3, 0x2000000, RZ ;  /* 0x0200000003007824 */ /* 0x004fca00078e00ff */
[----:B------:R-:W-:-:S13]  /*07a0*/  ISETP.GE.U32.AND P0, PT, R0, 0x8000000, PT ;  /* 0x080000000000780c */ /* 0x000fda0003f06070 */
[C---:B------:R-:W-:Y:S02]  /*07b0*/  @P0 IMAD.SHL.U32 R4, R3.reuse, 0x200000, RZ ;  /* 0x0020000003040824 */ /* 0x040fe400078e00ff */
[C---:B------:R-:W-:Y:S02]  /*07c0*/  @!P0 IMAD.SHL.U32 R0, R3.reuse, 0x100, RZ ;  /* 0x0000010003008824 */ /* 0x040fe400078e00ff */
[----:B------:R-:W-:Y:S01]  /*07d0*/  IMAD.SHL.U32 R3, R3, 0x1000000, RZ ;  /* 0x0100000003037824 */ /* 0x000fe200078e00ff */
[----:B------:R-:W-:Y:S02]  /*07e0*/  @P0 LOP3.LUT R4, R4, 0xfe00000, RZ, 0xc0, !PT ;  /* 0x0fe0000004040812 */ /* 0x000fe400078ec0ff */
[----:B------:R-:W-:Y:S02]  /*07f0*/  @!P0 LOP3.LUT R0, R0, 0x7f00, RZ, 0xc0, !PT ;  /* 0x00007f0000008812 */ /* 0x000fe400078ec0ff */
[----:B------:R-:W-:Y:S02]  /*0800*/  @P0 LOP3.LUT R4, R4, 0x70000000, RZ, 0xfc, !PT ;  /* 0x7000000004040812 */ /* 0x000fe400078efcff */
[----:B------:R-:W-:-:S03]  /*0810*/  @!P0 LOP3.LUT R0, R0, 0x3f000000, RZ, 0xfc, !PT ;  /* 0x3f00000000008812 */ /* 0x000fc600078efcff */
[----:B------:R-:W-:Y:S02]  /*0820*/  @P0 FMUL.FTZ R16, R4, 1.9259299443872358531e-34 ;  /* 0x0780000004100820 */ /* 0x000fe40000410000 */
[----:B------:R-:W-:-:S05]  /*0830*/  @!P0 FADD.FTZ R16, R0, -0.5 ;  /* 0xbf00000000108421 */ /* 0x000fca0000010000 */
[----:B------:R-:W-:Y:S01]  /*0840*/  LOP3.LUT R16, R16, 0x80000000, R3, 0xf8, !PT ;  /* 0x8000000010107812 */ /* 0x000fe200078ef803 */
[----:B------:R-:W-:Y:S05]  /*0850*/  BRA `(.L_x_2248) ;  /* 0x0000068000007947 */ /* 0x000fea0003800000 */
.L_x_2258:
[----:B------:R-:W2:Y:S02]  /*0860*/  LDG.E.U16 R2, [R2.64] ;  /* 0x0000002402027981 */ /* 0x000ea4000c1e1500 */
[----:B--2---:R-:W-:Y:S01]  /*0870*/  PRMT R16, RZ, 0x5410, R2 ;  /* 0x00005410ff107816 */ /* 0x004fe20000000002 */
[----:B------:R-:W-:Y:S05]  /*0880*/  BRA `(.L_x_2248) ;  /* 0x0000065000007947 */ /* 0x000fea0003800000 */
.L_x_2255:
        /* <DEDUP_REMOVED lines=11> */
.L_x_2262:
        /* <DEDUP_REMOVED lines=20> */
.L_x_2264:
[----:B------:R-:W-:Y:S05]  /*0a80*/  BSYNC B0 ;  /* 0x0000000000007941 */ /* 0x000fea0003800000 */
.L_x_2263:
[----:B------:R-:W-:Y:S01]  /*0a90*/  IMAD.SHL.U32 R2, R2, 0x100000, RZ ;  /* 0x0010000002027824 */ /* 0x000fe200078e00ff */
[----:B------:R-:W-:-:S04]  /*0aa0*/  LEA R3, R0, 0x3b800000, 0x17 ;  /* 0x3b80000000037811 */ /* 0x000fc800078eb8ff */
[----:B------:R-:W-:Y:S01]  /*0ab0*/  LOP3.LUT R16, R3, R2, R16, 0xfe, !PT ;  /* 0x0000000203107212 */ /* 0x000fe200078efe10 */
[----:B------:R-:W-:Y:S05]  /*0ac0*/  BRA `(.L_x_2248) ;  /* 0x0000041000007947 */ /* 0x000fea0003800000 */
.L_x_2261:
        /* <DEDUP_REMOVED lines=20> */
.L_x_2266:
[----:B------:R-:W-:Y:S05]  /*0c10*/  BSYNC B0 ;  /* 0x0000000000007941 */ /* 0x000fea0003800000 */
.L_x_2265:
[----:B------:R-:W-:Y:S01]  /*0c20*/  IMAD.SHL.U32 R2, R2, 0x200000, RZ ;  /* 0x0020000002027824 */ /* 0x000fe200078e00ff */
[----:B------:R-:W-:-:S04]  /*0c30*/  LEA R3, R0, 0x37800000, 0x17 ;  /* 0x3780000000037811 */ /* 0x000fc800078eb8ff */
[----:B------:R-:W-:Y:S01]  /*0c40*/  LOP3.LUT R16, R3, R2, R16, 0xfe, !PT ;  /* 0x0000000203107212 */ /* 0x000fe200078efe10 */
[----:B------:R-:W-:Y:S05]  /*0c50*/  BRA `(.L_x_2248) ;  /* 0x0000028000007947 */ /* 0x000fea0003800000 */
.L_x_2260:
        /* <DEDUP_REMOVED lines=14> */
.L_x_2247:
        /* <DEDUP_REMOVED lines=21> */
.L_x_2268:
[----:B------:R-:W2:Y:S02]  /*0e90*/  LDG.E.64 R2, [R2.64] ;  /* 0x0000002402027981 */ /* 0x000ea4000c1e1b00 */
[----:B--2---:R0:W1:Y:S01]  /*0ea0*/  I2F.U64 R16, R2 ;  /* 0x0000000200107312 */ /* 0x0040620000301000 */
[----:B------:R-:W-:Y:S05]  /*0eb0*/  BRA `(.L_x_2248) ;  /* 0x0000002000007947 */ /* 0x000fea0003800000 */
.L_x_2267:
[----:B------:R-:W2:Y:S02]  /*0ec0*/  LDG.E R2, [R2.64] ;  /* 0x0000002402027981 */ /* 0x000ea4000c1e1900 */
[----:B--2---:R0:W1:Y:S02]  /*0ed0*/  I2F.U32 R16, R2 ;  /* 0x0000000200107306 */ /* 0x0040640000201000 */
.L_x_2248:
[----:B------:R-:W-:Y:S05]  /*0ee0*/  BSYNC B6 ;  /* 0x0000000000067941 */ /* 0x000fea0003800000 */
.L_x_2242:
[----:B------:R-:W-:Y:S01]  /*0ef0*/  PRMT R0, R29, 0x9910, RZ ;  /* 0x000099101d007816 */ /* 0x000fe200000000ff */
[----:B------:R-:W-:Y:S01]  /*0f00*/  IMAD R4, R22, c[0x0][0x1a4], RZ ;  /* 0x0000690016047a24 */ /* 0x000fe200078e02ff */
[----:B------:R-:W-:Y:S02]  /*0f10*/  BSSY B6, `(.L_x_2269) ;  /* 0x00000dd000067945 */ /* 0x000fe40003800000 */
[----:B------:R-:W-:-:S02]  /*0f20*/  ISETP.GT.AND P0, PT, R0, 0x9, PT ;  /* 0x000000090000780c */ /* 0x000fc40003f04270 */
        /* <DEDUP_REMOVED lines=11> */
[----:B0-----:R-:W2:Y:S02]  /*0fe0*/  LDG.E.S8 R2, [R4.64] ;  /* 0x0000002404027981 */ /* 0x001ea4000c1e1300 */
[----:B--2---:R-:W0:Y:S01]  /*0ff0*/  I2F.S16 R2, R2 ;  /* 0x0000000200027306 */ /* 0x004e220000101400 */
[----:B------:R-:W-:Y:S05]  /*1000*/  BRA `(.L_x_2275) ;  /* 0x00000cd000007947 */ /* 0x000fea0003800000 */
.L_x_2273:
[----:B0-----:R-:W2:Y:S02]  /*1010*/  LDG.E.U8 R2, [R4.64] ;  /* 0x0000002404027981 */ /* 0x001ea4000c1e1100 */
[----:B--2---:R-:W0:Y:S01]  /*1020*/  I2F.U16 R2, R2 ;  /* 0x0000000200027306 */ /* 0x004e220000101000 */
[----:B------:R-:W-:Y:S05]  /*1030*/  BRA `(.L_x_2275) ;  /* 0x00000ca000007947 */ /* 0x000fea0003800000 */
.L_x_2272:
[----:B------:R-:W-:-:S13]  /*1040*/  ISETP.NE.AND P0, PT, R0, 0x2, PT ;  /* 0x000000020000780c */ /* 0x000fda0003f05270 */
[----:B------:R-:W-:Y:S05]  /*1050*/  @!P0 BRA `(.L_x_2276) ;  /* 0x000000a000008947 */ /* 0x000fea0003800000 */
[----:B------:R-:W-:-:S13]  /*1060*/  ISETP.NE.AND P0, PT, R0, 0x3, PT ;  /* 0x000000030000780c */ /* 0x000fda0003f05270 */
[----:B------:R-:W-:Y:S05]  /*1070*/  @!P0 BRA `(.L_x_2277) ;  /* 0x0000005000008947 */ /* 0x000fea0003800000 */
[----:B------:R-:W-:-:S13]  /*1080*/  ISETP.NE.AND P0, PT, R0, 0x4, PT ;  /* 0x000000040000780c */ /* 0x000fda0003f05270 */
[----:B------:R-:W-:Y:S05]  /*1090*/  @P0 BRA `(.L_x_2274) ;  /* 0x00000aa000000947 */ /* 0x000fea0003800000 */
[----:B0-----:R-:W2:Y:S02]  /*10a0*/  LDG.E.64 R2, [R4.64] ;  /* 0x0000002404027981 */ /* 0x001ea4000c1e1b00 */
[----:B--2---:R0:W2:Y:S01]  /*10b0*/  I2F.S64 R2, R2 ;  /* 0x0000000200027312 */ /* 0x0040a20000301400 */
[----:B------:R-:W-:Y:S05]  /*10c0*/  BRA `(.L_x_2275) ;  /* 0x00000c1000007947 */ /* 0x000fea0003800000 */
.L_x_2277:
[----:B0-----:R-:W2:Y:S02]  /*10d0*/  LDG.E R2, [R4.64] ;  /* 0x0000002404027981 */ /* 0x001ea4000c1e1900 */
[----:B--2---:R-:W0:Y:S01]  /*10e0*/  I2F R2, R2 ;  /* 0x0000000200027306 */ /* 0x004e220000201400 */
[----:B------:R-:W-:Y:S05]  /*10f0*/  BRA `(.L_x_2275) ;  /* 0x00000be000007947 */ /* 0x000fea0003800000 */
.L_x_2276:
[----:B0-----:R-:W2:Y:S02]  /*1100*/  LDG.E.U16 R2, [R4.64] ;  /* 0x0000002404027981 */ /* 0x001ea4000c1e1500 */
[----:B--2---:R-:W0:Y:S01]  /*1110*/  I2F.S16 R2, R2 ;  /* 0x0000000200027306 */ /* 0x004e220000101400 */
[----:B------:R-:W-:Y:S05]  /*1120*/  BRA `(.L_x_2275) ;  /* 0x00000bb000007947 */ /* 0x000fea0003800000 */
.L_x_2271:
[----:B------:R-:W-:-:S13]  /*1130*/  ISETP.GT.AND P0, PT, R0, 0x6, PT ;  /* 0x000000060000780c */ /* 0x000fda0003f04270 */
[----:B------:R-:W-:Y:S05]  /*1140*/  @P0 BRA `(.L_x_2278) ;  /* 0x0000009000000947 */ /* 0x000fea0003800000 */
[----:B------:R-:W-:-:S13]  /*1150*/  ISETP.NE.AND P0, PT, R0, 0x5, PT ;  /* 0x000000050000780c */ /* 0x000fda0003f05270 */
[----:B------:R-:W-:Y:S05]  /*1160*/  @!P0 BRA `(.L_x_2279) ;  /* 0x0000004000008947 */ /* 0x000fea0003800000 */
[----:B------:R-:W-:-:S13]  /*1170*/  ISETP.NE.AND P0, PT, R0, 0x6, PT ;  /* 0x000000060000780c */ /* 0x000fda0003f05270 */
[----:B------:R-:W-:Y:S05]  /*1180*/  @P0 BRA `(.L_x_2274) ;  /* 0x000009b000000947 */ /* 0x000fea0003800000 */
[----:B0-----:R0:W5:Y:S01]  /*1190*/  LDG.E R2, [R4.64] ;  /* 0x0000002404027981 */ /* 0x001162000c1e1900 */
[----:B------:R-:W-:Y:S05]  /*11a0*/  BRA `(.L_x_2275) ;  /* 0x00000b3000007947 */ /* 0x000fea0003800000 */
.L_x_2279:
[----:B0-----:R-:W2:Y:S02]  /*11b0*/  LDG.E.U16 R2, [R4.64] ;  /* 0x0000002404027981 */ /* 0x001ea4000c1e1500 */
[----:B--2---:R-:W-:Y:S01]  /*11c0*/  HADD2.F32 R2, -RZ, R2.H0_H0 ;  /* 0x20000002ff027230 */ /* 0x004fe20000004100 */
[----:B------:R-:W-:Y:S05]  /*11d0*/  BRA `(.L_x_2275) ;  /* 0x00000b0000007947 */ /* 0x000fea0003800000 */
.L_x_2278:
[----:B------:R-:W-:-:S13]  /*11e0*/  ISETP.NE.AND P0, PT, R0, 0x7, PT ;  /* 0x000000070000780c */ /* 0x000fda0003f05270 */
[----:B------:R-:W-:Y:S05]  /*11f0*/  @!P0 BRA `(.L_x_2280) ;  /* 0x0000009000008947 */ /* 0x000fea0003800000 */
[----:B------:R-:W-:-:S13]  /*1200*/  ISETP.NE.AND P0, PT, R0, 0x8, PT ;  /* 0x000000080000780c */ /* 0x000fda0003f05270 */
[----:B------:R-:W-:Y:S05]  /*1210*/  @!P0 BRA `(.L_x_2281) ;  /* 0x0000004000008947 */ /* 0x000fea0003800000 */
[----:B------:R-:W-:-:S13]  /*1220*/  ISETP.NE.AND P0, PT, R0, 0x9, PT ;  /* 0x000000090000780c */ /* 0x000fda0003f05270 */
[----:B------:R-:W-:Y:S05]  /*1230*/  @P0 BRA `(.L_x_2274) ;  /* 0x0000090000000947 */ /* 0x000fea0003800000 */
[----:B0-----:R0:W5:Y:S01]  /*1240*/  LDG.E R2, [R4.64] ;  /* 0x0000002404027981 */ /* 0x001162000c1e1900 */
[----:B------:R-:W-:Y:S05]  /*1250*/  BRA `(.L_x_2275) ;  /* 0x00000a8000007947 */ /* 0x000fea0003800000 */
.L_x_2281:
[----:B0-----:R-:W2:Y:S02]  /*1260*/  LDG.E.U16 R2, [R4.64] ;  /* 0x0000002404027981 */ /* 0x001ea4000c1e1500 */
[----:B--2---:R-:W-:Y:S01]  /*1270*/  HADD2.F32 R2, -RZ, R2.H0_H0 ;  /* 0x20000002ff027230 */ /* 0x004fe20000004100 */
[----:B------:R-:W-:Y:S05]  /*1280*/  BRA `(.L_x_2275) ;  /* 0x00000a5000007947 */ /* 0x000fea0003800000 */
.L_x_2280:
[----:B------:R-:W2:Y:S02]  /*1290*/  LDG.E.64 R4, [R4.64] ;  /* 0x0000002404047981 */ /* 0x000ea4000c1e1b00 */
[----:B0-2---:R-:W0:Y:S01]  /*12a0*/  F2F.F32.F64 R2, R4 ;  /* 0x0000000400027310 */ /* 0x005e220000301000 */
[----:B------:R-:W0:-:S14]  /*12b0*/  DSETP.GEU.AND P0, PT, |R4|, c[0x2][0x0], PT ;  /* 0x008000000400762a */ /* 0x000e1c0003f0e200 */
[----:B0-----:R-:W-:Y:S01]  /*12c0*/  @!P0 FMUL R2, R2, 1.175494350822287508e-38 ;  /* 0x0080000002028820 */ /* 0x001fe20000400000 */
[----:B------:R-:W-:Y:S05]  /*12d0*/  BRA `(.L_x_2275) ;  /* 0x00000a0000007947 */ /* 0x000fea0003800000 */
.L_x_2270:
        /* <DEDUP_REMOVED lines=10> */
[----:B0-----:R-:W-:Y:S01]  /*1380*/  FSEL R2, RZ, 1, !P0 ;  /* 0x3f800000ff027808 */ /* 0x001fe20004000000 */
[----:B------:R-:W-:Y:S05]  /*1390*/  BRA `(.L_x_2275) ;  /* 0x0000094000007947 */ /* 0x000fea0003800000 */
.L_x_2284:
[----:B------:R-:W2:Y:S02]  /*13a0*/  LDG.E.64 R4, [R4.64] ;  /* 0x0000002404047981 */ /* 0x000ea4000c1e1b00 */
[----:B0-2---:R-:W0:Y:S01]  /*13b0*/  F2F.F32.F64 R2, R4 ;  /* 0x0000000400027310 */ /* 0x005e220000301000 */
[----:B------:R-:W0:-:S14]  /*13c0*/  DSETP.GEU.AND P0, PT, |R4|, c[0x2][0x0], PT ;  /* 0x008000000400762a */ /* 0x000e1c0003f0e200 */
[----:B0-----:R-:W-:Y:S01]  /*13d0*/  @!P0 FMUL R2, R2, 1.175494350822287508e-38 ;  /* 0x0080000002028820 */ /* 0x001fe20000400000 */
[----:B------:R-:W-:Y:S05]  /*13e0*/  BRA `(.L_x_2275) ;  /* 0x000008f000007947 */ /* 0x000fea0003800000 */
.L_x_2283:
[----:B------:R-:W-:-:S13]  /*13f0*/  ISETP.NE.AND P0, PT, R0, 0xf, PT ;  /* 0x0000000f0000780c */ /* 0x000fda0003f05270 */
[----:B------:R-:W-:Y:S05]  /*1400*/  @!P0 BRA `(.L_x_2285) ;  /* 0x0000025000008947 */ /* 0x000fea0003800000 */
[----:B------:R-:W-:-:S13]  /*1410*/  ISETP.NE.AND P0, PT, R0, 0x17, PT ;  /* 0x000000170000780c */ /* 0x000fda0003f05270 */
[----:B------:R-:W-:Y:S05]  /*1420*/  @!P0 BRA `(.L_x_2286) ;  /* 0x0000016000008947 */ /* 0x000fea0003800000 */
[----:B------:R-:W-:-:S13]  /*1430*/  ISETP.NE.AND P0, PT, R0, 0x18, PT ;  /* 0x000000180000780c */ /* 0x000fda0003f05270 */
[----:B------:R-:W-:Y:S05]  /*1440*/  @P0 BRA `(.L_x_2274) ;  /* 0x000006f000000947 */ /* 0x000fea0003800000 */
[----:B0-----:R-:W2:Y:S01]  /*1450*/  LDG.E.U8 R2, [R4.64] ;  /* 0x0000002404027981 */ /* 0x001ea2000c1e1100 */
        /* <DEDUP_REMOVED lines=17> */
[----:B------:R-:W-:Y:S01]  /*1570*/  LOP3.LUT R2, R3, 0x80000000, R2, 0xf8, !PT ;  /* 0x8000000003027812 */ /* 0x000fe200078ef802 */
[----:B------:R-:W-:Y:S05]  /*1580*/  BRA `(.L_x_2275) ;  /* 0x0000075000007947 */ /* 0x000fea0003800000 */
.L_x_2286:
[----:B0-----:R-:W2:Y:S02]  /*1590*/  LDG.E.U8 R3, [R4.64] ;  /* 0x0000002404037981 */ /* 0x001ea4000c1e1100 */
        /* <DEDUP_REMOVED lines=10> */
[----:B------:R-:W-:Y:S01]  /*1640*/  LOP3.LUT R2, R2, 0x80000000, R3, 0xf8, !PT ;  /* 0x8000000002027812 */ /* 0x000fe200078ef803 */
[----:B------:R-:W-:Y:S05]  /*1650*/  BRA `(.L_x_2275) ;  /* 0x0000068000007947 */ /* 0x000fea0003800000 */
.L_x_2285:
[----:B0-----:R-:W2:Y:S02]  /*1660*/  LDG.E.U16 R2, [R4.64] ;  /* 0x0000002404027981 */ /* 0x001ea4000c1e1500 */
[----:B--2---:R-:W-:Y:S01]  /*1670*/  PRMT R2, RZ, 0x5410, R2 ;  /* 0x00005410ff027816 */ /* 0x004fe20000000002 */
[----:B------:R-:W-:Y:S05]  /*1680*/  BRA `(.L_x_2275) ;  /* 0x0000065000007947 */ /* 0x000fea0003800000 */
.L_x_2282:
        /* <DEDUP_REMOVED lines=8> */
[----:B0-----:R-:W2:Y:S02]  /*1710*/  LDG.E.U16 R2, [R4.64] ;  /* 0x0000002404027981 */ /* 0x001ea4000c1e1500 */
[----:B--2---:R-:W0:Y:S01]  /*1720*/  I2F.U16 R2, R2 ;  /* 0x0000000200027306 */ /* 0x004e220000101000 */
[----:B------:R-:W-:Y:S05]  /*1730*/  BRA `(.L_x_2275) ;  /* 0x000005a000007947 */ /* 0x000fea0003800000 */
.L_x_2289:
[----:B------:R-:W2:Y:S01]  /*1740*/  LDG.E.U8 R4, [R4.64] ;  /* 0x0000002404047981 */ /* 0x000ea2000c1e1100 */
[----:B0-----:R-:W-:Y:S01]  /*1750*/  IMAD.MOV.U32 R2, RZ, RZ, RZ ;  /* 0x000000ffff027224 */ /* 0x001fe200078e00ff */
        /* <DEDUP_REMOVED lines=18> */
.L_x_2291:
[----:B------:R-:W-:Y:S05]  /*1880*/  BSYNC B0 ;  /* 0x0000000000007941 */ /* 0x000fea0003800000 */
.L_x_2290:
[----:B------:R-:W-:Y:S01]  /*1890*/  IMAD.SHL.U32 R2, R2, 0x100000, RZ ;  /* 0x0010000002027824 */ /* 0x000fe200078e00ff */
[----:B------:R-:W-:-:S04]  /*18a0*/  LEA R3, R0, 0x3b800000, 0x17 ;  /* 0x3b80000000037811 */ /* 0x000fc800078eb8ff */
[----:B------:R-:W-:Y:S01]  /*18b0*/  LOP3.LUT R2, R3, R2, R4, 0xfe, !PT ;  /* 0x0000000203027212 */ /* 0x000fe200078efe04 */
[----:B------:R-:W-:Y:S05]  /*18c0*/  BRA `(.L_x_2275) ;  /* 0x0000041000007947 */ /* 0x000fea0003800000 */
.L_x_2288:
        /* <DEDUP_REMOVED lines=20> */
.L_x_2293:
[----:B------:R-:W-:Y:S05]  /*1a10*/  BSYNC B0 ;  /* 0x0000000000007941 */ /* 0x000fea0003800000 */
.L_x_2292:
[----:B------:R-:W-:Y:S01]  /*1a20*/  IMAD.SHL.U32 R2, R2, 0x200000, RZ ;  /* 0x0020000002027824 */ /* 0x000fe200078e00ff */
[----:B------:R-:W-:-:S04]  /*1a30*/  LEA R3, R0, 0x37800000, 0x17 ;  /* 0x3780000000037811 */ /* 0x000fc800078eb8ff */
[----:B------:R-:W-:Y:S01]  /*1a40*/  LOP3.LUT R2, R3, R2, R4, 0xfe, !PT ;  /* 0x0000000203027212 */ /* 0x000fe200078efe04 */
[----:B------:R-:W-:Y:S05]  /*1a50*/  BRA `(.L_x_2275) ;  /* 0x0000028000007947 */ /* 0x000fea0003800000 */
.L_x_2287:
[----:B------:R-:W-:-:S13]  /*1a60*/  ISETP.NE.AND P0, PT, R0, 0x1c, PT ;  /* 0x0000001c0000780c */ /* 0x000fda0003f05270 */
[----:B------:R-:W-:Y:S05]  /*1a70*/  @!P0 BRA `(.L_x_2294) ;  /* 0x0000024000008947 */ /* 0x000fea0003800000 */
[----:B------:R-:W-:-:S13]  /*1a80*/  ISETP.NE.AND P0, PT, R0, 0x1d, PT ;  /* 0x0000001d0000780c */ /* 0x000fda0003f05270 */
[----:B------:R-:W-:Y:S05]  /*1a90*/  @!P0 BRA `(.L_x_2295) ;  /* 0x000001f000008947 */ /* 0x000fea0003800000 */
[----:B------:R-:W-:-:S13]  /*1aa0*/  ISETP.NE.AND P0, PT, R0, 0x2c, PT ;  /* 0x0000002c0000780c */ /* 0x000fda0003f05270 */
[----:B------:R-:W-:Y:S05]  /*1ab0*/  @P0 BRA `(.L_x_2274) ;  /* 0x0000008000000947 */ /* 0x000fea0003800000 */
[----:B------:R-:W2:Y:S01]  /*1ac0*/  LDG.E.U8 R4, [R4.64] ;  /* 0x0000002404047981 */ /* 0x000ea2000c1e1100 */
[----:B0-----:R-:W-:Y:S01]  /*1ad0*/  IMAD.MOV.U32 R2, RZ, RZ, 0x400000 ;  /* 0x00400000ff027424 */ /* 0x001fe200078e00ff */
[----:B--2---:R-:W-:-:S13]  /*1ae0*/  ISETP.NE.AND P0, PT, R4, RZ, PT ;  /* 0x000000ff0400720c */ /* 0x004fda0003f05270 */
[----:B------:R-:W-:Y:S05]  /*1af0*/  @!P0 BRA `(.L_x_2275) ;  /* 0x000001e000008947 */ /* 0x000fea0003800000 */
[----:B------:R-:W-:-:S13]  /*1b00*/  ISETP.NE.AND P0, PT, R4, 0xff, PT ;  /* 0x000000ff0400780c */ /* 0x000fda0003f05270 */
[----:B------:R-:W-:Y:S02]  /*1b10*/  @!P0 IMAD.MOV.U32 R2, RZ, RZ, 0x7f800001 ;  /* 0x7f800001ff028424 */ /* 0x000fe400078e00ff */
[----:B------:R-:W-:Y:S01]  /*1b20*/  @P0 IMAD.SHL.U32 R2, R4, 0x800000, RZ ;  /* 0x0080000004020824 */ /* 0x000fe200078e00ff */
[----:B------:R-:W-:Y:S05]  /*1b30*/  BRA `(.L_x_2275) ;  /* 0x000001a000007947 */ /* 0x000fea0003800000 */
.L_x_2274:
[----:B------:R-:W-:Y:S01]  /*1b40*/  MOV R14, 0x0 ;  /* 0x00000000000e7802 */ /* 0x000fe20000000f00 */
[----:B------:R-:W-:Y:S02]  /*1b50*/  IMAD.MOV.U32 R4, RZ, RZ, c[0x4][0x128] ;  /* 0x01004a00ff047624 */ /* 0x000fe400078e00ff */
[----:B------:R-:W-:Y:S02]  /*1b60*/  IMAD.MOV.U32 R5, RZ, RZ, c[0x4][0x12c] ;  /* 0x01004b00ff057624 */ /* 0x000fe400078e00ff */
[----:B------:R-:W-:Y:S01]  /*1b70*/  IMAD.MOV.U32 R6, RZ, RZ, c[0x4][0x130] ;  /* 0x01004c00ff067624 */ /* 0x000fe200078e00ff */
[----:B------:R-:W2:Y:S01]  /*1b80*/  LDC.64 R14, c[0x4][R14] ;  /* 0x010000000e0e7b82 */ /* 0x000ea20000000a00 */
[----:B------:R-:W-:-:S02]  /*1b90*/  IMAD.MOV.U32 R7, RZ, RZ, c[0x4][0x134] ;  /* 0x01004d00ff077624 */ /* 0x000fc400078e00ff */
[----:B------:R-:W-:Y:S02]  /*1ba0*/  IMAD.MOV.U32 R8, RZ, RZ, 0x4e ;  /* 0x0000004eff087424 */ /* 0x000fe400078e00ff */
[----:B------:R-:W-:Y:S02]  /*1bb0*/  IMAD.MOV.U32 R10, RZ, RZ, c[0x4][0x18] ;  /* 0x01000600ff0a7624 */ /* 0x000fe400078e00ff */
[----:B------:R-:W-:Y:S02]  /*1bc0*/  IMAD.MOV.U32 R11, RZ, RZ, c[0x4][0x1c] ;  /* 0x01000700ff0b7624 */ /* 0x000fe400078e00ff */
[----:B------:R-:W-:Y:S02]  /*1bd0*/  IMAD.MOV.U32 R12, RZ, RZ, 0x1 ;  /* 0x00000001ff0c7424 */ /* 0x000fe400078e00ff */
[----:B------:R-:W-:Y:S02]  /*1be0*/  IMAD.MOV.U32 R13, RZ, RZ, RZ ;  /* 0x000000ffff0d7224 */ /* 0x000fe400078e00ff */
[----:B0-----:R-:W-:Y:S01]  /*1bf0*/  LEPC R2 ;  /* 0x000000000002734e */ /* 0x001fe20000000000 */
[----:B------:R-:W-:Y:S02]  /*1c00*/  MOV R9, 0x1c70 ;  /* 0x00001c7000097802 */ /* 0x000fe40000000f00 */
[----:B------:R-:W-:-:S02]  /*1c10*/  MOV R20, 0x1bf0 ;  /* 0x00001bf000147802 */ /* 0x000fc40000000f00 */
[----:B------:R-:W-:Y:S02]  /*1c20*/  MOV R21, 0x0 ;  /* 0x0000000000157802 */ /* 0x000fe40000000f00 */
[----:B------:R-:W-:Y:S02]  /*1c30*/  MOV R0, 0x0 ;  /* 0x0000000000007802 */ /* 0x000fe40000000f00 */
[----:B------:R-:W-:-:S04]  /*1c40*/  IADD3 R20, P0, P1, -R20, R9, R2 ;  /* 0x0000000914147210 */ /* 0x000fc8000791e102 */
[----:B------:R-:W-:-:S04]  /*1c50*/  IADD3.X R21, ~R0, R21, R3, P0, P1 ;  /* 0x0000001500157210 */ /* 0x000fc800007e2503 */
[----:B-12--5:R-:W-:Y:S05]  /*1c60*/  CALL.ABS.NOINC R14 ;  /* 0x000000000e007343 */ /* 0x026fea0003c00000 */
[----:B------:R-:W-:Y:S01]  /*1c70*/  IMAD.MOV.U32 R2, RZ, RZ, RZ ;  /* 0x000000ffff027224 */ /* 0x000fe200078e00ff */
[----:B------:R-:W-:Y:S05]  /*1c80*/  BRA `(.L_x_2275) ;  /* 0x0000005000007947 */ /* 0x000fea0003800000 */
.L_x_2295:
[----:B0-----:R-:W2:Y:S02]  /*1c90*/  LDG.E.64 R2, [R4.64] ;  /* 0x0000002404027981 */ /* 0x001ea4000c1e1b00 */
[----:B--2---:R0:W2:Y:S01]  /*1ca0*/  I2F.U64 R2, R2 ;  /* 0x0000000200027312 */ /* 0x0040a20000301000 */
[----:B------:R-:W-:Y:S05]  /*1cb0*/  BRA `(.L_x_2275) ;  /* 0x0000002000007947 */ /* 0x000fea0003800000 */
.L_x_2294:
[----:B0-----:R-:W2:Y:S02]  /*1cc0*/  LDG.E R2, [R4.64] ;  /* 0x0000002404027981 */ /* 0x001ea4000c1e1900 */
[----:B--2---:R-:W0:Y:S02]  /*1cd0*/  I2F.U32 R2, R2 ;  /* 0x0000000200027306 */ /* 0x004e240000201000 */
.L_x_2275:
[----:B------:R-:W-:Y:S05]  /*1ce0*/  BSYNC B6 ;  /* 0x0000000000067941 */ /* 0x000fea0003800000 */
.L_x_2269:
[----:B------:R-:W3:Y:S02]  /*1cf0*/  S2R R22, SR_TID.X ;  /* 0x0000000000167919 */ /* 0x000ee40000002100 */
[----:B---3--:R-:W-:Y:S02]  /*1d00*/  IADD3 R22, R22, 0x80, RZ ;  /* 0x0000008016167810 */ /* 0x008fe40007ffe0ff */
.L_x_2241:
[----:B-1-3--:R-:W-:Y:S05]  /*1d10*/  BSYNC B7 ;  /* 0x0000000000077941 */ /* 0x00afea0003800000 */
.L_x_2240:
[----:B------:R-:W-:Y:S01]  /*1d20*/  ISETP.GE.AND P0, PT, R22, R26, PT ;  /* 0x0000001a1600720c */ /* 0x000fe20003f06270 */
[----:B------:R-:W-:Y:S01]  /*1d30*/  BSSY B7, `(.L_x_2296) ;  /* 0x00001c5000077945 */ /* 0x000fe20003800000 */
[----:B------:R-:W-:-:S11]  /*1d40*/  IMAD.MOV.U32 R18, RZ, RZ, RZ ;  /* 0x000000ffff127224 */ /* 0x000fd600078e00ff */
[----:B------:R-:W-:Y:S05]  /*1d50*/  @P0 BRA `(.L_x_2297) ;  /* 0x00001c2000000947 */ /* 0x000fea0003800000 */
[----:B------:R-:W-:Y:S01]  /*1d60*/  PRMT R0, R28, 0x9910, RZ ;  /* 0x000099101c007816 */ /* 0x000fe200000000ff */
[----:B------:R-:W-:Y:S01]  /*1d70*/  IMAD R18, R27, 0x200, R22 ;  /* 0x000002001b127824 */ /* 0x000fe200078e0216 */
[----:B------:R-:W-:Y:S02]  /*1d80*/  BSSY B6, `(.L_x_2298) ;  /* 0x00000de000067945 */ /* 0x000fe40003800000 */
        /* <DEDUP_REMOVED lines=13> */
[----:B------:R-:W3:Y:S02]  /*1e60*/  LDG.E.S8 R4, [R4.64] ;  /* 0x0000002404047981 */ /* 0x000ee4000c1e1300 */
[----:B---3--:R0:W1:Y:S01]  /*1e70*/  I2F.S16 R17, R4 ;  /* 0x0000000400117306 */ /* 0x0080620000101400 */
[----:B------:R-:W-:Y:S05]  /*1e80*/  BRA `(.L_x_2304) ;  /* 0x00000cd000007947 */ /* 0x000fea0003800000 */
.L_x_2302:
[----:B------:R-:W3:Y:S02]  /*1e90*/  LDG.E.U8 R4, [R4.64] ;  /* 0x0000002404047981 */ /* 0x000ee4000c1e1100 */
[----:B---3--:R0:W1:Y:S01]  /*1ea0*/  I2F.U16 R17, R4 ;  /* 0x0000000400117306 */ /* 0x0080620000101000 */
[----:B------:R-:W-:Y:S05]  /*1eb0*/  BRA `(.L_x_2304) ;  /* 0x00000ca000007947 */ /* 0x000fea0003800000 */
.L_x_2301:
[----:B------:R-:W-:-:S13]  /*1ec0*/  ISETP.NE.AND P0, PT, R0, 0x2, PT ;  /* 0x000000020000780c */ /* 0x000fda0003f05270 */
[----:B------:R-:W-:Y:S05]  /*1ed0*/  @!P0 BRA `(.L_x_2305) ;  /* 0x000000a000008947 */ /* 0x000fea0003800000 */
[----:B------:R-:W-:-:S13]  /*1ee0*/  ISETP.NE.AND P0, PT, R0, 0x3, PT ;  /* 0x000000030000780c */ /* 0x000fda0003f05270 */
[----:B------:R-:W-:Y:S05]  /*1ef0*/  @!P0 BRA `(.L_x_2306) ;  /* 0x0000005000008947 */ /* 0x000fea0003800000 */
[----:B------:R-:W-:-:S13]  /*1f00*/  ISETP.NE.AND P0, PT, R0, 0x4, PT ;  /* 0x000000040000780c */ /* 0x000fda0003f05270 */
[----:B------:R-:W-:Y:S05]  /*1f10*/  @P0 BRA `(.L_x_2303) ;  /* 0x00000aa000000947 */ /* 0x000fea0003800000 */
[----:B------:R-:W3:Y:S02]  /*1f20*/  LDG.E.64 R4, [R4.64] ;  /* 0x0000002404047981 */ /* 0x000ee4000c1e1b00 */
[----:B---3--:R0:W1:Y:S01]  /*1f30*/  I2F.S64 R17, R4 ;  /* 0x0000000400117312 */ /* 0x0080620000301400 */
[----:B------:R-:W-:Y:S05]  /*1f40*/  BRA `(.L_x_2304) ;  /* 0x00000c1000007947 */ /* 0x000fea0003800000 */
.L_x_2306:
[----:B------:R-:W3:Y:S02]  /*1f50*/  LDG.E R4, [R4.64] ;  /* 0x0000002404047981 */ /* 0x000ee4000c1e1900 */
[----:B---3--:R0:W1:Y:S01]  /*1f60*/  I2F R17, R4 ;  /* 0x0000000400117306 */ /* 0x0080620000201400 */
[----:B------:R-:W-:Y:S05]  /*1f70*/  BRA `(.L_x_2304) ;  /* 0x00000be000007947 */ /* 0x000fea0003800000 */
.L_x_2305:
[----:B------:R-:W3:Y:S02]  /*1f80*/  LDG.E.U16 R4, [R4.64] ;  /* 0x0000002404047981 */ /* 0x000ee4000c1e1500 */
[----:B---3--:R0:W1:Y:S01]  /*1f90*/  I2F.S16 R17, R4 ;  /* 0x0000000400117306 */ /* 0x0080620000101400 */
[----:B------:R-:W-:Y:S05]  /*1fa0*/  BRA `(.L_x_2304) ;  /* 0x00000bb000007947 */ /* 0x000fea0003800000 */
.L_x_2300:
        /* <DEDUP_REMOVED lines=8> */
.L_x_2308:
[----:B------:R-:W3:Y:S02]  /*2030*/  LDG.E.U16 R4, [R4.64] ;  /* 0x0000002404047981 */ /* 0x000ee4000c1e1500 */
[----:B---3--:R-:W-:Y:S01]  /*2040*/  HADD2.F32 R17, -RZ, R4.H0_H0 ;  /* 0x20000004ff117230 */ /* 0x008fe20000004100 */
[----:B------:R-:W-:Y:S05]  /*2050*/  BRA `(.L_x_2304) ;  /* 0x00000b0000007947 */ /* 0x000fea0003800000 */
.L_x_2307:
        /* <DEDUP_REMOVED lines=8> */
.L_x_2310:
[----:B------:R-:W3:Y:S02]  /*20e0*/  LDG.E.U16 R4, [R4.64] ;  /* 0x0000002404047981 */ /* 0x000ee4000c1e1500 */
[----:B---3--:R-:W-:Y:S01]  /*20f0*/  HADD2.F32 R17, -RZ, R4.H0_H0 ;  /* 0x20000004ff117230 */ /* 0x008fe20000004100 */
[----:B------:R-:W-:Y:S05]  /*2100*/  BRA `(.L_x_2304) ;  /* 0x00000a5000007947 */ /* 0x000fea0003800000 */
.L_x_2309:
[----:B------:R-:W3:Y:S02]  /*2110*/  LDG.E.64 R4, [R4.64] ;  /* 0x0000002404047981 */ /* 0x000ee4000c1e1b00 */
[----:B---3--:R-:W0:Y:S01]  /*2120*/  F2F.F32.F64 R17, R4 ;  /* 0x0000000400117310 */ /* 0x008e220000301000 */
[----:B------:R-:W0:-:S14]  /*2130*/  DSETP.GEU.AND P0, PT, |R4|, c[0x2][0x0], PT ;  /* 0x008000000400762a */ /* 0x000e1c0003f0e200 */
[----:B0-----:R-:W-:Y:S01]  /*2140*/  @!P0 FMUL R17, R17, 1.175494350822287508e-38 ;  /* 0x0080000011118820 */ /* 0x001fe20000400000 */
[----:B------:R-:W-:Y:S05]  /*2150*/  BRA `(.L_x_2304) ;  /* 0x00000a0000007947 */ /* 0x000fea0003800000 */
.L_x_2299:
        /* <DEDUP_REMOVED lines=8> */
[----:B------:R-:W3:Y:S02]  /*21e0*/  LDG.E.U8 R4, [R4.64] ;  /* 0x0000002404047981 */ /* 0x000ee4000c1e1100 */
[----:B---3--:R-:W-:-:S04]  /*21f0*/  ISETP.NE.AND P0, PT, R4, RZ, PT ;  /* 0x000000ff0400720c */ /* 0x008fc80003f05270 */
[----:B------:R-:W-:Y:S01]  /*2200*/  FSEL R17, RZ, 1, !P0 ;  /* 0x3f800000ff117808 */ /* 0x000fe20004000000 */
[----:B------:R-:W-:Y:S05]  /*2210*/  BRA `(.L_x_2304) ;  /* 0x0000094000007947 */ /* 0x000fea0003800000 */
.L_x_2313:
[----:B------:R-:W3:Y:S02]  /*2220*/  LDG.E.64 R4, [R4.64] ;  /* 0x0000002404047981 */ /* 0x000ee4000c1e1b00 */
[----:B---3--:R-:W0:Y:S01]  /*2230*/  F2F.F32.F64 R17, R4 ;  /* 0x0000000400117310 */ /* 0x008e220000301000 */
[----:B------:R-:W0:-:S14]  /*2240*/  DSETP.GEU.AND P0, PT, |R4|, c[0x2][0x0], PT ;  /* 0x008000000400762a */ /* 0x000e1c0003f0e200 */
[----:B0-----:R-:W-:Y:S01]  /*2250*/  @!P0 FMUL R17, R17, 1.175494350822287508e-38 ;  /* 0x0080000011118820 */ /* 0x001fe20000400000 */
[----:B------:R-:W-:Y:S05]  /*2260*/  BRA `(.L_x_2304) ;  /* 0x000008f000007947 */ /* 0x000fea0003800000 */
.L_x_2312:
[----:B------:R-:W-:-:S13]  /*2270*/  ISETP.NE.AND P0, PT, R0, 0xf, PT ;  /* 0x0000000f0000780c */ /* 0x000fda0003f05270 */
[----:B------:R-:W-:Y:S05]  /*2280*/  @!P0 BRA `(.L_x_2314) ;  /* 0x0000025000008947 */ /* 0x000fea0003800000 */
[----:B------:R-:W-:-:S13]  /*2290*/  ISETP.NE.AND P0, PT, R0, 0x17, PT ;  /* 0x000000170000780c */ /* 0x000fda0003f05270 */
[----:B------:R-:W-:Y:S05]  /*22a0*/  @!P0 BRA `(.L_x_2315) ;  /* 0x0000016000008947 */ /* 0x000fea0003800000 */
[----:B------:R-:W-:-:S13]  /*22b0*/  ISETP.NE.AND P0, PT, R0, 0x18, PT ;  /* 0x000000180000780c */ /* 0x000fda0003f05270 */
[----:B------:R-:W-:Y:S05]  /*22c0*/  @P0 BRA `(.L_x_2303) ;  /* 0x000006f000000947 */ /* 0x000fea0003800000 */
[----:B------:R-:W3:Y:S01]  /*22d0*/  LDG.E.U8 R17, [R4.64] ;  /* 0x0000002404117981 */ /* 0x000ee2000c1e1100 */
[----:B------:R-:W-:Y:S02]  /*22e0*/  IMAD.MOV.U32 R8, RZ, RZ, -0x800000 ;  /* 0xff800000ff087424 */ /* 0x000fe400078e00ff */
[----:B---3--:R-:W-:-:S05]  /*22f0*/  IMAD.SHL.U32 R17, R17, 0x1000000, RZ ;  /* 0x0100000011117824 */ /* 0x008fca00078e00ff */
        /* <DEDUP_REMOVED lines=17> */
.L_x_2315:
[----:B------:R-:W3:Y:S02]  /*2410*/  LDG.E.U8 R4, [R4.64] ;  /* 0x0000002404047981 */ /* 0x000ee4000c1e1100 */
[----:B---3--:R-:W-:-:S05]  /*2420*/  IMAD.SHL.U32 R0, R4, 0x2000000, RZ ;  /* 0x0200000004007824 */ /* 0x008fca00078e00ff */
        /* <DEDUP_REMOVED lines=11> */
.L_x_2314:
[----:B------:R-:W3:Y:S02]  /*24e0*/  LDG.E.U16 R4, [R4.64] ;  /* 0x0000002404047981 */ /* 0x000ee4000c1e1500 */
[----:B---3--:R-:W-:Y:S01]  /*24f0*/  PRMT R17, RZ, 0x5410, R4 ;  /* 0x00005410ff117816 */ /* 0x008fe20000000004 */
[----:B------:R-:W-:Y:S05]  /*2500*/  BRA `(.L_x_2304) ;  /* 0x0000065000007947 */ /* 0x000fea0003800000 */
.L_x_2311:
        /* <DEDUP_REMOVED lines=8> */
[----:B------:R-:W3:Y:S02]  /*2590*/  LDG.E.U16 R4, [R4.64] ;  /* 0x0000002404047981 */ /* 0x000ee4000c1e1500 */
[----:B---3--:R0:W1:Y:S01]  /*25a0*/  I2F.U16 R17, R4 ;  /* 0x0000000400117306 */ /* 0x0080620000101000 */
[----:B------:R-:W-:Y:S05]  /*25b0*/  BRA `(.L_x_2304) ;  /* 0x000005a000007947 */ /* 0x000fea0003800000 */
.L_x_2318:
[----:B------:R-:W3:Y:S01]  /*25c0*/  LDG.E.U8 R3, [R4.64] ;  /* 0x0000002404037981 */ /* 0x000ee2000c1e1100 */
[----:B------:R-:W-:Y:S01]  /*25d0*/  IMAD.MOV.U32 R17, RZ, RZ, RZ ;  /* 0x000000ffff117224 */ /* 0x000fe200078e00ff */
[----:B---3--:R-:W-:-:S13]  /*25e0*/  ISETP.NE.AND P0, PT, R3, RZ, PT ;  /* 0x000000ff0300720c */ /* 0x008fda0003f05270 */
        /* <DEDUP_REMOVED lines=17> */
.L_x_2320:
[----:B------:R-:W-:Y:S05]  /*2700*/  BSYNC B0 ;  /* 0x0000000000007941 */ /* 0x000fea0003800000 */
.L_x_2319:
[----:B------:R-:W-:Y:S01]  /*2710*/  IMAD.SHL.U32 R3, R3, 0x100000, RZ ;  /* 0x0010000003037824 */ /* 0x000fe200078e00ff */
[----:B------:R-:W-:-:S04]  /*2720*/  LEA R0, R0, 0x3b800000, 0x17 ;  /* 0x3b80000000007811 */ /* 0x000fc800078eb8ff */
[----:B------:R-:W-:Y:S01]  /*2730*/  LOP3.LUT R17, R0, R3, R17, 0xfe, !PT ;  /* 0x0000000300117212 */ /* 0x000fe200078efe11 */
[----:B------:R-:W-:Y:S05]  /*2740*/  BRA `(.L_x_2304) ;  /* 0x0000041000007947 */ /* 0x000fea0003800000 */
.L_x_2317:
        /* <DEDUP_REMOVED lines=20> */
.L_x_2322:
[----:B------:R-:W-:Y:S05]  /*2890*/  BSYNC B0 ;  /* 0x0000000000007941 */ /* 0x000fea0003800000 */
.L_x_2321:
[----:B------:R-:W-:Y:S01]  /*28a0*/  IMAD.SHL.U32 R3, R3, 0x200000, RZ ;  /* 0x0020000003037824 */ /* 0x000fe200078e00ff */
[----:B------:R-:W-:-:S04]  /*28b0*/  LEA R0, R0, 0x37800000, 0x17 ;  /* 0x3780000000007811 */ /* 0x000fc800078eb8ff */
[----:B------:R-:W-:Y:S01]  /*28c0*/  LOP3.LUT R17, R0, R3, R17, 0xfe, !PT ;  /* 0x0000000300117212 */ /* 0x000fe200078efe11 */
[----:B------:R-:W-:Y:S05]  /*28d0*/  BRA `(.L_x_2304) ;  /* 0x0000028000007947 */ /* 0x000fea0003800000 */
.L_x_2316:
[----:B------:R-:W-:-:S13]  /*28e0*/  ISETP.NE.AND P0, PT, R0, 0x1c, PT ;  /* 0x0000001c0000780c */ /* 0x000fda0003f05270 */
[----:B------:R-:W-:Y:S05]  /*28f0*/  @!P0 BRA `(.L_x_2323) ;  /* 0x0000024000008947 */ /* 0x000fea0003800000 */
[----:B------:R-:W-:-:S13]  /*2900*/  ISETP.NE.AND P0, PT, R0, 0x1d, PT ;  /* 0x0000001d0000780c */ /* 0x000fda0003f05270 */
[----:B------:R-:W-:Y:S05]  /*2910*/  @!P0 BRA `(.L_x_2324) ;  /* 0x000001f000008947 */ /* 0x000fea0003800000 */
[----:B------:R-:W-:-:S13]  /*2920*/  ISETP.NE.AND P0, PT, R0, 0x2c, PT ;  /* 0x0000002c0000780c */ /* 0x000fda0003f05270 */
[----:B------:R-:W-:Y:S05]  /*2930*/  @P0 BRA `(.L_x_2303) ;  /* 0x0000008000000947 */ /* 0x000fea0003800000 */
[----:B------:R-:W3:Y:S01]  /*2940*/  LDG.E.U8 R4, [R4.64] ;  /* 0x0000002404047981 */ /* 0x000ee2000c1e1100 */
[----:B------:R-:W-:Y:S01]  /*2950*/  IMAD.MOV.U32 R17, RZ, RZ, 0x400000 ;  /* 0x00400000ff117424 */ /* 0x000fe200078e00ff */
[----:B---3--:R-:W-:-:S13]  /*2960*/  ISETP.NE.AND P0, PT, R4, RZ, PT ;  /* 0x000000ff0400720c */ /* 0x008fda0003f05270 */
[----:B------:R-:W-:Y:S05]  /*2970*/  @!P0 BRA `(.L_x_2304) ;  /* 0x000001e000008947 */ /* 0x000fea0003800000 */
[----:B------:R-:W-:-:S13]  /*2980*/  ISETP.NE.AND P0, PT, R4, 0xff, PT ;  /* 0x000000ff0400780c */ /* 0x000fda0003f05270 */
[----:B------:R-:W-:Y:S02]  /*2990*/  @!P0 IMAD.MOV.U32 R17, RZ, RZ, 0x7f800001 ;  /* 0x7f800001ff118424 */ /* 0x000fe400078e00ff */
[----:B------:R-:W-:Y:S01]  /*29a0*/  @P0 IMAD.SHL.U32 R17, R4, 0x800000, RZ ;  /* 0x0080000004110824 */ /* 0x000fe200078e00ff */
[----:B------:R-:W-:Y:S05]  /*29b0*/  BRA `(.L_x_2304) ;  /* 0x000001a000007947 */ /* 0x000fea0003800000 */
.L_x_2303:
        /* <DEDUP_REMOVED lines=18> */
[----:B0-2--5:R-:W-:Y:S05]  /*2ae0*/  CALL.ABS.NOINC R24 ;  /* 0x0000000018007343 */ /* 0x025fea0003c00000 */
[----:B------:R-:W-:Y:S01]  /*2af0*/  IMAD.MOV.U32 R17, RZ, RZ, RZ ;  /* 0x000000ffff117224 */ /* 0x000fe200078e00ff */
[----:B------:R-:W-:Y:S05]  /*2b00*/  BRA `(.L_x_2304) ;  /* 0x0000005000007947 */ /* 0x000fea0003800000 */
.L_x_2324:
[----:B------:R-:W3:Y:S02]  /*2b10*/  LDG.E.64 R4, [R4.64] ;  /* 0x0000002404047981 */ /* 0x000ee4000c1e1b00 */
[----:B---3--:R0:W1:Y:S01]  /*2b20*/  I2F.U64 R17, R4 ;  /* 0x0000000400117312 */ /* 0x0080620000301000 */
[----:B------:R-:W-:Y:S05]  /*2b30*/  BRA `(.L_x_2304) ;  /* 0x0000002000007947 */ /* 0x000fea0003800000 */
.L_x_2323:
[----:B------:R-:W3:Y:S02]  /*2b40*/  LDG.E R4, [R4.64] ;  /* 0x0000002404047981 */ /* 0x000ee4000c1e1900 */
[----:B---3--:R0:W1:Y:S02]  /*2b50*/  I2F.U32 R17, R4 ;  /* 0x0000000400117306 */ /* 0x0080640000201000 */
.L_x_2304:
[----:B------:R-:W-:Y:S05]  /*2b60*/  BSYNC B6 ;  /* 0x0000000000067941 */ /* 0x000fea0003800000 */
.L_x_2298:
[----:B------:R-:W-:Y:S01]  /*2b70*/  PRMT R0, R29, 0x9910, RZ ;  /* 0x000099101d007816 */ /* 0x000fe200000000ff */
[----:B0-----:R-:W-:Y:S01]  /*2b80*/  IMAD R4, R18, c[0x0][0x1a4], RZ ;  /* 0x0000690012047a24 */ /* 0x001fe200078e02ff */
        /* <DEDUP_REMOVED lines=14> */
[----:B---3--:R0:W3:Y:S01]  /*2c70*/  I2F.S16 R18, R4 ;  /* 0x0000000400127306 */ /* 0x0080e20000101400 */
[----:B------:R-:W-:Y:S05]  /*2c80*/  BRA `(.L_x_2331) ;  /* 0x00000cd000007947 */ /* 0x000fea0003800000 */
.L_x_2329:
[----:B------:R-:W3:Y:S02]  /*2c90*/  LDG.E.U8 R4, [R4.64] ;  /* 0x0000002404047981 */ /* 0x000ee4000c1e1100 */
[----:B---3--:R0:W3:Y:S01]  /*2ca0*/  I2F.U16 R18, R4 ;  /* 0x0000000400127306 */ /* 0x0080e20000101000 */
[----:B------:R-:W-:Y:S05]  /*2cb0*/  BRA `(.L_x_2331) ;  /* 0x00000ca000007947 */ /* 0x000fea0003800000 */
.L_x_2328:
[----:B------:R-:W-:-:S13]  /*2cc0*/  ISETP.NE.AND P0, PT, R0, 0x2, PT ;  /* 0x000000020000780c */ /* 0x000fda0003f05270 */
[----:B------:R-:W-:Y:S05]  /*2cd0*/  @!P0 BRA `(.L_x_2332) ;  /* 0x000000a000008947 */ /* 0x000fea0003800000 */
[----:B------:R-:W-:-:S13]  /*2ce0*/  ISETP.NE.AND P0, PT, R0, 0x3, PT ;  /* 0x000000030000780c */ /* 0x000fda0003f05270 */
[----:B------:R-:W-:Y:S05]  /*2cf0*/  @!P0 BRA `(.L_x_2333) ;  /* 0x0000005000008947 */ /* 0x000fea0003800000 */
[----:B------:R-:W-:-:S13]  /*2d00*/  ISETP.NE.AND P0, PT, R0, 0x4, PT ;  /* 0x000000040000780c */ /* 0x000fda0003f05270 */
[----:B------:R-:W-:Y:S05]  /*2d10*/  @P0 BRA `(.L_x_2330) ;  /* 0x00000aa000000947 */ /* 0x000fea0003800000 */
[----:B------:R-:W3:Y:S02]  /*2d20*/  LDG.E.64 R18, [R4.64] ;  /* 0x0000002404127981 */ /* 0x000ee4000c1e1b00 */
[----:B---3--:R0:W3:Y:S01]  /*2d30*/  I2F.S64 R18, R18 ;  /* 0x0000001200127312 */ /* 0x0080e20000301400 */
[----:B------:R-:W-:Y:S05]  /*2d40*/  BRA `(.L_x_2331) ;  /* 0x00000c1000007947 */ /* 0x000fea0003800000 */
.L_x_2333:
[----:B------:R-:W3:Y:S02]  /*2d50*/  LDG.E R4, [R4.64] ;  /* 0x0000002404047981 */ /* 0x000ee4000c1e1900 */
[----:B---3--:R0:W3:Y:S01]  /*2d60*/  I2F R18, R4 ;  /* 0x0000000400127306 */ /* 0x0080e20000201400 */
[----:B------:R-:W-:Y:S05]  /*2d70*/  BRA `(.L_x_2331) ;  /* 0x00000be000007947 */ /* 0x000fea0003800000 */
.L_x_2332:
[----:B------:R-:W3:Y:S02]  /*2d80*/  LDG.E.U16 R4, [R4.64] ;  /* 0x0000002404047981 */ /* 0x000ee4000c1e1500 */
[----:B---3--:R0:W3:Y:S01]  /*2d90*/  I2F.S16 R18, R4 ;  /* 0x0000000400127306 */ /* 0x0080e20000101400 */
[----:B------:R-:W-:Y:S05]  /*2da0*/  BRA `(.L_x_2331) ;  /* 0x00000bb000007947 */ /* 0x000fea0003800000 */
.L_x_2327:
        /* <DEDUP_REMOVED lines=8> */
.L_x_2335:
[----:B------:R-:W3:Y:S02]  /*2e30*/  LDG.E.U16 R4, [R4.64] ;  /* 0x0000002404047981 */ /* 0x000ee4000c1e1500 */
[----:B---3--:R-:W-:Y:S01]  /*2e40*/  HADD2.F32 R18, -RZ, R4.H0_H0 ;  /* 0x20000004ff127230 */ /* 0x008fe20000004100 */
[----:B------:R-:W-:Y:S05]  /*2e50*/  BRA `(.L_x_2331) ;  /* 0x00000b0000007947 */ /* 0x000fea0003800000 */
.L_x_2334:
        /* <DEDUP_REMOVED lines=8> */
.L_x_2337:
[----:B------:R-:W3:Y:S02]  /*2ee0*/  LDG.E.U16 R4, [R4.64] ;  /* 0x0000002404047981 */ /* 0x000ee4000c1e1500 */
[----:B---3--:R-:W-:Y:S01]  /*2ef0*/  HADD2.F32 R18, -RZ, R4.H0_H0 ;  /* 0x20000004ff127230 */ /* 0x008fe20000004100 */
[----:B------:R-:W-:Y:S05]  /*2f00*/  BRA `(.L_x_2331) ;  /* 0x00000a5000007947 */ /* 0x000fea0003800000 */
.L_x_2336:
[----:B------:R-:W3:Y:S02]  /*2f10*/  LDG.E.64 R4, [R4.64] ;  /* 0x0000002404047981 */ /* 0x000ee4000c1e1b00 */
[----:B---3--:R-:W0:Y:S01]  /*2f20*/  F2F.F32.F64 R18, R4 ;  /* 0x0000000400127310 */ /* 0x008e220000301000 */
[----:B------:R-:W0:-:S14]  /*2f30*/  DSETP.GEU.AND P0, PT, |R4|, c[0x2][0x0], PT ;  /* 0x008000000400762a */ /* 0x000e1c0003f0e200 */
[----:B0-----:R-:W-:Y:S01]  /*2f40*/  @!P0 FMUL R18, R18, 1.175494350822287508e-38 ;  /* 0x0080000012128820 */ /* 0x001fe20000400000 */
[----:B------:R-:W-:Y:S05]  /*2f50*/  BRA `(.L_x_2331) ;  /* 0x00000a0000007947 */ /* 0x000fea0003800000 */
.L_x_2326:
        /* <DEDUP_REMOVED lines=12> */
.L_x_2340:
[----:B------:R-:W3:Y:S02]  /*3020*/  LDG.E.64 R4, [R4.64] ;  /* 0x0000002404047981 */ /* 0x000ee4000c1e1b00 */
[----:B---3--:R-:W0:Y:S01]  /*3030*/  F2F.F32.F64 R18, R4 ;  /* 0x0000000400127310 */ /* 0x008e220000301000 */
[----:B------:R-:W0:-:S14]  /*3040*/  DSETP.GEU.AND P0, PT, |R4|, c[0x2][0x0], PT ;  /* 0x008000000400762a */ /* 0x000e1c0003f0e200 */
[----:B0-----:R-:W-:Y:S01]  /*3050*/  @!P0 FMUL R18, R18, 1.175494350822287508e-38 ;  /* 0x0080000012128820 */ /* 0x001fe20000400000 */
[----:B------:R-:W-:Y:S05]  /*3060*/  BRA `(.L_x_2331) ;  /* 0x000008f000007947 */ /* 0x000fea0003800000 */
.L_x_2339:
        /* <DEDUP_REMOVED lines=26> */
.L_x_2342:
        /* <DEDUP_REMOVED lines=13> */
.L_x_2341:
[----:B------:R-:W3:Y:S02]  /*32e0*/  LDG.E.U16 R4, [R4.64] ;  /* 0x0000002404047981 */ /* 0x000ee4000c1e1500 */
[----:B---3--:R-:W-:Y:S01]  /*32f0*/  PRMT R18, RZ, 0x5410, R4 ;  /* 0x00005410ff127816 */ /* 0x008fe20000000004 */
[----:B------:R-:W-:Y:S05]  /*3300*/  BRA `(.L_x_2331) ;  /* 0x0000065000007947 */ /* 0x000fea0003800000 */
.L_x_2338:
        /* <DEDUP_REMOVED lines=9> */
[----:B---3--:R0:W3:Y:S01]  /*33a0*/  I2F.U16 R18, R4 ;  /* 0x0000000400127306 */ /* 0x0080e20000101000 */
[----:B------:R-:W-:Y:S05]  /*33b0*/  BRA `(.L_x_2331) ;  /* 0x000005a000007947 */ /* 0x000fea0003800000 */
.L_x_2345:
        /* <DEDUP_REMOVED lines=20> */
.L_x_2347:
[----:B------:R-:W-:Y:S05]  /*3500*/  BSYNC B0 ;  /* 0x0000000000007941 */ /* 0x000fea0003800000 */
.L_x_2346:
[----:B------:R-:W-:Y:S01]  /*3510*/  IMAD.SHL.U32 R3, R3, 0x100000, RZ ;  /* 0x0010000003037824 */ /* 0x000fe200078e00ff */
[----:B------:R-:W-:-:S04]  /*3520*/  LEA R5, R0, 0x3b800000, 0x17 ;  /* 0x3b80000000057811 */ /* 0x000fc800078eb8ff */
[----:B------:R-:W-:Y:S01]  /*3530*/  LOP3.LUT R18, R5, R3, R18, 0xfe, !PT ;  /* 0x0000000305127212 */ /* 0x000fe200078efe12 */
[----:B------:R-:W-:Y:S05]  /*3540*/  BRA `(.L_x_2331) ;  /* 0x0000041000007947 */ /* 0x000fea0003800000 */
.L_x_2344:
        /* <DEDUP_REMOVED lines=20> */
.L_x_2349:
[----:B------:R-:W-:Y:S05]  /*3690*/  BSYNC B0 ;  /* 0x0000000000007941 */ /* 0x000fea0003800000 */
.L_x_2348:
[----:B------:R-:W-:Y:S01]  /*36a0*/  IMAD.SHL.U32 R3, R3, 0x200000, RZ ;  /* 0x0020000003037824 */ /* 0x000fe200078e00ff */
[----:B------:R-:W-:-:S04]  /*36b0*/  LEA R5, R0, 0x37800000, 0x17 ;  /* 0x3780000000057811 */ /* 0x000fc800078eb8ff */
[----:B------:R-:W-:Y:S01]  /*36c0*/  LOP3.LUT R18, R5, R3, R18, 0xfe, !PT ;  /* 0x0000000305127212 */ /* 0x000fe200078efe12 */
[----:B------:R-:W-:Y:S05]  /*36d0*/  BRA `(.L_x_2331) ;  /* 0x0000028000007947 */ /* 0x000fea0003800000 */
.L_x_2343:
        /* <DEDUP_REMOVED lines=14> */
.L_x_2330:
        /* <DEDUP_REMOVED lines=18> */
[----:B012--5:R-:W-:Y:S05]  /*38e0*/  CALL.ABS.NOINC R18 ;  /* 0x0000000012007343 */ /* 0x027fea0003c00000 */
[----:B------:R-:W-:Y:S01]  /*38f0*/  IMAD.MOV.U32 R18, RZ, RZ, RZ ;  /* 0x000000ffff127224 */ /* 0x000fe200078e00ff */
[----:B------:R-:W-:Y:S05]  /*3900*/  BRA `(.L_x_2331) ;  /* 0x0000005000007947 */ /* 0x000fea0003800000 */
.L_x_2351:
[----:B------:R-:W3:Y:S02]  /*3910*/  LDG.E.64 R18, [R4.64] ;  /* 0x0000002404127981 */ /* 0x000ee4000c1e1b00 */
[----:B---3--:R0:W3:Y:S01]  /*3920*/  I2F.U64 R18, R18 ;  /* 0x0000001200127312 */ /* 0x0080e20000301000 */
[----:B------:R-:W-:Y:S05]  /*3930*/  BRA `(.L_x_2331) ;  /* 0x0000002000007947 */ /* 0x000fea0003800000 */
.L_x_2350:
[----:B------:R-:W3:Y:S02]  /*3940*/  LDG.E R4, [R4.64] ;  /* 0x0000002404047981 */ /* 0x000ee4000c1e1900 */
[----:B---3--:R0:W3:Y:S02]  /*3950*/  I2F.U32 R18, R4 ;  /* 0x0000000400127306 */ /* 0x0080e40000201000 */
.L_x_2331:
[----:B------:R-:W-:Y:S05]  /*3960*/  BSYNC B6 ;  /* 0x0000000000067941 */ /* 0x000fea0003800000 */
.L_x_2325:
[----:B------:R-:W-:Y:S02]  /*3970*/  IADD3 R22, R22, 0x80, RZ ;  /* 0x0000008016167810 */ /* 0x000fe40007ffe0ff */
.L_x_2297:
[----:B------:R-:W-:Y:S05]  /*3980*/  BSYNC B7 ;  /* 0x0000000000077941 */ /* 0x000fea0003800000 */
.L_x_2296:
[----:B------:R-:W-:Y:S01]  /*3990*/  ISETP.GE.AND P0, PT, R22, R26, PT ;  /* 0x0000001a1600720c */ /* 0x000fe20003f06270 */
[----:B------:R-:W-:Y:S01]  /*39a0*/  BSSY B7, `(.L_x_2352) ;  /* 0x00001c7000077945 */ /* 0x000fe20003800000 */
[----:B0-----:R-:W-:Y:S02]  /*39b0*/  IMAD.MOV.U32 R19, RZ, RZ, RZ ;  /* 0x000000ffff137224 */ /* 0x001fe400078e00ff */
[----:B------:R-:W-:-:S02]  /*39c0*/  IMAD.MOV.U32 R23, RZ, RZ, RZ ;  /* 0x000000ffff177224 */ /* 0x000fc400078e00ff */
[----:B------:R-:W-:-:S07]  /*39d0*/  IMAD.MOV.U32 R24, RZ, RZ, RZ ;  /* 0x000000ffff187224 */ /* 0x000fce00078e00ff */
[----:B------:R-:W-:Y:S05]  /*39e0*/  @P0 BRA `(.L_x_2353) ;  /* 0x00001c2000000947 */ /* 0x000fea0003800000 */
[----:B------:R-:W-:Y:S01]  /*39f0*/  PRMT R0, R28, 0x9910, RZ ;  /* 0x000099101c007816 */ /* 0x000fe200000000ff */
        /* <DEDUP_REMOVED lines=15> */
[----:B------:R-:W4:Y:S02]  /*3af0*/  LDG.E.S8 R4, [R4.64] ;  /* 0x0000002404047981 */ /* 0x000f24000c1e1300 */
[----:B----4-:R0:W4:Y:S01]  /*3b00*/  I2F.S16 R23, R4 ;  /* 0x0000000400177306 */ /* 0x0101220000101400 */
[----:B------:R-:W-:Y:S05]  /*3b10*/  BRA `(.L_x_2360) ;  /* 0x00000cd000007947 */ /* 0x000fea0003800000 */
.L_x_2358:
[----:B------:R-:W4:Y:S02]  /*3b20*/  LDG.E.U8 R4, [R4.64] ;  /* 0x0000002404047981 */ /* 0x000f24000c1e1100 */
[----:B----4-:R0:W4:Y:S01]  /*3b30*/  I2F.U16 R23, R4 ;  /* 0x0000000400177306 */ /* 0x0101220000101000 */
[----:B------:R-:W-:Y:S05]  /*3b40*/  BRA `(.L_x_2360) ;  /* 0x00000ca000007947 */ /* 0x000fea0003800000 */
.L_x_2357:
[----:B------:R-:W-:-:S13]  /*3b50*/  ISETP.NE.AND P0, PT, R0, 0x2, PT ;  /* 0x000000020000780c */ /* 0x000fda0003f05270 */
[----:B------:R-:W-:Y:S05]  /*3b60*/  @!P0 BRA `(.L_x_2361) ;  /* 0x000000a000008947 */ /* 0x000fea0003800000 */
[----:B------:R-:W-:-:S13]  /*3b70*/  ISETP.NE.AND P0, PT, R0, 0x3, PT ;  /* 0x000000030000780c */ /* 0x000fda0003f05270 */
[----:B------:R-:W-:Y:S05]  /*3b80*/  @!P0 BRA `(.L_x_2362) ;  /* 0x0000005000008947 */ /* 0x000fea0003800000 */
[----:B------:R-:W-:-:S13]  /*3b90*/  ISETP.NE.AND P0, PT, R0, 0x4, PT ;  /* 0x000000040000780c */ /* 0x000fda0003f05270 */
[----:B------:R-:W-:Y:S05]  /*3ba0*/  @P0 BRA `(.L_x_2359) ;  /* 0x00000aa000000947 */ /* 0x000fea0003800000 */
[----:B------:R-:W4:Y:S02]  /*3bb0*/  LDG.E.64 R4, [R4.64] ;  /* 0x0000002404047981 */ /* 0x000f24000c1e1b00 */
[----:B----4-:R0:W4:Y:S01]  /*3bc0*/  I2F.S64 R23, R4 ;  /* 0x0000000400177312 */ /* 0x0101220000301400 */
[----:B------:R-:W-:Y:S05]  /*3bd0*/  BRA `(.L_x_2360) ;  /* 0x00000c1000007947 */ /* 0x000fea0003800000 */
.L_x_2362:
[----:B------:R-:W4:Y:S02]  /*3be0*/  LDG.E R4, [R4.64] ;  /* 0x0000002404047981 */ /* 0x000f24000c1e1900 */
[----:B----4-:R0:W4:Y:S01]  /*3bf0*/  I2F R23, R4 ;  /* 0x0000000400177306 */ /* 0x0101220000201400 */
[----:B------:R-:W-:Y:S05]  /*3c00*/  BRA `(.L_x_2360) ;  /* 0x00000be000007947 */ /* 0x000fea0003800000 */
.L_x_2361:
[----:B------:R-:W4:Y:S02]  /*3c10*/  LDG.E.U16 R4, [R4.64] ;  /* 0x0000002404047981 */ /* 0x000f24000c1e1500 */
[----:B----4-:R0:W4:Y:S01]  /*3c20*/  I2F.S16 R23, R4 ;  /* 0x0000000400177306 */ /* 0x0101220000101400 */
[----:B------:R-:W-:Y:S05]  /*3c30*/  BRA `(.L_x_2360) ;  /* 0x00000bb000007947 */ /* 0x000fea0003800000 */
.L_x_2356:
        /* <DEDUP_REMOVED lines=8> */
.L_x_2364:
[----:B------:R-:W4:Y:S02]  /*3cc0*/  LDG.E.U16 R4, [R4.64] ;  /* 0x0000002404047981 */ /* 0x000f24000c1e1500 */
[----:B----4-:R-:W-:Y:S01]  /*3cd0*/  HADD2.F32 R23, -RZ, R4.H0_H0 ;  /* 0x20000004ff177230 */ /* 0x010fe20000004100 */
[----:B------:R-:W-:Y:S05]  /*3ce0*/  BRA `(.L_x_2360) ;  /* 0x00000b0000007947 */ /* 0x000fea0003800000 */
.L_x_2363:
        /* <DEDUP_REMOVED lines=8> */
.L_x_2366:
[----:B------:R-:W4:Y:S02]  /*3d70*/  LDG.E.U16 R4, [R4.64] ;  /* 0x0000002404047981 */ /* 0x000f24000c1e1500 */
[----:B----4-:R-:W-:Y:S01]  /*3d80*/  HADD2.F32 R23, -RZ, R4.H0_H0 ;  /* 0x20000004ff177230 */ /* 0x010fe20000004100 */
[----:B------:R-:W-:Y:S05]  /*3d90*/  BRA `(.L_x_2360) ;  /* 0x00000a5000007947 */ /* 0x000fea0003800000 */
.L_x_2365:
[----:B------:R-:W4:Y:S02]  /*3da0*/  LDG.E.64 R4, [R4.64] ;  /* 0x0000002404047981 */ /* 0x000f24000c1e1b00 */
[----:B----4-:R-:W0:Y:S01]  /*3db0*/  F2F.F32.F64 R23, R4 ;  /* 0x0000000400177310 */ /* 0x010e220000301000 */
[----:B------:R-:W0:-:S14]  /*3dc0*/  DSETP.GEU.AND P0, PT, |R4|, c[0x2][0x0], PT ;  /* 0x008000000400762a */ /* 0x000e1c0003f0e200 */
[----:B0-----:R-:W-:Y:S01]  /*3dd0*/  @!P0 FMUL R23, R23, 1.175494350822287508e-38 ;  /* 0x0080000017178820 */ /* 0x001fe20000400000 */
[----:B------:R-:W-:Y:S05]  /*3de0*/  BRA `(.L_x_2360) ;  /* 0x00000a0000007947 */ /* 0x000fea0003800000 */
.L_x_2355:
        /* <DEDUP_REMOVED lines=8> */
[----:B------:R-:W4:Y:S02]  /*3e70*/  LDG.E.U8 R4, [R4.64] ;  /* 0x0000002404047981 */ /* 0x000f24000c1e1100 */
[----:B----4-:R-:W-:-:S04]  /*3e80*/  ISETP.NE.AND P0, PT, R4, RZ, PT ;  /* 0x000000ff0400720c */ /* 0x010fc80003f05270 */
[----:B------:R-:W-:Y:S01]  /*3e90*/  FSEL R23, RZ, 1, !P0 ;  /* 0x3f800000ff177808 */ /* 0x000fe20004000000 */
[----:B------:R-:W-:Y:S05]  /*3ea0*/  BRA `(.L_x_2360) ;  /* 0x0000094000007947 */ /* 0x000fea0003800000 */
.L_x_2369:
[----:B------:R-:W4:Y:S02]  /*3eb0*/  LDG.E.64 R4, [R4.64] ;  /* 0x0000002404047981 */ /* 0x000f24000c1e1b00 */
[----:B----4-:R-:W0:Y:S01]  /*3ec0*/  F2F.F32.F64 R23, R4 ;  /* 0x0000000400177310 */ /* 0x010e220000301000 */
[----:B------:R-:W0:-:S14]  /*3ed0*/  DSETP.GEU.AND P0, PT, |R4|, c[0x2][0x0], PT ;  /* 0x008000000400762a */ /* 0x000e1c0003f0e200 */
[----:B0-----:R-:W-:Y:S01]  /*3ee0*/  @!P0 FMUL R23, R23, 1.175494350822287508e-38 ;  /* 0x0080000017178820 */ /* 0x001fe20000400000 */
[----:B------:R-:W-:Y:S05]  /*3ef0*/  BRA `(.L_x_2360) ;  /* 0x000008f000007947 */ /* 0x000fea0003800000 */
.L_x_2368:
[----:B------:R-:W-:-:S13]  /*3f00*/  ISETP.NE.AND P0, PT, R0, 0xf, PT ;  /* 0x0000000f0000780c */ /* 0x000fda0003f05270 */
[----:B------:R-:W-:Y:S05]  /*3f10*/  @!P0 BRA `(.L_x_2370) ;  /* 0x0000025000008947 */ /* 0x000fea0003800000 */
[----:B------:R-:W-:-:S13]  /*3f20*/  ISETP.NE.AND P0, PT, R0, 0x17, PT ;  /* 0x000000170000780c */ /* 0x000fda0003f05270 */
[----:B------:R-:W-:Y:S05]  /*3f30*/  @!P0 BRA `(.L_x_2371) ;  /* 0x0000016000008947 */ /* 0x000fea0003800000 */
[----:B------:R-:W-:-:S13]  /*3f40*/  ISETP.NE.AND P0, PT, R0, 0x18, PT ;  /* 0x000000180000780c */ /* 0x000fda0003f05270 */
[----:B------:R-:W-:Y:S05]  /*3f50*/  @P0 BRA `(.L_x_2359) ;  /* 0x000006f000000947 */ /* 0x000fea0003800000 */
[----:B------:R-:W4:Y:S01]  /*3f60*/  LDG.E.U8 R23, [R4.64] ;  /* 0x0000002404177981 */ /* 0x000f22000c1e1100 */
[----:B------:R-:W-:Y:S02]  /*3f70*/  IMAD.MOV.U32 R8, RZ, RZ, -0x800000 ;  /* 0xff800000ff087424 */ /* 0x000fe400078e00ff */
[----:B----4-:R-:W-:-:S05]  /*3f80*/  IMAD.SHL.U32 R23, R23, 0x1000000, RZ ;  /* 0x0100000017177824 */ /* 0x010fca00078e00ff */
        /* <DEDUP_REMOVED lines=17> */
.L_x_2371:
[----:B------:R-:W4:Y:S02]  /*40a0*/  LDG.E.U8 R4, [R4.64] ;  /* 0x0000002404047981 */ /* 0x000f24000c1e1100 */
[----:B----4-:R-:W-:-:S05]  /*40b0*/  IMAD.SHL.U32 R0, R4, 0x2000000, RZ ;  /* 0x0200000004007824 */ /* 0x010fca00078e00ff */
        /* <DEDUP_REMOVED lines=11> */
.L_x_2370:
[----:B------:R-:W4:Y:S02]  /*4170*/  LDG.E.U16 R4, [R4.64] ;  /* 0x0000002404047981 */ /* 0x000f24000c1e1500 */
[----:B----4-:R-:W-:Y:S01]  /*4180*/  PRMT R23, RZ, 0x5410, R4 ;  /* 0x00005410ff177816 */ /* 0x010fe20000000004 */
[----:B------:R-:W-:Y:S05]  /*4190*/  BRA `(.L_x_2360) ;  /* 0x0000065000007947 */ /* 0x000fea0003800000 */
.L_x_2367:
        /* <DEDUP_REMOVED lines=8> */
[----:B------:R-:W4:Y:S02]  /*4220*/  LDG.E.U16 R4, [R4.64] ;  /* 0x0000002404047981 */ /* 0x000f24000c1e1500 */
[----:B----4-:R0:W4:Y:S01]  /*4230*/  I2F.U16 R23, R4 ;  /* 0x0000000400177306 */ /* 0x0101220000101000 */
[----:B------:R-:W-:Y:S05]  /*4240*/  BRA `(.L_x_2360) ;  /* 0x000005a000007947 */ /* 0x000fea0003800000 */
.L_x_2374:
[----:B------:R-:W4:Y:S01]  /*4250*/  LDG.E.U8 R3, [R4.64] ;  /* 0x0000002404037981 */ /* 0x000f22000c1e1100 */
[----:B------:R-:W-:Y:S01]  /*4260*/  IMAD.MOV.U32 R23, RZ, RZ, RZ ;  /* 0x000000ffff177224 */ /* 0x000fe200078e00ff */
[----:B----4-:R-:W-:-:S13]  /*4270*/  ISETP.NE.AND P0, PT, R3, RZ, PT ;  /* 0x000000ff0300720c */ /* 0x010fda0003f05270 */
        /* <DEDUP_REMOVED lines=17> */
.L_x_2376:
[----:B------:R-:W-:Y:S05]  /*4390*/  BSYNC B0 ;  /* 0x0000000000007941 */ /* 0x000fea0003800000 */
.L_x_2375:
[----:B------:R-:W-:Y:S01]  /*43a0*/  IMAD.SHL.U32 R3, R3, 0x100000, RZ ;  /* 0x0010000003037824 */ /* 0x000fe200078e00ff */
[----:B------:R-:W-:-:S04]  /*43b0*/  LEA R0, R0, 0x3b800000, 0x17 ;  /* 0x3b80000000007811 */ /* 0x000fc800078eb8ff */
[----:B------:R-:W-:Y:S01]  /*43c0*/  LOP3.LUT R23, R0, R3, R23, 0xfe, !PT ;  /* 0x0000000300177212 */ /* 0x000fe200078efe17 */
[----:B------:R-:W-:Y:S05]  /*43d0*/  BRA `(.L_x_2360) ;  /* 0x0000041000007947 */ /* 0x000fea0003800000 */
.L_x_2373:
        /* <DEDUP_REMOVED lines=20> */
.L_x_2378:
[----:B------:R-:W-:Y:S05]  /*4520*/  BSYNC B0 ;  /* 0x0000000000007941 */ /* 0x000fea0003800000 */
.L_x_2377:
[----:B------:R-:W-:Y:S01]  /*4530*/  IMAD.SHL.U32 R3, R3, 0x200000, RZ ;  /* 0x0020000003037824 */ /* 0x000fe200078e00ff */
[----:B------:R-:W-:-:S04]  /*4540*/  LEA R0, R0, 0x37800000, 0x17 ;  /* 0x3780000000007811 */ /* 0x000fc800078eb8ff */
[----:B------:R-:W-:Y:S01]  /*4550*/  LOP3.LUT R23, R0, R3, R23, 0xfe, !PT ;  /* 0x0000000300177212 */ /* 0x000fe200078efe17 */
[----:B------:R-:W-:Y:S05]  /*4560*/  BRA `(.L_x_2360) ;  /* 0x0000028000007947 */ /* 0x000fea0003800000 */
.L_x_2372:
[----:B------:R-:W-:-:S13]  /*4570*/  ISETP.NE.AND P0, PT, R0, 0x1c, PT ;  /* 0x0000001c0000780c */ /* 0x000fda0003f05270 */
[----:B------:R-:W-:Y:S05]  /*4580*/  @!P0 BRA `(.L_x_2379) ;  /* 0x0000024000008947 */ /* 0x000fea0003800000 */
[----:B------:R-:W-:-:S13]  /*4590*/  ISETP.NE.AND P0, PT, R0, 0x1d, PT ;  /* 0x0000001d0000780c */ /* 0x000fda0003f05270 */
[----:B------:R-:W-:Y:S05]  /*45a0*/  @!P0 BRA `(.L_x_2380) ;  /* 0x000001f000008947 */ /* 0x000fea0003800000 */
[----:B------:R-:W-:-:S13]  /*45b0*/  ISETP.NE.AND P0, PT, R0, 0x2c, PT ;  /* 0x0000002c0000780c */ /* 0x000fda0003f05270 */
[----:B------:R-:W-:Y:S05]  /*45c0*/  @P0 BRA `(.L_x_2359) ;  /* 0x0000008000000947 */ /* 0x000fea0003800000 */
[----:B------:R-:W4:Y:S01]  /*45d0*/  LDG.E.U8 R4, [R4.64] ;  /* 0x0000002404047981 */ /* 0x000f22000c1e1100 */
[----:B------:R-:W-:Y:S01]  /*45e0*/  IMAD.MOV.U32 R23, RZ, RZ, 0x400000 ;  /* 0x00400000ff177424 */ /* 0x000fe200078e00ff */
[----:B----4-:R-:W-:-:S13]  /*45f0*/  ISETP.NE.AND P0, PT, R4, RZ, PT ;  /* 0x000000ff0400720c */ /* 0x010fda0003f05270 */
[----:B------:R-:W-:Y:S05]  /*4600*/  @!P0 BRA `(.L_x_2360) ;  /* 0x000001e000008947 */ /* 0x000fea0003800000 */
[----:B------:R-:W-:-:S13]  /*4610*/  ISETP.NE.AND P0, PT, R4, 0xff, PT ;  /* 0x000000ff0400780c */ /* 0x000fda0003f05270 */
[----:B------:R-:W-:Y:S02]  /*4620*/  @!P0 IMAD.MOV.U32 R23, RZ, RZ, 0x7f800001 ;  /* 0x7f800001ff178424 */ /* 0x000fe400078e00ff */
[----:B------:R-:W-:Y:S01]  /*4630*/  @P0 IMAD.SHL.U32 R23, R4, 0x800000, RZ ;  /* 0x0080000004170824 */ /* 0x000fe200078e00ff */
[----:B------:R-:W-:Y:S05]  /*4640*/  BRA `(.L_x_2360) ;  /* 0x000001a000007947 */ /* 0x000fea0003800000 */
.L_x_2359:
[----:B------:R-:W-:Y:S02]  /*4650*/  IMAD.MOV.U32 R4, RZ, RZ, c[0x4][0x128] ;  /* 0x01004a00ff047624 */ /* 0x000fe400078e00ff */
[----:B------:R-:W-:Y:S02]  /*4660*/  IMAD.MOV.U32 R5, RZ, RZ, c[0x4][0x12c] ;  /* 0x01004b00ff057624 */ /* 0x000fe400078e00ff */
[----:B------:R-:W-:Y:S02]  /*4670*/  IMAD.MOV.U32 R6, RZ, RZ, c[0x4][0x130] ;  /* 0x01004c00ff067624 */ /* 0x000fe400078e00ff */
        /* <DEDUP_REMOVED lines=12> */
[----:B------:R-:W-:Y:S02]  /*4740*/  IADD3.X R21, ~R0, R21, R15, P0, P1 ;  /* 0x0000001500157210 */ /* 0x000fe400007e250f */
[----:B------:R-:W-:-:S06]  /*4750*/  MOV R14, 0x0 ;  /* 0x00000000000e7802 */ /* 0x000fcc0000000f00 */
[----:B------:R-:W0:Y:S02]  /*4760*/  LDC.64 R14, c[0x4][R14] ;  /* 0x010000000e0e7b82 */ /* 0x000e240000000a00 */
[----:B0123-5:R-:W-:Y:S05]  /*4770*/  CALL.ABS.NOINC R14 ;  /* 0x000000000e007343 */ /* 0x02ffea0003c00000 */
[----:B------:R-:W-:Y:S01]  /*4780*/  IMAD.MOV.U32 R23, RZ, RZ, RZ ;  /* 0x000000ffff177224 */ /* 0x000fe200078e00ff */
[----:B------:R-:W-:Y:S05]  /*4790*/  BRA `(.L_x_2360) ;  /* 0x0000005000007947 */ /* 0x000fea0003800000 */
.L_x_2380:
[----:B------:R-:W4:Y:S02]  /*47a0*/  LDG.E.64 R4, [R4.64] ;  /* 0x0000002404047981 */ /* 0x000f24000c1e1b00 */
[----:B----4-:R0:W4:Y:S01]  /*47b0*/  I2F.U64 R23, R4 ;  /* 0x0000000400177312 */ /* 0x0101220000301000 */
[----:B------:R-:W-:Y:S05]  /*47c0*/  BRA `(.L_x_2360) ;  /* 0x0000002000007947 */ /* 0x000fea0003800000 */
.L_x_2379:
[----:B------:R-:W4:Y:S02]  /*47d0*/  LDG.E R4, [R4.64] ;  /* 0x0000002404047981 */ /* 0x000f24000c1e1900 */
[----:B----4-:R0:W4:Y:S02]  /*47e0*/  I2F.U32 R23, R4 ;  /* 0x0000000400177306 */ /* 0x0101240000201000 */
.L_x_2360:
[----:B------:R-:W-:Y:S05]  /*47f0*/  BSYNC B6 ;  /* 0x0000000000067941 */ /* 0x000fea0003800000 */
.L_x_2354:
        /* <DEDUP_REMOVED lines=15> */
[----:B----4-:R-:W4:Y:S02]  /*48f0*/  LDG.E.S8 R4, [R4.64] ;  /* 0x0000002404047981 */ /* 0x010f24000c1e1300 */
[----:B----4-:R0:W4:Y:S01]  /*4900*/  I2F.S16 R24, R4 ;  /* 0x0000000400187306 */ /* 0x0101220000101400 */
[----:B------:R-:W-:Y:S05]  /*4910*/  BRA `(.L_x_2387) ;  /* 0x00000cd000007947 */ /* 0x000fea0003800000 */
.L_x_2385:
[----:B----4-:R-:W4:Y:S02]  /*4920*/  LDG.E.U8 R4, [R4.64] ;  /* 0x0000002404047981 */ /* 0x010f24000c1e1100 */
[----:B----4-:R0:W4:Y:S01]  /*4930*/  I2F.U16 R24, R4 ;  /* 0x0000000400187306 */ /* 0x0101220000101000 */
[----:B------:R-:W-:Y:S05]  /*4940*/  BRA `(.L_x_2387) ;  /* 0x00000ca000007947 */ /* 0x000fea0003800000 */
.L_x_2384:
[----:B------:R-:W-:-:S13]  /*4950*/  ISETP.NE.AND P0, PT, R0, 0x2, PT ;  /* 0x000000020000780c */ /* 0x000fda0003f05270 */
[----:B------:R-:W-:Y:S05]  /*4960*/  @!P0 BRA `(.L_x_2388) ;  /* 0x000000a000008947 */ /* 0x000fea0003800000 */
[----:B------:R-:W-:-:S13]  /*4970*/  ISETP.NE.AND P0, PT, R0, 0x3, PT ;  /* 0x000000030000780c */ /* 0x000fda0003f05270 */
[----:B------:R-:W-:Y:S05]  /*4980*/  @!P0 BRA `(.L_x_2389) ;  /* 0x0000005000008947 */ /* 0x000fea0003800000 */
[----:B------:R-:W-:-:S13]  /*4990*/  ISETP.NE.AND P0, PT, R0, 0x4, PT ;  /* 0x000000040000780c */ /* 0x000fda0003f05270 */
[----:B------:R-:W-:Y:S05]  /*49a0*/  @P0 BRA `(.L_x_2386) ;  /* 0x00000aa000000947 */ /* 0x000fea0003800000 */
[----:B----4-:R-:W4:Y:S02]  /*49b0*/  LDG.E.64 R24, [R4.64] ;  /* 0x0000002404187981 */ /* 0x010f24000c1e1b00 */
[----:B----4-:R0:W4:Y:S01]  /*49c0*/  I2F.S64 R24, R24 ;  /* 0x0000001800187312 */ /* 0x0101220000301400 */
[----:B------:R-:W-:Y:S05]  /*49d0*/  BRA `(.L_x_2387) ;  /* 0x00000c1000007947 */ /* 0x000fea0003800000 */
.L_x_2389:
[----:B----4-:R-:W4:Y:S02]  /*49e0*/  LDG.E R4, [R4.64] ;  /* 0x0000002404047981 */ /* 0x010f24000c1e1900 */
[----:B----4-:R0:W4:Y:S01]  /*49f0*/  I2F R24, R4 ;  /* 0x0000000400187306 */ /* 0x0101220000201400 */
[----:B------:R-:W-:Y:S05]  /*4a00*/  BRA `(.L_x_2387) ;  /* 0x00000be000007947 */ /* 0x000fea0003800000 */
.L_x_2388:
[----:B----4-:R-:W4:Y:S02]  /*4a10*/  LDG.E.U16 R4, [R4.64] ;  /* 0x0000002404047981 */ /* 0x010f24000c1e1500 */
[----:B----4-:R0:W4:Y:S01]  /*4a20*/  I2F.S16 R24, R4 ;  /* 0x0000000400187306 */ /* 0x0101220000101400 */
[----:B------:R-:W-:Y:S05]  /*4a30*/  BRA `(.L_x_2387) ;  /* 0x00000bb000007947 */ /* 0x000fea0003800000 */
.L_x_2383:
        /* <DEDUP_REMOVED lines=8> */
.L_x_2391:
[----:B----4-:R-:W4:Y:S02]  /*4ac0*/  LDG.E.U16 R4, [R4.64] ;  /* 0x0000002404047981 */ /* 0x010f24000c1e1500 */
[----:B----4-:R-:W-:Y:S01]  /*4ad0*/  HADD2.F32 R24, -RZ, R4.H0_H0 ;  /* 0x20000004ff187230 */ /* 0x010fe20000004100 */
[----:B------:R-:W-:Y:S05]  /*4ae0*/  BRA `(.L_x_2387) ;  /* 0x00000b0000007947 */ /* 0x000fea0003800000 */
.L_x_2390:
        /* <DEDUP_REMOVED lines=8> */
.L_x_2393:
[----:B----4-:R-:W4:Y:S02]  /*4b70*/  LDG.E.U16 R4, [R4.64] ;  /* 0x0000002404047981 */ /* 0x010f24000c1e1500 */
[----:B----4-:R-:W-:Y:S01]  /*4b80*/  HADD2.F32 R24, -RZ, R4.H0_H0 ;  /* 0x20000004ff187230 */ /* 0x010fe20000004100 */
[----:B------:R-:W-:Y:S05]  /*4b90*/  BRA `(.L_x_2387) ;  /* 0x00000a5000007947 */ /* 0x000fea0003800000 */
.L_x_2392:
[----:B----4-:R-:W4:Y:S02]  /*4ba0*/  LDG.E.64 R4, [R4.64] ;  /* 0x0000002404047981 */ /* 0x010f24000c1e1b00 */
[----:B----4-:R-:W0:Y:S01]  /*4bb0*/  F2F.F32.F64 R24, R4 ;  /* 0x0000000400187310 */ /* 0x010e220000301000 */
[----:B------:R-:W0:-:S14]  /*4bc0*/  DSETP.GEU.AND P0, PT, |R4|, c[0x2][0x0], PT ;  /* 0x008000000400762a */ /* 0x000e1c0003f0e200 */
[----:B0-----:R-:W-:Y:S01]  /*4bd0*/  @!P0 FMUL R24, R24, 1.175494350822287508e-38 ;  /* 0x0080000018188820 */ /* 0x001fe20000400000 */
[----:B------:R-:W-:Y:S05]  /*4be0*/  BRA `(.L_x_2387) ;  /* 0x00000a0000007947 */ /* 0x000fea0003800000 */
.L_x_2382:
        /* <DEDUP_REMOVED lines=8> */
[----:B----4-:R-:W4:Y:S02]  /*4c70*/  LDG.E.U8 R4, [R4.64] ;  /* 0x0000002404047981 */ /* 0x010f24000c1e1100 */
[----:B----4-:R-:W-:-:S04]  /*4c80*/  ISETP.NE.AND P0, PT, R4, RZ, PT ;  /* 0x000000ff0400720c */ /* 0x010fc80003f05270 */
[----:B------:R-:W-:Y:S01]  /*4c90*/  FSEL R24, RZ, 1, !P0 ;  /* 0x3f800000ff187808 */ /* 0x000fe20004000000 */
[----:B------:R-:W-:Y:S05]  /*4ca0*/  BRA `(.L_x_2387) ;  /* 0x0000094000007947 */ /* 0x000fea0003800000 */
.L_x_2396:
[----:B----4-:R-:W4:Y:S02]  /*4cb0*/  LDG.E.64 R4, [R4.64] ;  /* 0x0000002404047981 */ /* 0x010f24000c1e1b00 */
[----:B----4-:R-:W0:Y:S01]  /*4cc0*/  F2F.F32.F64 R24, R4 ;  /* 0x0000000400187310 */ /* 0x010e220000301000 */
[----:B------:R-:W0:-:S14]  /*4cd0*/  DSETP.GEU.AND P0, PT, |R4|, c[0x2][0x0], PT ;  /* 0x008000000400762a */ /* 0x000e1c0003f0e200 */
[----:B0-----:R-:W-:Y:S01]  /*4ce0*/  @!P0 FMUL R24, R24, 1.175494350822287508e-38 ;  /* 0x0080000018188820 */ /* 0x001fe20000400000 */
[----:B------:R-:W-:Y:S05]  /*4cf0*/  BRA `(.L_x_2387) ;  /* 0x000008f000007947 */ /* 0x000fea0003800000 */
.L_x_2395:
[----:B------:R-:W-:-:S13]  /*4d00*/  ISETP.NE.AND P0, PT, R0, 0xf, PT ;  /* 0x0000000f0000780c */ /* 0x000fda0003f05270 */
[----:B------:R-:W-:Y:S05]  /*4d10*/  @!P0 BRA `(.L_x_2397) ;  /* 0x0000025000008947 */ /* 0x000fea0003800000 */
[----:B------:R-:W-:-:S13]  /*4d20*/  ISETP.NE.AND P0, PT, R0, 0x17, PT ;  /* 0x000000170000780c */ /* 0x000fda0003f05270 */
[----:B------:R-:W-:Y:S05]  /*4d30*/  @!P0 BRA `(.L_x_2398) ;  /* 0x0000016000008947 */ /* 0x000fea0003800000 */
[----:B------:R-:W-:-:S13]  /*4d40*/  ISETP.NE.AND P0, PT, R0, 0x18, PT ;  /* 0x000000180000780c */ /* 0x000fda0003f05270 */
[----:B------:R-:W-:Y:S05]  /*4d50*/  @P0 BRA `(.L_x_2386) ;  /* 0x000006f000000947 */ /* 0x000fea0003800000 */
[----:B----4-:R-:W4:Y:S01]  /*4d60*/  LDG.E.U8 R24, [R4.64] ;  /* 0x0000002404187981 */ /* 0x010f22000c1e1100 */
        /* <DEDUP_REMOVED lines=19> */
.L_x_2398:
[----:B----4-:R-:W4:Y:S02]  /*4ea0*/  LDG.E.U8 R4, [R4.64] ;  /* 0x0000002404047981 */ /* 0x010f24000c1e1100 */
        /* <DEDUP_REMOVED lines=12> */
.L_x_2397:
[----:B----4-:R-:W4:Y:S02]  /*4f70*/  LDG.E.U16 R4, [R4.64] ;  /* 0x0000002404047981 */ /* 0x010f24000c1e1500 */
[----:B----4-:R-:W-:Y:S01]  /*4f80*/  PRMT R24, RZ, 0x5410, R4 ;  /* 0x00005410ff187816 */ /* 0x010fe20000000004 */
[----:B------:R-:W-:Y:S05]  /*4f90*/  BRA `(.L_x_2387) ;  /* 0x0000065000007947 */ /* 0x000fea0003800000 */
.L_x_2394:
        /* <DEDUP_REMOVED lines=8> */
[----:B----4-:R-:W4:Y:S02]  /*5020*/  LDG.E.U16 R4, [R4.64] ;  /* 0x0000002404047981 */ /* 0x010f24000c1e1500 */
[----:B----4-:R0:W4:Y:S01]  /*5030*/  I2F.U16 R24, R4 ;  /* 0x0000000400187306 */ /* 0x0101220000101000 */
[----:B------:R-:W-:Y:S05]  /*5040*/  BRA `(.L_x_2387) ;  /* 0x000005a000007947 */ /* 0x000fea0003800000 */
.L_x_2401:
[----:B----4-:R-:W4:Y:S01]  /*5050*/  LDG.E.U8 R3, [R4.64] ;  /* 0x0000002404037981 */ /* 0x010f22000c1e1100 */
        /* <DEDUP_REMOVED lines=19> */
.L_x_2403:
[----:B------:R-:W-:Y:S05]  /*5190*/  BSYNC B0 ;  /* 0x0000000000007941 */ /* 0x000fea0003800000 */
.L_x_2402:
[----:B------:R-:W-:Y:S01]  /*51a0*/  IMAD.SHL.U32 R3, R3, 0x100000, RZ ;  /* 0x0010000003037824 */ /* 0x000fe200078e00ff */
[----:B------:R-:W-:-:S04]  /*51b0*/  LEA R5, R0, 0x3b800000, 0x17 ;  /* 0x3b80000000057811 */ /* 0x000fc800078eb8ff */
[----:B------:R-:W-:Y:S01]  /*51c0*/  LOP3.LUT R24, R5, R3, R24, 0xfe, !PT ;  /* 0x0000000305187212 */ /* 0x000fe200078efe18 */
[----:B------:R-:W-:Y:S05]  /*51d0*/  BRA `(.L_x_2387) ;  /* 0x0000041000007947 */ /* 0x000fea0003800000 */
.L_x_2400:
        /* <DEDUP_REMOVED lines=20> */
.L_x_2405:
[----:B------:R-:W-:Y:S05]  /*5320*/  BSYNC B0 ;  /* 0x0000000000007941 */ /* 0x000fea0003800000 */
.L_x_2404:
[----:B------:R-:W-:Y:S01]  /*5330*/  IMAD.SHL.U32 R3, R3, 0x200000, RZ ;  /* 0x0020000003037824 */ /* 0x000fe200078e00ff */
[----:B------:R-:W-:-:S04]  /*5340*/  LEA R5, R0, 0x37800000, 0x17 ;  /* 0x3780000000057811 */ /* 0x000fc800078eb8ff */
[----:B------:R-:W-:Y:S01]  /*5350*/  LOP3.LUT R24, R5, R3, R24, 0xfe, !PT ;  /* 0x0000000305187212 */ /* 0x000fe200078efe18 */
[----:B------:R-:W-:Y:S05]  /*5360*/  BRA `(.L_x_2387) ;  /* 0x0000028000007947 */ /* 0x000fea0003800000 */
.L_x_2399:
[----:B------:R-:W-:-:S13]  /*5370*/  ISETP.NE.AND P0, PT, R0, 0x1c, PT ;  /* 0x0000001c0000780c */ /* 0x000fda0003f05270 */
[----:B------:R-:W-:Y:S05]  /*5380*/  @!P0 BRA `(.L_x_2406) ;  /* 0x0000024000008947 */ /* 0x000fea0003800000 */
[----:B------:R-:W-:-:S13]  /*5390*/  ISETP.NE.AND P0, PT, R0, 0x1d, PT ;  /* 0x0000001d0000780c */ /* 0x000fda0003f05270 */
[----:B------:R-:W-:Y:S05]  /*53a0*/  @!P0 BRA `(.L_x_2407) ;  /* 0x000001f000008947 */ /* 0x000fea0003800000 */
[----:B------:R-:W-:-:S13]  /*53b0*/  ISETP.NE.AND P0, PT, R0, 0x2c, PT ;  /* 0x0000002c0000780c */ /* 0x000fda0003f05270 */
[----:B------:R-:W-:Y:S05]  /*53c0*/  @P0 BRA `(.L_x_2386) ;  /* 0x0000008000000947 */ /* 0x000fea0003800000 */
[----:B----4-:R-:W4:Y:S01]  /*53d0*/  LDG.E.U8 R4, [R4.64] ;  /* 0x0000002404047981 */ /* 0x010f22000c1e1100 */
[----:B------:R-:W-:Y:S01]  /*53e0*/  IMAD.MOV.U32 R24, RZ, RZ, 0x400000 ;  /* 0x00400000ff187424 */ /* 0x000fe200078e00ff */
[----:B----4-:R-:W-:-:S13]  /*53f0*/  ISETP.NE.AND P0, PT, R4, RZ, PT ;  /* 0x000000ff0400720c */ /* 0x010fda0003f05270 */
[----:B------:R-:W-:Y:S05]  /*5400*/  @!P0 BRA `(.L_x_2387) ;  /* 0x000001e000008947 */ /* 0x000fea0003800000 */
[----:B------:R-:W-:-:S13]  /*5410*/  ISETP.NE.AND P0, PT, R4, 0xff, PT ;  /* 0x000000ff0400780c */ /* 0x000fda0003f05270 */
[----:B------:R-:W-:Y:S02]  /*5420*/  @!P0 IMAD.MOV.U32 R24, RZ, RZ, 0x7f800001 ;  /* 0x7f800001ff188424 */ /* 0x000fe400078e00ff */
[----:B------:R-:W-:Y:S01]  /*5430*/  @P0 IMAD.SHL.U32 R24, R4, 0x800000, RZ ;  /* 0x0080000004180824 */ /* 0x000fe200078e00ff */
[----:B------:R-:W-:Y:S05]  /*5440*/  BRA `(.L_x_2387) ;  /* 0x000001a000007947 */ /* 0x000fea0003800000 */
.L_x_2386:
        /* <DEDUP_REMOVED lines=18> */
[----:B012345:R-:W-:Y:S05]  /*5570*/  CALL.ABS.NOINC R24 ;  /* 0x0000000018007343 */ /* 0x03ffea0003c00000 */
[----:B------:R-:W-:Y:S01]  /*5580*/  IMAD.MOV.U32 R24, RZ, RZ, RZ ;  /* 0x000000ffff187224 */ /* 0x000fe200078e00ff */
[----:B------:R-:W-:Y:S05]  /*5590*/  BRA `(.L_x_2387) ;  /* 0x0000005000007947 */ /* 0x000fea0003800000 */
.L_x_2407:
[----:B----4-:R-:W4:Y:S02]  /*55a0*/  LDG.E.64 R24, [R4.64] ;  /* 0x0000002404187981 */ /* 0x010f24000c1e1b00 */
[----:B----4-:R0:W4:Y:S01]  /*55b0*/  I2F.U64 R24, R24 ;  /* 0x0000001800187312 */ /* 0x0101220000301000 */
[----:B------:R-:W-:Y:S05]  /*55c0*/  BRA `(.L_x_2387) ;  /* 0x0000002000007947 */ /* 0x000fea0003800000 */
.L_x_2406:
[----:B----4-:R-:W4:Y:S02]  /*55d0*/  LDG.E R4, [R4.64] ;  /* 0x0000002404047981 */ /* 0x010f24000c1e1900 */
[----:B----4-:R0:W4:Y:S02]  /*55e0*/  I2F.U32 R24, R4 ;  /* 0x0000000400187306 */ /* 0x0101240000201000 */
.L_x_2387:
[----:B------:R-:W-:Y:S05]  /*55f0*/  BSYNC B6 ;  /* 0x0000000000067941 */ /* 0x000fea0003800000 */
.L_x_2381:
[----:B------:R-:W-:Y:S02]  /*5600*/  IADD3 R22, R22, 0x80, RZ ;  /* 0x0000008016167810 */ /* 0x000fe40007ffe0ff */
.L_x_2353:
[----:B------:R-:W-:Y:S05]  /*5610*/  BSYNC B7 ;  /* 0x0000000000077941 */ /* 0x000fea0003800000 */
.L_x_2352:
[----:B------:R-:W-:Y:S01]  /*5620*/  ISETP.GE.AND P0, PT, R22, R26, PT ;  /* 0x0000001a1600720c */ /* 0x000fe20003f06270 */
[----:B------:R-:W-:Y:S01]  /*5630*/  BSSY B7, `(.L_x_2408) ;  /* 0x00001bf000077945 */ /* 0x000fe20003800000 */
[----:B0-----:R-:W-:-:S11]  /*5640*/  IMAD.MOV.U32 R25, RZ, RZ, RZ ;  /* 0x000000ffff197224 */ /* 0x001fd600078e00ff */
        /* <DEDUP_REMOVED lines=20> */
.L_x_2414:
[----:B----4-:R-:W4:Y:S02]  /*5790*/  LDG.E.U8 R4, [R4.64] ;  /* 0x0000002404047981 */ /* 0x010f24000c1e1100 */
[----:B----4-:R0:W4:Y:S01]  /*57a0*/  I2F.U16 R25, R4 ;  /* 0x0000000400197306 */ /* 0x0101220000101000 */
[----:B------:R-:W-:Y:S05]  /*57b0*/  BRA `(.L_x_2416) ;  /* 0x00000ca000007947 */ /* 0x000fea0003800000 */
.L_x_2413:
        /* <DEDUP_REMOVED lines=9> */
.L_x_2418:
[----:B----4-:R-:W4:Y:S02]  /*5850*/  LDG.E R4, [R4.64] ;  /* 0x0000002404047981 */ /* 0x010f24000c1e1900 */
[----:B----4-:R0:W4:Y:S01]  /*5860*/  I2F R25, R4 ;  /* 0x0000000400197306 */ /* 0x0101220000201400 */
[----:B------:R-:W-:Y:S05]  /*5870*/  BRA `(.L_x_2416) ;  /* 0x00000be000007947 */ /* 0x000fea0003800000 */
.L_x_2417:
[----:B----4-:R-:W4:Y:S02]  /*5880*/  LDG.E.U16 R4, [R4.64] ;  /* 0x0000002404047981 */ /* 0x010f24000c1e1500 */
[----:B----4-:R0:W4:Y:S01]  /*5890*/  I2F.S16 R25, R4 ;  /* 0x0000000400197306 */ /* 0x0101220000101400 */
[----:B------:R-:W-:Y:S05]  /*58a0*/  BRA `(.L_x_2416) ;  /* 0x00000bb000007947 */ /* 0x000fea0003800000 */
.L_x_2412:
        /* <DEDUP_REMOVED lines=8> */
.L_x_2420:
[----:B----4-:R-:W4:Y:S02]  /*5930*/  LDG.E.U16 R4, [R4.64] ;  /* 0x0000002404047981 */ /* 0x010f24000c1e1500 */
[----:B----4-:R-:W-:Y:S01]  /*5940*/  HADD2.F32 R25, -RZ, R4.H0_H0 ;  /* 0x20000004ff197230 */ /* 0x010fe20000004100 */
[----:B------:R-:W-:Y:S05]  /*5950*/  BRA `(.L_x_2416) ;  /* 0x00000b0000007947 */ /* 0x000fea0003800000 */
.L_x_2419:
        /* <DEDUP_REMOVED lines=8> */
.L_x_2422:
[----:B----4-:R-:W4:Y:S02]  /*59e0*/  LDG.E.U16 R4, [R4.64] ;  /* 0x0000002404047981 */ /* 0x010f24000c1e1500 */
[----:B----4-:R-:W-:Y:S01]  /*59f0*/  HADD2.F32 R25, -RZ, R4.H0_H0 ;  /* 0x20000004ff197230 */ /* 0x010fe20000004100 */
[----:B------:R-:W-:Y:S05]  /*5a00*/  BRA `(.L_x_2416) ;  /* 0x00000a5000007947 */ /* 0x000fea0003800000 */
.L_x_2421:
[----:B----4-:R-:W4:Y:S02]  /*5a10*/  LDG.E.64 R4, [R4.64] ;  /* 0x0000002404047981 */ /* 0x010f24000c1e1b00 */
[----:B----4-:R-:W0:Y:S01]  /*5a20*/  F2F.F32.F64 R25, R4 ;  /* 0x0000000400197310 */ /* 0x010e220000301000 */
[----:B------:R-:W0:-:S14]  /*5a30*/  DSETP.GEU.AND P0, PT, |R4|, c[0x2][0x0], PT ;  /* 0x008000000400762a */ /* 0x000e1c0003f0e200 */
[----:B0-----:R-:W-:Y:S01]  /*5a40*/  @!P0 FMUL R25, R25, 1.175494350822287508e-38 ;  /* 0x0080000019198820 */ /* 0x001fe20000400000 */
[----:B------:R-:W-:Y:S05]  /*5a50*/  BRA `(.L_x_2416) ;  /* 0x00000a0000007947 */ /* 0x000fea0003800000 */
.L_x_2411:
        /* <DEDUP_REMOVED lines=12> */
.L_x_2425:
[----:B----4-:R-:W4:Y:S02]  /*5b20*/  LDG.E.64 R4, [R4.64] ;  /* 0x0000002404047981 */ /* 0x010f24000c1e1b00 */
[----:B----4-:R-:W0:Y:S01]  /*5b30*/  F2F.F32.F64 R25, R4 ;  /* 0x0000000400197310 */ /* 0x010e220000301000 */
[----:B------:R-:W0:-:S14]  /*5b40*/  DSETP.GEU.AND P0, PT, |R4|, c[0x2][0x0], PT ;  /* 0x008000000400762a */ /* 0x000e1c0003f0e200 */
[----:B0-----:R-:W-:Y:S01]  /*5b50*/  @!P0 FMUL R25, R25, 1.175494350822287508e-38 ;  /* 0x0080000019198820 */ /* 0x001fe20000400000 */
[----:B------:R-:W-:Y:S05]  /*5b60*/  BRA `(.L_x_2416) ;  /* 0x000008f000007947 */ /* 0x000fea0003800000 */
.L_x_2424:
        /* <DEDUP_REMOVED lines=26> */
.L_x_2427:
        /* <DEDUP_REMOVED lines=13> */
.L_x_2426:
[----:B----4-:R-:W4:Y:S02]  /*5de0*/  LDG.E.U16 R4, [R4.64] ;  /* 0x0000002404047981 */ /* 0x010f24000c1e1500 */
[----:B----4-:R-:W-:Y:S01]  /*5df0*/  PRMT R25, RZ, 0x5410, R4 ;  /* 0x00005410ff197816 */ /* 0x010fe20000000004 */
[----:B------:R-:W-:Y:S05]  /*5e00*/  BRA `(.L_x_2416) ;  /* 0x0000065000007947 */ /* 0x000fea0003800000 */
.L_x_2423:
        /* <DEDUP_REMOVED lines=11> */
.L_x_2430:
        /* <DEDUP_REMOVED lines=20> */
.L_x_2432:
[----:B------:R-:W-:Y:S05]  /*6000*/  BSYNC B0 ;  /* 0x0000000000007941 */ /* 0x000fea0003800000 */
.L_x_2431:
[----:B------:R-:W-:Y:S01]  /*6010*/  IMAD.SHL.U32 R3, R3, 0x100000, RZ ;  /* 0x0010000003037824 */ /* 0x000fe200078e00ff */
[----:B------:R-:W-:-:S04]  /*6020*/  LEA R0, R0, 0x3b800000, 0x17 ;  /* 0x3b80000000007811 */ /* 0x000fc800078eb8ff */
[----:B------:R-:W-:Y:S01]  /*6030*/  LOP3.LUT R25, R0, R3, R25, 0xfe, !PT ;  /* 0x0000000300197212 */ /* 0x000fe200078efe19 */
[----:B------:R-:W-:Y:S05]  /*6040*/  BRA `(.L_x_2416) ;  /* 0x0000041000007947 */ /* 0x000fea0003800000 */
.L_x_2429:
        /* <DEDUP_REMOVED lines=20> */
.L_x_2434:
[----:B------:R-:W-:Y:S05]  /*6190*/  BSYNC B0 ;  /* 0x0000000000007941 */ /* 0x000fea0003800000 */
.L_x_2433:
[----:B------:R-:W-:Y:S01]  /*61a0*/  IMAD.SHL.U32 R3, R3, 0x200000, RZ ;  /* 0x0020000003037824 */ /* 0x000fe200078e00ff */
[----:B------:R-:W-:-:S04]  /*61b0*/  LEA R0, R0, 0x37800000, 0x17 ;  /* 0x3780000000007811 */ /* 0x000fc800078eb8ff */
[----:B------:R-:W-:Y:S01]  /*61c0*/  LOP3.LUT R25, R0, R3, R25, 0xfe, !PT ;  /* 0x0000000300197212 */ /* 0x000fe200078efe19 */
[----:B------:R-:W-:Y:S05]  /*61d0*/  BRA `(.L_x_2416) ;  /* 0x0000028000007947 */ /* 0x000fea0003800000 */
.L_x_2428:
        /* <DEDUP_REMOVED lines=14> */
.L_x_2415:
        /* <DEDUP_REMOVED lines=18> */
[----:B012345:R-:W-:Y:S05]  /*63e0*/  CALL.ABS.NOINC R14 ;  /* 0x000000000e007343 */ /* 0x03ffea0003c00000 */
[----:B------:R-:W-:Y:S01]  /*63f0*/  IMAD.MOV.U32 R25, RZ, RZ, RZ ;  /* 0x000000ffff197224 */ /* 0x000fe200078e00ff */
[----:B------:R-:W-:Y:S05]  /*6400*/  BRA `(.L_x_2416) ;  /* 0x0000005000007947 */ /* 0x000fea0003800000 */
.L_x_2436:
[----:B----4-:R-:W4:Y:S02]  /*6410*/  LDG.E.64 R4, [R4.64] ;  /* 0x0000002404047981 */ /* 0x010f24000c1e1b00 */
[----:B----4-:R0:W4:Y:S01]  /*6420*/  I2F.U64 R25, R4 ;  /* 0x0000000400197312 */ /* 0x0101220000301000 */
[----:B------:R-:W-:Y:S05]  /*6430*/  BRA `(.L_x_2416) ;  /* 0x0000002000007947 */ /* 0x000fea0003800000 */
.L_x_2435:
[----:B----4-:R-:W4:Y:S02]  /*6440*/  LDG.E R4, [R4.64] ;  /* 0x0000002404047981 */ /* 0x010f24000c1e1900 */
[----:B----4-:R0:W4:Y:S02]  /*6450*/  I2F.U32 R25, R4 ;  /* 0x0000000400197306 */ /* 0x0101240000201000 */
.L_x_2416:
[----:B------:R-:W-:Y:S05]  /*6460*/  BSYNC B6 ;  /* 0x0000000000067941 */ /* 0x000fea0003800000 */
.L_x_2410:
        /* <DEDUP_REMOVED lines=17> */
.L_x_2440:
[----:B----4-:R-:W4:Y:S02]  /*6580*/  LDG.E.U8 R4, [R4.64] ;  /* 0x0000002404047981 */ /* 0x010f24000c1e1100 */
[----:B----4-:R0:W4:Y:S01]  /*6590*/  I2F.U16 R19, R4 ;  /* 0x0000000400137306 */ /* 0x0101220000101000 */
[----:B------:R-:W-:Y:S05]  /*65a0*/  BRA `(.L_x_2409) ;  /* 0x00000c7000007947 */ /* 0x000fea0003800000 */
.L_x_2439:
        /* <DEDUP_REMOVED lines=9> */
.L_x_2443:
[----:B----4-:R-:W4:Y:S02]  /*6640*/  LDG.E R4, [R4.64] ;  /* 0x0000002404047981 */ /* 0x010f24000c1e1900 */
[----:B----4-:R0:W4:Y:S01]  /*6650*/  I2F R19, R4 ;  /* 0x0000000400137306 */ /* 0x0101220000201400 */
[----:B------:R-:W-:Y:S05]  /*6660*/  BRA `(.L_x_2409) ;  /* 0x00000bb000007947 */ /* 0x000fea0003800000 */
.L_x_2442:
[----:B----4-:R-:W4:Y:S02]  /*6670*/  LDG.E.U16 R4, [R4.64] ;  /* 0x0000002404047981 */ /* 0x010f24000c1e1500 */
[----:B----4-:R0:W4:Y:S01]  /*6680*/  I2F.S16 R19, R4 ;  /* 0x0000000400137306 */ /* 0x0101220000101400 */
[----:B------:R-:W-:Y:S05]  /*6690*/  BRA `(.L_x_2409) ;  /* 0x00000b8000007947 */ /* 0x000fea0003800000 */
.L_x_2438:
        /* <DEDUP_REMOVED lines=8> */
.L_x_2445:
[----:B----4-:R-:W4:Y:S02]  /*6720*/  LDG.E.U16 R4, [R4.64] ;  /* 0x0000002404047981 */ /* 0x010f24000c1e1500 */
[----:B----4-:R-:W-:Y:S01]  /*6730*/  HADD2.F32 R19, -RZ, R4.H0_H0 ;  /* 0x20000004ff137230 */ /* 0x010fe20000004100 */
[----:B------:R-:W-:Y:S05]  /*6740*/  BRA `(.L_x_2409) ;  /* 0x00000ad000007947 */ /* 0x000fea0003800000 */
.L_x_2444:
        /* <DEDUP_REMOVED lines=8> */
.L_x_2447:
[----:B----4-:R-:W4:Y:S02]  /*67d0*/  LDG.E.U16 R4, [R4.64] ;  /* 0x0000002404047981 */ /* 0x010f24000c1e1500 */
[----:B----4-:R-:W-:Y:S01]  /*67e0*/  HADD2.F32 R19, -RZ, R4.H0_H0 ;  /* 0x20000004ff137230 */ /* 0x010fe20000004100 */
[----:B------:R-:W-:Y:S05]  /*67f0*/  BRA `(.L_x_2409) ;  /* 0x00000a2000007947 */ /* 0x000fea0003800000 */
.L_x_2446:
[----:B----4-:R-:W4:Y:S02]  /*6800*/  LDG.E.64 R4, [R4.64] ;  /* 0x0000002404047981 */ /* 0x010f24000c1e1b00 */
[----:B----4-:R-:W0:Y:S01]  /*6810*/  F2F.F32.F64 R19, R4 ;  /* 0x0000000400137310 */ /* 0x010e220000301000 */
[----:B------:R-:W0:-:S14]  /*6820*/  DSETP.GEU.AND P0, PT, |R4|, c[0x2][0x0], PT ;  /* 0x008000000400762a */ /* 0x000e1c0003f0e200 */
[----:B0-----:R-:W-:Y:S01]  /*6830*/  @!P0 FMUL R19, R19, 1.175494350822287508e-38 ;  /* 0x0080000013138820 */ /* 0x001fe20000400000 */
[----:B------:R-:W-:Y:S05]  /*6840*/  BRA `(.L_x_2409) ;  /* 0x000009d000007947 */ /* 0x000fea0003800000 */
.L_x_2437:
        /* <DEDUP_REMOVED lines=12> */
.L_x_2450:
[----:B----4-:R-:W4:Y:S02]  /*6910*/  LDG.E.64 R4, [R4.64] ;  /* 0x0000002404047981 */ /* 0x010f24000c1e1b00 */
[----:B----4-:R-:W0:Y:S01]  /*6920*/  F2F.F32.F64 R19, R4 ;  /* 0x0000000400137310 */ /* 0x010e220000301000 */
[----:B------:R-:W0:-:S14]  /*6930*/  DSETP.GEU.AND P0, PT, |R4|, c[0x2][0x0], PT ;  /* 0x008000000400762a */ /* 0x000e1c0003f0e200 */
[----:B0-----:R-:W-:Y:S01]  /*6940*/  @!P0 FMUL R19, R19, 1.175494350822287508e-38 ;  /* 0x0080000013138820 */ /* 0x001fe20000400000 */
[----:B------:R-:W-:Y:S05]  /*6950*/  BRA `(.L_x_2409) ;  /* 0x000008c000007947 */ /* 0x000fea0003800000 */
.L_x_2449:
        /* <DEDUP_REMOVED lines=26> */
.L_x_2452:
        /* <DEDUP_REMOVED lines=13> */
.L_x_2451:
[----:B----4-:R-:W4:Y:S02]  /*6bd0*/  LDG.E.U16 R4, [R4.64] ;  /* 0x0000002404047981 */ /* 0x010f24000c1e1500 */
[----:B----4-:R-:W-:Y:S01]  /*6be0*/  PRMT R19, RZ, 0x5410, R4 ;  /* 0x00005410ff137816 */ /* 0x010fe20000000004 */
[----:B------:R-:W-:Y:S05]  /*6bf0*/  BRA `(.L_x_2409) ;  /* 0x0000062000007947 */ /* 0x000fea0003800000 */
.L_x_2448:
        /* <DEDUP_REMOVED lines=11> */
.L_x_2455:
[----:B----4-:R-:W4:Y:S02]  /*6cb0*/  LDG.E.U8 R3, [R4.64] ;  /* 0x0000002404037981 */ /* 0x010f24000c1e1100 */
        /* <DEDUP_REMOVED lines=18> */
.L_x_2457:
[----:B------:R-:W-:Y:S05]  /*6de0*/  BSYNC B0 ;  /* 0x0000000000007941 */ /* 0x000fea0003800000 */
.L_x_2456:
[----:B------:R-:W-:Y:S01]  /*6df0*/  IMAD.SHL.U32 R3, R3, 0x100000, RZ ;  /* 0x0010000003037824 */ /* 0x000fe200078e00ff */
[----:B------:R-:W-:-:S04]  /*6e00*/  LEA R0, R0, 0x3b800000, 0x17 ;  /* 0x3b80000000007811 */ /* 0x000fc800078eb8ff */
[----:B------:R-:W-:Y:S01]  /*6e10*/  LOP3.LUT R19, R0, R3, R19, 0xfe, !PT ;  /* 0x0000000300137212 */ /* 0x000fe200078efe13 */
[----:B------:R-:W-:Y:S05]  /*6e20*/  BRA `(.L_x_2409) ;  /* 0x000003f000007947 */ /* 0x000fea0003800000 */
.L_x_2454:
        /* <DEDUP_REMOVED lines=19> */
.L_x_2459:
[----:B------:R-:W-:Y:S05]  /*6f60*/  BSYNC B0 ;  /* 0x0000000000007941 */ /* 0x000fea0003800000 */
.L_x_2458:
[----:B------:R-:W-:Y:S01]  /*6f70*/  IMAD.SHL.U32 R3, R3, 0x200000, RZ ;  /* 0x0020000003037824 */ /* 0x000fe200078e00ff */
[----:B------:R-:W-:-:S04]  /*6f80*/  LEA R0, R0, 0x37800000, 0x17 ;  /* 0x3780000000007811 */ /* 0x000fc800078eb8ff */
[----:B------:R-:W-:Y:S01]  /*6f90*/  LOP3.LUT R19, R0, R3, R19, 0xfe, !PT ;  /* 0x0000000300137212 */ /* 0x000fe200078efe13 */
[----:B------:R-:W-:Y:S05]  /*6fa0*/  BRA `(.L_x_2409) ;  /* 0x0000027000007947 */ /* 0x000fea0003800000 */
.L_x_2453:
        /* <DEDUP_REMOVED lines=14> */
.L_x_2441:
        /* <DEDUP_REMOVED lines=19> */
[----:B------:R-:W-:Y:S05]  /*71c0*/  BRA `(.L_x_2409) ;  /* 0x0000005000007947 */ /* 0x000fea0003800000 */
.L_x_2461:
[----:B----4-:R-:W4:Y:S02]  /*71d0*/  LDG.E.64 R4, [R4.64] ;  /* 0x0000002404047981 */ /* 0x010f24000c1e1b00 */
[----:B----4-:R0:W4:Y:S01]  /*71e0*/  I2F.U64 R19, R4 ;  /* 0x0000000400137312 */ /* 0x0101220000301000 */
[----:B------:R-:W-:Y:S05]  /*71f0*/  BRA `(.L_x_2409) ;  /* 0x0000002000007947 */ /* 0x000fea0003800000 */
.L_x_2460:
[----:B----4-:R-:W4:Y:S02]  /*7200*/  LDG.E R4, [R4.64] ;  /* 0x0000002404047981 */ /* 0x010f24000c1e1900 */
[----:B----4-:R0:W4:Y:S02]  /*7210*/  I2F.U32 R19, R4 ;  /* 0x0000000400137306 */ /* 0x0101240000201000 */
.L_x_2409:
[----:B------:R-:W-:Y:S05]  /*7220*/  BSYNC B7 ;  /* 0x0000000000077941 */ /* 0x000fea0003800000 */
.L_x_2408:
[----:B------:R-:W0:Y:S01]  /*7230*/  LDC.U8 R0, c[0x0][0x174] ;  /* 0x00005d00ff007b82 */ /* 0x000e220000000000 */
[----:B------:R-:W-:Y:S01]  /*7240*/  BSSY B0, `(.L_x_2462) ;  /* 0x0000054000007945 */ /* 0x000fe20003800000 */
[----:B0-----:R-:W-:-:S13]  /*7250*/  ISETP.NE.AND P0, PT, R0, RZ, PT ;  /* 0x000000ff0000720c */ /* 0x001fda0003f05270 */
[----:B------:R-:W-:Y:S05]  /*7260*/  @!P0 BRA `(.L_x_2463) ;  /* 0x000001f000008947 */ /* 0x000fea0003800000 */
[----:B------:R-:W0:Y:S02]  /*7270*/  S2R R22, SR_TID.X ;  /* 0x0000000000167919 */ /* 0x000e240000002100 */
[C---:B0-----:R-:W-:Y:S02]  /*7280*/  IADD3 R3, R22.reuse, 0x100, RZ ;  /* 0x0000010016037810 */ /* 0x041fe40007ffe0ff */
[C---:B------:R-:W-:Y:S02]  /*7290*/  IADD3 R5, R22.reuse, 0x80, RZ ;  /* 0x0000008016057810 */ /* 0x040fe40007ffe0ff */
[-C--:B------:R-:W-:Y:S02]  /*72a0*/  ISETP.GE.AND P2, PT, R3, R26.reuse, PT ;  /* 0x0000001a0300720c */ /* 0x080fe40003f46270 */
[C---:B------:R-:W-:Y:S02]  /*72b0*/  ISETP.GE.AND P0, PT, R22.reuse, R26, PT ;  /* 0x0000001a1600720c */ /* 0x040fe40003f06270 */
[----:B------:R-:W-:-:S02]  /*72c0*/  IADD3 R9, R22, 0x180, RZ ;  /* 0x0000018016097810 */ /* 0x000fc40007ffe0ff */
[-C--:B------:R-:W-:Y:S02]  /*72d0*/  ISETP.GE.AND P1, PT, R5, R26.reuse, PT ;  /* 0x0000001a0500720c */ /* 0x080fe40003f26270 */
[----:B----45:R-:W-:Y:S02]  /*72e0*/  FSETP.GTU.AND P6, PT, R24, RZ, !P2 ;  /* 0x000000ff1800720b */ /* 0x030fe400057cc000 */
[----:B------:R-:W-:Y:S02]  /*72f0*/  ISETP.GE.AND P3, PT, R9, R26, PT ;  /* 0x0000001a0900720c */ /* 0x000fe40003f66270 */
[----:B--2---:R-:W-:Y:S01]  /*7300*/  FSETP.GTU.AND P4, PT, R2, RZ, !P0 ;  /* 0x000000ff0200720b */ /* 0x004fe2000478c000 */
[----:B------:R-:W-:Y:S01]  /*7310*/  @!P2 FADD.FTZ R24, R24, c[0x0][0x168] ;  /* 0x00005a001818a621 */ /* 0x000fe20000010000 */
[----:B---3--:R-:W-:Y:S01]  /*7320*/  FSETP.GTU.AND P5, PT, R18, RZ, !P1 ;  /* 0x000000ff1200720b */ /* 0x008fe20004fac000 */
[----:B------:R-:W-:Y:S02]  /*7330*/  @!P2 FMUL.FTZ R7, R23, c[0x0][0x170] ;  /* 0x00005c001707aa20 */ /* 0x000fe40000410000 */
[----:B------:R-:W-:-:S02]  /*7340*/  @!P0 FADD.FTZ R2, R2, c[0x0][0x168] ;  /* 0x00005a0002028621 */ /* 0x000fc40000010000 */
[----:B------:R-:W-:Y:S02]  /*7350*/  @!P0 FMUL.FTZ R3, R16, c[0x0][0x170] ;  /* 0x00005c0010038a20 */ /* 0x000fe40000410000 */
[----:B------:R-:W-:Y:S02]  /*7360*/  @!P1 FADD.FTZ R18, R18, c[0x0][0x168] ;  /* 0x00005a0012129621 */ /* 0x000fe40000010000 */
[----:B-1----:R-:W-:Y:S02]  /*7370*/  @!P1 FMUL.FTZ R5, R17, c[0x0][0x170] ;  /* 0x00005c0011059a20 */ /* 0x002fe40000410000 */
[----:B------:R-:W-:Y:S02]  /*7380*/  @!P2 FMUL.FTZ R7, R24, R7 ;  /* 0x000000071807a220 */ /* 0x000fe40000410000 */
[----:B------:R-:W-:Y:S02]  /*7390*/  @P6 FMUL.FTZ R7, R23, c[0x0][0x16c] ;  /* 0x00005b0017076a20 */ /* 0x000fe40000410000 */
[----:B------:R-:W-:-:S02]  /*73a0*/  @!P0 FMUL.FTZ R4, R2, R3 ;  /* 0x0000000302048220 */ /* 0x000fc40000410000 */
[----:B------:R-:W-:Y:S02]  /*73b0*/  @!P1 FMUL.FTZ R2, R18, R5 ;  /* 0x0000000512029220 */ /* 0x000fe40000410000 */
[----:B------:R-:W-:Y:S02]  /*73c0*/  @P4 FMUL.FTZ R4, R16, c[0x0][0x16c] ;  /* 0x00005b0010044a20 */ /* 0x000fe40000410000 */
[----:B------:R-:W-:Y:S02]  /*73d0*/  @P5 FMUL.FTZ R2, R17, c[0x0][0x16c] ;  /* 0x00005b0011025a20 */ /* 0x000fe40000410000 */
[----:B------:R-:W-:Y:S01]  /*73e0*/  @!P2 IMAD.MOV.U32 R16, RZ, RZ, R7 ;  /* 0x000000ffff10a224 */ /* 0x000fe200078e0007 */
[----:B------:R-:W-:Y:S05]  /*73f0*/  @P3 BRA `(.L_x_2464) ;  /* 0x0000038000003947 */ /* 0x000fea0003800000 */
[C---:B------:R-:W-:Y:S01]  /*7400*/  FSETP.GTU.FTZ.AND P1, PT, R19.reuse, RZ, PT ;  /* 0x000000ff1300720b */ /* 0x040fe20003f3c000 */
[----:B------:R-:W-:Y:S02]  /*7410*/  FADD.FTZ R18, R19, c[0x0][0x168] ;  /* 0x00005a0013127621 */ /* 0x000fe40000010000 */
[----:B------:R-:W-:-:S04]  /*7420*/  FMUL.FTZ R3, R25, c[0x0][0x170] ;  /* 0x00005c0019037a20 */ /* 0x000fc80000410000 */
[----:B------:R-:W-:-:S06]  /*7430*/  FMUL.FTZ R18, R18, R3 ;  /* 0x0000000312127220 */ /* 0x000fcc0000410000 */
[----:B------:R-:W-:Y:S01]  /*7440*/  @P1 FMUL.FTZ R18, R25, c[0x0][0x16c] ;  /* 0x00005b0019121a20 */ /* 0x000fe20000410000 */
[----:B------:R-:W-:Y:S05]  /*7450*/  BRA `(.L_x_2464) ;  /* 0x0000032000007947 */ /* 0x000fea0003800000 */
.L_x_2463:
[----:B------:R-:W0:Y:S01]  /*7460*/  S2R R22, SR_TID.X ;  /* 0x0000000000167919 */ /* 0x000e220000002100 */
[----:B------:R-:W-:Y:S01]  /*7470*/  BSSY B1, `(.L_x_2465) ;  /* 0x0000011000017945 */ /* 0x000fe20003800000 */
[CC--:B0-----:R-:W-:Y:S02]  /*7480*/  ISETP.GE.AND P0, PT, R22.reuse, R26.reuse, PT ;  /* 0x0000001a1600720c */ /* 0x0c1fe40003f06270 */
[C---:B------:R-:W-:Y:S02]  /*7490*/  IADD3 R3, R22.reuse, 0x80, RZ ;  /* 0x0000008016037810 */ /* 0x040fe40007ffe0ff */
[C---:B------:R-:W-:Y:S02]  /*74a0*/  IADD3 R5, R22.reuse, 0x100, RZ ;  /* 0x0000010016057810 */ /* 0x040fe40007ffe0ff */
[----:B------:R-:W-:Y:S02]  /*74b0*/  IADD3 R7, R22, 0x180, RZ ;  /* 0x0000018016077810 */ /* 0x000fe40007ffe0ff */
[----:B------:R-:W-:-:S02]  /*74c0*/  ISETP.GE.AND P2, PT, R3, R26, PT ;  /* 0x0000001a0300720c */ /* 0x000fc40003f46270 */
[-C--:B------:R-:W-:Y:S02]  /*74d0*/  ISETP.GE.AND P3, PT, R5, R26.reuse, PT ;  /* 0x0000001a0500720c */ /* 0x080fe40003f66270 */
[----:B------:R-:W-:Y:S01]  /*74e0*/  ISETP.GE.AND P4, PT, R7, R26, PT ;  /* 0x0000001a0700720c */ /* 0x000fe20003f86270 */
[----:B------:R-:W-:Y:S07]  /*74f0*/  @P0 BRA `(.L_x_2466) ;  /* 0x0000008000000947 */ /* 0x000fee0003800000 */
[----:B--2--5:R-:W-:-:S13]  /*7500*/  FSETP.GTU.FTZ.AND P1, PT, R2, RZ, PT ;  /* 0x000000ff0200720b */ /* 0x024fda0003f3c000 */
[----:B------:R-:W-:Y:S02]  /*7510*/  @!P1 FMUL.FTZ R2, R2, c[0x0][0x170] ;  /* 0x00005c0002029a20 */ /* 0x000fe40000410000 */
[----:B------:R-:W-:Y:S02]  /*7520*/  @!P1 FMUL.FTZ R4, R16, c[0x0][0x170] ;  /* 0x00005c0010049a20 */ /* 0x000fe40000410000 */
[----:B------:R-:W-:Y:S02]  /*7530*/  @!P1 FMUL.FTZ R2, R2, 1.4426950216293334961 ;  /* 0x3fb8aa3b02029820 */ /* 0x000fe40000410000 */
[----:B------:R-:W-:Y:S02]  /*7540*/  @!P1 FMUL.FTZ R4, R4, c[0x0][0x168] ;  /* 0x00005a0004049a20 */ /* 0x000fe40000410000 */
[----:B------:R-:W0:Y:S02]  /*7550*/  @!P1 MUFU.EX2 R3, R2 ;  /* 0x0000000200039308 */ /* 0x000e240000000800 */
[----:B0-----:R-:W-:-:S02]  /*7560*/  @!P1 FMUL.FTZ R4, R4, R3 ;  /* 0x0000000304049220 */ /* 0x001fc40000410000 */
[----:B------:R-:W-:-:S04]  /*7570*/  @P1 FMUL.FTZ R4, R16, c[0x0][0x16c] ;  /* 0x00005b0010041a20 */ /* 0x000fc80000410000 */
.L_x_2466:
[----:B------:R-:W-:Y:S05]  /*7580*/  BSYNC B1 ;  /* 0x0000000000017941 */ /* 0x000fea0003800000 */
.L_x_2465:
[----:B------:R-:W-:Y:S01]  /*7590*/  BSSY B1, `(.L_x_2467) ;  /* 0x000000a000017945 */ /* 0x000fe20003800000 */
[----:B------:R-:W-:Y:S05]  /*75a0*/  @P2 BRA `(.L_x_2468) ;  /* 0x0000008000002947 */ /* 0x000fea0003800000 */
[----:B---3-5:R-:W-:-:S13]  /*75b0*/  FSETP.GTU.FTZ.AND P1, PT, R18, RZ, PT ;  /* 0x000000ff1200720b */ /* 0x028fda0003f3c000 */
[----:B------:R-:W-:Y:S02]  /*75c0*/  @!P1 FMUL.FTZ R18, R18, c[0x0][0x170] ;  /* 0x00005c0012129a20 */ /* 0x000fe40000410000 */
[----:B-12---:R-:W-:Y:S02]  /*75d0*/  @!P1 FMUL.FTZ R2, R17, c[0x0][0x170] ;  /* 0x00005c0011029a20 */ /* 0x006fe40000410000 */
[----:B------:R-:W-:Y:S02]  /*75e0*/  @!P1 FMUL.FTZ R18, R18, 1.4426950216293334961 ;  /* 0x3fb8aa3b12129820 */ /* 0x000fe40000410000 */
[----:B------:R-:W-:Y:S02]  /*75f0*/  @!P1 FMUL.FTZ R2, R2, c[0x0][0x168] ;  /* 0x00005a0002029a20 */ /* 0x000fe40000410000 */
[----:B------:R-:W0:Y:S02]  /*7600*/  @!P1 MUFU.EX2 R3, R18 ;  /* 0x0000001200039308 */ /* 0x000e240000000800 */
[----:B0-----:R-:W-:-:S02]  /*7610*/  @!P1 FMUL.FTZ R2, R2, R3 ;  /* 0x0000000302029220 */ /* 0x001fc40000410000 */
[----:B------:R-:W-:-:S04]  /*7620*/  @P1 FMUL.FTZ R2, R17, c[0x0][0x16c] ;  /* 0x00005b0011021a20 */ /* 0x000fc80000410000 */
.L_x_2468:
[----:B------:R-:W-:Y:S05]  /*7630*/  BSYNC B1 ;  /* 0x0000000000017941 */ /* 0x000fea0003800000 */
.L_x_2467:
[----:B------:R-:W-:Y:S01]  /*7640*/  BSSY B1, `(.L_x_2469) ;  /* 0x000000a000017945 */ /* 0x000fe20003800000 */
[----:B------:R-:W-:Y:S05]  /*7650*/  @P3 BRA `(.L_x_2470) ;  /* 0x0000008000003947 */ /* 0x000fea0003800000 */
[----:B----45:R-:W-:-:S13]  /*7660*/  FSETP.GTU.FTZ.AND P1, PT, R24, RZ, PT ;  /* 0x000000ff1800720b */ /* 0x030fda0003f3c000 */
[----:B------:R-:W-:Y:S02]  /*7670*/  @!P1 FMUL.FTZ R24, R24, c[0x0][0x170] ;  /* 0x00005c0018189a20 */ /* 0x000fe40000410000 */
[----:B------:R-:W-:Y:S02]  /*7680*/  @!P1 FMUL.FTZ R16, R23, c[0x0][0x170] ;  /* 0x00005c0017109a20 */ /* 0x000fe40000410000 */
[----:B------:R-:W-:Y:S02]  /*7690*/  @!P1 FMUL.FTZ R24, R24, 1.4426950216293334961 ;  /* 0x3fb8aa3b18189820 */ /* 0x000fe40000410000 */
[----:B------:R-:W-:Y:S02]  /*76a0*/  @!P1 FMUL.FTZ R16, R16, c[0x0][0x168] ;  /* 0x00005a0010109a20 */ /* 0x000fe40000410000 */
[----:B------:R-:W0:Y:S02]  /*76b0*/  @!P1 MUFU.EX2 R3, R24 ;  /* 0x0000001800039308 */ /* 0x000e240000000800 */
[----:B0-----:R-:W-:-:S02]  /*76c0*/  @!P1 FMUL.FTZ R16, R16, R3 ;  /* 0x0000000310109220 */ /* 0x001fc40000410000 */
[----:B------:R-:W-:-:S04]  /*76d0*/  @P1 FMUL.FTZ R16, R23, c[0x0][0x16c] ;  /* 0x00005b0017101a20 */ /* 0x000fc80000410000 */
.L_x_2470:
[----:B------:R-:W-:Y:S05]  /*76e0*/  BSYNC B1 ;  /* 0x0000000000017941 */ /* 0x000fea0003800000 */
.L_x_2469:
[----:B------:R-:W-:Y:S05]  /*76f0*/  @P4 BRA `(.L_x_2464) ;  /* 0x0000008000004947 */ /* 0x000fea0003800000 */
[----:B----45:R-:W-:-:S13]  /*7700*/  FSETP.GTU.FTZ.AND P1, PT, R19, RZ, PT ;  /* 0x000000ff1300720b */ /* 0x030fda0003f3c000 */
[----:B------:R-:W-:Y:S02]  /*7710*/  @!P1 FMUL.FTZ R19, R19, c[0x0][0x170] ;  /* 0x00005c0013139a20 */ /* 0x000fe40000410000 */
[----:B---3--:R-:W-:Y:S02]  /*7720*/  @!P1 FMUL.FTZ R18, R25, c[0x0][0x170] ;  /* 0x00005c0019129a20 */ /* 0x008fe40000410000 */
[----:B------:R-:W-:Y:S02]  /*7730*/  @!P1 FMUL.FTZ R19, R19, 1.4426950216293334961 ;  /* 0x3fb8aa3b13139820 */ /* 0x000fe40000410000 */
[----:B------:R-:W-:-:S04]  /*7740*/  @!P1 FMUL.FTZ R18, R18, c[0x0][0x168] ;  /* 0x00005a0012129a20 */ /* 0x000fc80000410000 */
[----:B------:R-:W0:Y:S02]  /*7750*/  @!P1 MUFU.EX2 R19, R19 ;  /* 0x0000001300139308 */ /* 0x000e240000000800 */
[----:B0-----:R-:W-:Y:S02]  /*7760*/  @!P1 FMUL.FTZ R18, R18, R19 ;  /* 0x0000001312129220 */ /* 0x001fe40000410000 */
[----:B------:R-:W-:-:S04]  /*7770*/  @P1 FMUL.FTZ R18, R25, c[0x0][0x16c] ;  /* 0x00005b0019121a20 */ /* 0x000fc80000410000 */
.L_x_2464:
[----:B------:R-:W-:Y:S05]  /*7780*/  BSYNC B0 ;  /* 0x0000000000007941 */ /* 0x000fea0003800000 */
.L_x_2462:
[----:B----45:R-:W0:Y:S01]  /*7790*/  LDC.U8 R19, c[0x0][0x1a8] ;  /* 0x00006a00ff137b82 */ /* 0x030e220000000000 */
        /* <DEDUP_REMOVED lines=21> */
.L_x_2476:
[----:B------:R-:W0:Y:S02]  /*78f0*/  F2I.S64.TRUNC R4, R4 ;  /* 0x0000000400047311 */ /* 0x000e24000020d900 */
[----:B0-----:R-:W-:-:S05]  /*7900*/  IMAD.MOV.U32 R3, RZ, RZ, R4 ;  /* 0x000000ffff037224 */ /* 0x001fca00078e0004 */
[----:B------:R0:W-:Y:S01]  /*7910*/  STG.E.U8 [R8.64], R3 ;  /* 0x0000000308007986 */ /* 0x0001e2000c101124 */
[----:B------:R-:W-:Y:S05]  /*7920*/  BRA `(.L_x_2478) ;  /* 0x00000d3000007947 */ /* 0x000fea0003800000 */
.L_x_2475:
        /* <DEDUP_REMOVED lines=9> */
.L_x_2480:
[----:B------:R-:W0:Y:S02]  /*79c0*/  F2I.FTZ.TRUNC.NTZ R3, R4 ;  /* 0x0000000400037305 */ /* 0x000e24000021f100 */
[----:B0-----:R0:W-:Y:S01]  /*79d0*/  STG.E [R8.64], R3 ;  /* 0x0000000308007986 */ /* 0x0011e2000c101924 */
[----:B------:R-:W-:Y:S05]  /*79e0*/  BRA `(.L_x_2478) ;  /* 0x00000c7000007947 */ /* 0x000fea0003800000 */
.L_x_2479:
[----:B------:R-:W0:Y:S02]  /*79f0*/  F2I.FTZ.TRUNC.NTZ R3, R4 ;  /* 0x0000000400037305 */ /* 0x000e24000021f100 */
[----:B0-----:R0:W-:Y:S01]  /*7a00*/  STG.E.U16 [R8.64], R3 ;  /* 0x0000000308007986 */ /* 0x0011e2000c101524 */
[----:B------:R-:W-:Y:S05]  /*7a10*/  BRA `(.L_x_2478) ;  /* 0x00000c4000007947 */ /* 0x000fea0003800000 */
.L_x_2474:
        /* <DEDUP_REMOVED lines=8> */
.L_x_2482:
[----:B------:R-:W-:-:S05]  /*7aa0*/  F2FP.PACK_AB R4, RZ, R4 ;  /* 0x00000004ff04723e */ /* 0x000fca00000000ff */
[----:B------:R0:W-:Y:S01]  /*7ab0*/  STG.E.U16 [R8.64], R4 ;  /* 0x0000000408007986 */ /* 0x0001e2000c101524 */
[----:B------:R-:W-:Y:S05]  /*7ac0*/  BRA `(.L_x_2478) ;  /* 0x00000b9000007947 */ /* 0x000fea0003800000 */
.L_x_2481:
        /* <DEDUP_REMOVED lines=9> */
.L_x_2484:
[----:B------:R-:W-:-:S04]  /*7b60*/  F2FP.PACK_AB R3, RZ, R4 ;  /* 0x00000004ff03723e */ /* 0x000fc800000000ff */
[----:B------:R-:W-:-:S05]  /*7b70*/  PRMT R3, R3, 0x5410, RZ ;  /* 0x0000541003037816 */ /* 0x000fca00000000ff */
[----:B------:R0:W-:Y:S01]  /*7b80*/  STG.E [R8.64], R3 ;  /* 0x0000000308007986 */ /* 0x0001e2000c101924 */
[----:B------:R-:W-:Y:S05]  /*7b90*/  BRA `(.L_x_2478) ;  /* 0x00000ac000007947 */ /* 0x000fea0003800000 */
.L_x_2483:
[----:B------:R-:W-:-:S06]  /*7ba0*/  FMUL.FTZ R4, R4, 1 ;  /* 0x3f80000004047820 */ /* 0x000fcc0000410000 */
[----:B------:R-:W0:Y:S02]  /*7bb0*/  F2F.F64.F32 R4, R4 ;  /* 0x0000000400047310 */ /* 0x000e240000201800 */
[----:B0-----:R0:W-:Y:S01]  /*7bc0*/  STG.E.64 [R8.64], R4 ;  /* 0x0000000408007986 */ /* 0x0011e2000c101b24 */
[----:B------:R-:W-:Y:S05]  /*7bd0*/  BRA `(.L_x_2478) ;  /* 0x00000a8000007947 */ /* 0x000fea0003800000 */
.L_x_2473:
        /* <DEDUP_REMOVED lines=12> */
.L_x_2487:
[----:B------:R-:W-:Y:S01]  /*7ca0*/  FMUL.FTZ R4, R4, 1 ;  /* 0x3f80000004047820 */ /* 0x000fe20000410000 */
[----:B------:R-:W-:-:S05]  /*7cb0*/  CS2R R6, SRZ ;  /* 0x0000000000067805 */ /* 0x000fca000001ff00 */
[----:B------:R-:W0:Y:S02]  /*7cc0*/  F2F.F64.F32 R4, R4 ;  /* 0x0000000400047310 */ /* 0x000e240000201800 */
[----:B0-----:R0:W-:Y:S01]  /*7cd0*/  STG.E.128 [R8.64], R4 ;  /* 0x0000000408007986 */ /* 0x0011e2000c101d24 */
[----:B------:R-:W-:Y:S05]  /*7ce0*/  BRA `(.L_x_2478) ;  /* 0x0000097000007947 */ /* 0x000fea0003800000 */
.L_x_2486:
        /* <DEDUP_REMOVED lines=20> */
.L_x_2491:
[----:B------:R-:W-:Y:S05]  /*7e30*/  BSYNC B0 ;  /* 0x0000000000007941 */ /* 0x000fea0003800000 */
.L_x_2490:
[----:B------:R-:W-:-:S05]  /*7e40*/  LOP3.LUT R5, R0, R5, RZ, 0xfc, !PT ;  /* 0x0000000500057212 */ /* 0x000fca00078efcff */
[----:B------:R0:W-:Y:S01]  /*7e50*/  STG.E.U8 [R8.64], R5 ;  /* 0x0000000508007986 */ /* 0x0001e2000c101124 */
[----:B------:R-:W-:Y:S05]  /*7e60*/  BRA `(.L_x_2478) ;  /* 0x000007f000007947 */ /* 0x000fea0003800000 */
.L_x_2489:
        /* <DEDUP_REMOVED lines=12> */
.L_x_2493:
[----:B------:R-:W-:Y:S01]  /*7f30*/  IMAD.MOV.U32 R0, RZ, RZ, 0x7f ;  /* 0x0000007fff007424 */ /* 0x000fe200078e00ff */
[----:B------:R-:W-:-:S04]  /*7f40*/  ISETP.GT.U32.AND P0, PT, R5, 0x7f800000, PT ;  /* 0x7f8000000500780c */ /* 0x000fc80003f04070 */
[----:B------:R-:W-:-:S04]  /*7f50*/  SEL R0, R0, 0x7c, P0 ;  /* 0x0000007c00007807 */ /* 0x000fc80000000000 */
.L_x_2494:
[----:B------:R-:W-:Y:S05]  /*7f60*/  BSYNC B0 ;  /* 0x0000000000007941 */ /* 0x000fea0003800000 */
.L_x_2492:
[----:B------:R-:W-:-:S04]  /*7f70*/  LOP3.LUT R4, R4, 0x80000000, RZ, 0xc0, !PT ;  /* 0x8000000004047812 */ /* 0x000fc800078ec0ff */
[----:B------:R-:W-:-:S04]  /*7f80*/  SHF.R.U32.HI R3, RZ, 0x18, R4 ;  /* 0x00000018ff037819 */ /* 0x000fc80000011604 */
[----:B------:R-:W-:-:S05]  /*7f90*/  LOP3.LUT R3, R0, R3, RZ, 0xfc, !PT ;  /* 0x0000000300037212 */ /* 0x000fca00078efcff */
[----:B------:R0:W-:Y:S01]  /*7fa0*/  STG.E.U8 [R8.64], R3 ;  /* 0x0000000308007986 */ /* 0x0001e2000c101124 */
[----:B------:R-:W-:Y:S05]  /*7fb0*/  BRA `(.L_x_2478) ;  /* 0x000006a000007947 */ /* 0x000fea0003800000 */
.L_x_2488:
[----:B------:R-:W-:-:S05]  /*7fc0*/  F2FP.BF16.PACK_AB R4, RZ, R4 ;  /* 0x00000004ff04723e */ /* 0x000fca00000010ff */
[----:B------:R0:W-:Y:S01]  /*7fd0*/  STG.E.U16 [R8.64], R4 ;  /* 0x0000000408007986 */ /* 0x0001e2000c101524 */
[----:B------:R-:W-:Y:S05]  /*7fe0*/  BRA `(.L_x_2478) ;  /* 0x0000067000007947 */ /* 0x000fea0003800000 */
.L_x_2485:
        /* <DEDUP_REMOVED lines=11> */
.L_x_2497:
        /* <DEDUP_REMOVED lines=16> */
.L_x_2500:
[----:B------:R-:W-:-:S04]  /*81a0*/  LOP3.LUT R4, R4, 0x80000000, RZ, 0xc0, !PT ;  /* 0x8000000004047812 */ /* 0x000fc800078ec0ff */
[----:B------:R-:W-:-:S04]  /*81b0*/  SHF.R.U32.HI R4, RZ, 0x18, R4 ;  /* 0x00000018ff047819 */ /* 0x000fc80000011604 */
[----:B------:R-:W-:-:S04]  /*81c0*/  LOP3.LUT R3, R3, R4, RZ, 0xfc, !PT ;  /* 0x0000000403037212 */ /* 0x000fc800078efcff */
[----:B------:R-:W-:Y:S02]  /*81d0*/  PRMT R0, R3, 0x7610, R0 ;  /* 0x0000761003007816 */ /* 0x000fe40000000000 */
.L_x_2499:
[----:B------:R-:W-:Y:S05]  /*81e0*/  BSYNC B0 ;  /* 0x0000000000007941 */ /* 0x000fea0003800000 */
.L_x_2498:
[----:B------:R0:W-:Y:S01]  /*81f0*/  STG.E.U8 [R8.64], R0 ;  /* 0x0000000008007986 */ /* 0x0001e2000c101124 */
[----:B------:R-:W-:Y:S05]  /*8200*/  BRA `(.L_x_2478) ;  /* 0x0000045000007947 */ /* 0x000fea0003800000 */
.L_x_2496:
        /* <DEDUP_REMOVED lines=16> */
.L_x_2503:
[----:B------:R-:W-:-:S04]  /*8310*/  LOP3.LUT R4, R4, 0x80000000, RZ, 0xc0, !PT ;  /* 0x8000000004047812 */ /* 0x000fc800078ec0ff */
[----:B------:R-:W-:-:S04]  /*8320*/  SHF.R.U32.HI R4, RZ, 0x18, R4 ;  /* 0x00000018ff047819 */ /* 0x000fc80000011604 */
[----:B------:R-:W-:-:S04]  /*8330*/  LOP3.LUT R3, R3, R4, RZ, 0xfc, !PT ;  /* 0x0000000403037212 */ /* 0x000fc800078efcff */
[----:B------:R-:W-:Y:S02]  /*8340*/  PRMT R0, R3, 0x7610, R0 ;  /* 0x0000761003007816 */ /* 0x000fe40000000000 */
.L_x_2502:
[----:B------:R-:W-:Y:S05]  /*8350*/  BSYNC B0 ;  /* 0x0000000000007941 */ /* 0x000fea0003800000 */
.L_x_2501:
[----:B------:R0:W-:Y:S01]  /*8360*/  STG.E.U8 [R8.64], R0 ;  /* 0x0000000008007986 */ /* 0x0001e2000c101124 */
[----:B------:R-:W-:Y:S05]  /*8370*/  BRA `(.L_x_2478) ;  /* 0x000002e000007947 */ /* 0x000fea0003800000 */
.L_x_2495:
        /* <DEDUP_REMOVED lines=21> */
.L_x_2477:
        /* <DEDUP_REMOVED lines=18> */
[----:B0123--:R-:W-:Y:S05]  /*85f0*/  CALL.ABS.NOINC R24 ;  /* 0x0000000018007343 */ /* 0x00ffea0003c00000 */
[----:B------:R-:W-:Y:S05]  /*8600*/  BRA `(.L_x_2478) ;  /* 0x0000005000007947 */ /* 0x000fea0003800000 */
.L_x_2505:
[----:B------:R-:W0:Y:S02]  /*8610*/  F2I.U64.TRUNC R4, R4 ;  /* 0x0000000400047311 */ /* 0x000e24000020d800 */
[----:B0-----:R0:W-:Y:S01]  /*8620*/  STG.E.64 [R8.64], R4 ;  /* 0x0000000408007986 */ /* 0x0011e2000c101b24 */
[----:B------:R-:W-:Y:S05]  /*8630*/  BRA `(.L_x_2478) ;  /* 0x0000002000007947 */ /* 0x000fea0003800000 */
.L_x_2504:
[----:B------:R-:W0:Y:S02]  /*8640*/  F2I.FTZ.U32.TRUNC.NTZ R3, R4 ;  /* 0x0000000400037305 */ /* 0x000e24000021f000 */
[----:B0-----:R0:W-:Y:S02]  /*8650*/  STG.E [R8.64], R3 ;  /* 0x0000000308007986 */ /* 0x0011e4000c101924 */
.L_x_2478:
[----:B------:R-:W-:Y:S02]  /*8660*/  IADD3 R22, R22, 0x80, RZ ;  /* 0x0000008016167810 */ /* 0x000fe40007ffe0ff */
.L_x_2472:
[----:B------:R-:W-:Y:S05]  /*8670*/  BSYNC B6 ;  /* 0x0000000000067941 */ /* 0x000fea0003800000 */
.L_x_2471:
        /* <DEDUP_REMOVED lines=19> */
[----:B--2---:R-:W0:Y:S02]  /*87b0*/  F2I.FTZ.TRUNC.NTZ R3, R2 ;  /* 0x0000000200037305 */ /* 0x004e24000021f100 */
[----:B0-----:R0:W-:Y:S01]  /*87c0*/  STG.E.U8 [R8.64], R3 ;  /* 0x0000000308007986 */ /* 0x0011e2000c101124 */
[----:B------:R-:W-:Y:S05]  /*87d0*/  BRA `(.L_x_2513) ;  /* 0x00000d7000007947 */ /* 0x000fea0003800000 */
.L_x_2511:
[----:B--2---:R-:W0:Y:S02]  /*87e0*/  F2I.S64.TRUNC R2, R2 ;  /* 0x0000000200027311 */ /* 0x004e24000020d900 */
[----:B0-----:R-:W-:-:S05]  /*87f0*/  IMAD.MOV.U32 R5, RZ, RZ, R2 ;  /* 0x000000ffff057224 */ /* 0x001fca00078e0002 */
[----:B------:R0:W-:Y:S01]  /*8800*/  STG.E.U8 [R8.64], R5 ;  /* 0x0000000508007986 */ /* 0x0001e2000c101124 */
[----:B------:R-:W-:Y:S05]  /*8810*/  BRA `(.L_x_2513) ;  /* 0x00000d3000007947 */ /* 0x000fea0003800000 */
.L_x_2510:
[----:B------:R-:W-:-:S13]  /*8820*/  ISETP.NE.AND P0, PT, R0, 0x2, PT ;  /* 0x000000020000780c */ /* 0x000fda0003f05270 */
[----:B------:R-:W-:Y:S05]  /*8830*/  @!P0 BRA `(.L_x_2514) ;  /* 0x000000a000008947 */ /* 0x000fea0003800000 */
[----:B------:R-:W-:-:S13]  /*8840*/  ISETP.NE.AND P0, PT, R0, 0x3, PT ;  /* 0x000000030000780c */ /* 0x000fda0003f05270 */
[----:B------:R-:W-:Y:S05]  /*8850*/  @!P0 BRA `(.L_x_2515) ;  /* 0x0000005000008947 */ /* 0x000fea0003800000 */
[----:B------:R-:W-:-:S13]  /*8860*/  ISETP.NE.AND P0, PT, R0, 0x4, PT ;  /* 0x000000040000780c */ /* 0x000fda0003f05270 */
[----:B------:R-:W-:Y:S05]  /*8870*/  @P0 BRA `(.L_x_2512) ;  /* 0x00000b4000000947 */ /* 0x000fea0003800000 */
[----:B--2---:R-:W0:Y:S02]  /*8880*/  F2I.S64.TRUNC R2, R2 ;  /* 0x0000000200027311 */ /* 0x004e24000020d900 */
[----:B0-----:R0:W-:Y:S01]  /*8890*/  STG.E.64 [R8.64], R2 ;  /* 0x0000000208007986 */ /* 0x0011e2000c101b24 */
[----:B------:R-:W-:Y:S05]  /*88a0*/  BRA `(.L_x_2513) ;  /* 0x00000ca000007947 */ /* 0x000fea0003800000 */
.L_x_2515:
[----:B--2---:R-:W0:Y:S02]  /*88b0*/  F2I.FTZ.TRUNC.NTZ R3, R2 ;  /* 0x0000000200037305 */ /* 0x004e24000021f100 */
[----:B0-----:R0:W-:Y:S01]  /*88c0*/  STG.E [R8.64], R3 ;  /* 0x0000000308007986 */ /* 0x0011e2000c101924 */
[----:B------:R-:W-:Y:S05]  /*88d0*/  BRA `(.L_x_2513) ;  /* 0x00000c7000007947 */ /* 0x000fea0003800000 */
.L_x_2514:
[----:B--2---:R-:W0:Y:S02]  /*88e0*/  F2I.FTZ.TRUNC.NTZ R3, R2 ;  /* 0x0000000200037305 */ /* 0x004e24000021f100 */
[----:B0-----:R0:W-:Y:S01]  /*88f0*/  STG.E.U16 [R8.64], R3 ;  /* 0x0000000308007986 */ /* 0x0011e2000c101524 */
[----:B------:R-:W-:Y:S05]  /*8900*/  BRA `(.L_x_2513) ;  /* 0x00000c4000007947 */ /* 0x000fea0003800000 */
.L_x_2509:
[----:B------:R-:W-:-:S13]  /*8910*/  ISETP.GT.AND P0, PT, R0, 0x6, PT ;  /* 0x000000060000780c */ /* 0x000fda0003f04270 */
[----:B------:R-:W-:Y:S05]  /*8920*/  @P0 BRA `(.L_x_2516) ;  /* 0x0000009000000947 */ /* 0x000fea0003800000 */
[----:B------:R-:W-:-:S13]  /*8930*/  ISETP.NE.AND P0, PT, R0, 0x5, PT ;  /* 0x000000050000780c */ /* 0x000fda0003f05270 */
[----:B------:R-:W-:Y:S05]  /*8940*/  @!P0 BRA `(.L_x_2517) ;  /* 0x0000004000008947 */ /* 0x000fea0003800000 */
[----:B------:R-:W-:-:S13]  /*8950*/  ISETP.NE.AND P0, PT, R0, 0x6, PT ;  /* 0x000000060000780c */ /* 0x000fda0003f05270 */
[----:B------:R-:W-:Y:S05]  /*8960*/  @P0 BRA `(.L_x_2512) ;  /* 0x00000a5000000947 */ /* 0x000fea0003800000 */
[----:B--2---:R0:W-:Y:S01]  /*8970*/  STG.E [R8.64], R2 ;  /* 0x0000000208007986 */ /* 0x0041e2000c101924 */
[----:B------:R-:W-:Y:S05]  /*8980*/  BRA `(.L_x_2513) ;  /* 0x00000bc000007947 */ /* 0x000fea0003800000 */
.L_x_2517:
[----:B--2---:R-:W-:-:S05]  /*8990*/  F2FP.PACK_AB R2, RZ, R2 ;  /* 0x00000002ff02723e */ /* 0x004fca00000000ff */
[----:B------:R0:W-:Y:S01]  /*89a0*/  STG.E.U16 [R8.64], R2 ;  /* 0x0000000208007986 */ /* 0x0001e2000c101524 */
[----:B------:R-:W-:Y:S05]  /*89b0*/  BRA `(.L_x_2513) ;  /* 0x00000b9000007947 */ /* 0x000fea0003800000 */
.L_x_2516:
[----:B------:R-:W-:-:S13]  /*89c0*/  ISETP.NE.AND P0, PT, R0, 0x7, PT ;  /* 0x000000070000780c */ /* 0x000fda0003f05270 */
[----:B------:R-:W-:Y:S05]  /*89d0*/  @!P0 BRA `(.L_x_2518) ;  /* 0x000000b000008947 */ /* 0x000fea0003800000 */
[----:B------:R-:W-:-:S13]  /*89e0*/  ISETP.NE.AND P0, PT, R0, 0x8, PT ;  /* 0x000000080000780c */ /* 0x000fda0003f05270 */
[----:B------:R-:W-:Y:S05]  /*89f0*/  @!P0 BRA `(.L_x_2519) ;  /* 0x0000005000008947 */ /* 0x000fea0003800000 */
[----:B------:R-:W-:-:S13]  /*8a00*/  ISETP.NE.AND P0, PT, R0, 0x9, PT ;  /* 0x000000090000780c */ /* 0x000fda0003f05270 */
[----:B------:R-:W-:Y:S05]  /*8a10*/  @P0 BRA `(.L_x_2512) ;  /* 0x000009a000000947 */ /* 0x000fea0003800000 */
[----:B------:R-:W-:-:S05]  /*8a20*/  IMAD.MOV.U32 R3, RZ, RZ, RZ ;  /* 0x000000ffff037224 */ /* 0x000fca00078e00ff */
[----:B--2---:R0:W-:Y:S01]  /*8a30*/  STG.E.64 [R8.64], R2 ;  /* 0x0000000208007986 */ /* 0x0041e2000c101b24 */
[----:B------:R-:W-:Y:S05]  /*8a40*/  BRA `(.L_x_2513) ;  /* 0x00000b0000007947 */ /* 0x000fea0003800000 */
.L_x_2519:
[----:B--2---:R-:W-:-:S04]  /*8a50*/  F2FP.PACK_AB R3, RZ, R2 ;  /* 0x00000002ff03723e */ /* 0x004fc800000000ff */
[----:B------:R-:W-:-:S05]  /*8a60*/  PRMT R3, R3, 0x5410, RZ ;  /* 0x0000541003037816 */ /* 0x000fca00000000ff */
[----:B------:R0:W-:Y:S01]  /*8a70*/  STG.E [R8.64], R3 ;  /* 0x0000000308007986 */ /* 0x0001e2000c101924 */
[----:B------:R-:W-:Y:S05]  /*8a80*/  BRA `(.L_x_2513) ;  /* 0x00000ac000007947 */ /* 0x000fea0003800000 */
.L_x_2518:
[----:B--2---:R-:W-:-:S06]  /*8a90*/  FMUL.FTZ R2, R2, 1 ;  /* 0x3f80000002027820 */ /* 0x004fcc0000410000 */
[----:B------:R-:W0:Y:S02]  /*8aa0*/  F2F.F64.F32 R2, R2 ;  /* 0x0000000200027310 */ /* 0x000e240000201800 */
[----:B0-----:R0:W-:Y:S01]  /*8ab0*/  STG.E.64 [R8.64], R2 ;  /* 0x0000000208007986 */ /* 0x0011e2000c101b24 */
[----:B------:R-:W-:Y:S05]  /*8ac0*/  BRA `(.L_x_2513) ;  /* 0x00000a8000007947 */ /* 0x000fea0003800000 */
.L_x_2508:
        /* <DEDUP_REMOVED lines=8> */
[----:B--2---:R-:W-:-:S04]  /*8b50*/  FSETP.NEU.FTZ.AND P0, PT, R2, RZ, PT ;  /* 0x000000ff0200720b */ /* 0x004fc80003f1d000 */
[----:B------:R-:W-:-:S05]  /*8b60*/  SEL R3, RZ, 0x1, !P0 ;  /* 0x00000001ff037807 */ /* 0x000fca0004000000 */
[----:B------:R0:W-:Y:S01]  /*8b70*/  STG.E.U8 [R8.64], R3 ;  /* 0x0000000308007986 */ /* 0x0001e2000c101124 */
[----:B------:R-:W-:Y:S05]  /*8b80*/  BRA `(.L_x_2513) ;  /* 0x000009c000007947 */ /* 0x000fea0003800000 */
.L_x_2522:
[----:B--2---:R-:W-:Y:S01]  /*8b90*/  FMUL.FTZ R4, R2, 1 ;  /* 0x3f80000002047820 */ /* 0x004fe20000410000 */
[----:B------:R-:W-:-:S05]  /*8ba0*/  CS2R R6, SRZ ;  /* 0x0000000000067805 */ /* 0x000fca000001ff00 */
[----:B------:R-:W0:Y:S02]  /*8bb0*/  F2F.F64.F32 R4, R4 ;  /* 0x0000000400047310 */ /* 0x000e240000201800 */
[----:B0-----:R0:W-:Y:S01]  /*8bc0*/  STG.E.128 [R8.64], R4 ;  /* 0x0000000408007986 */ /* 0x0011e2000c101d24 */
[----:B------:R-:W-:Y:S05]  /*8bd0*/  BRA `(.L_x_2513) ;  /* 0x0000097000007947 */ /* 0x000fea0003800000 */
.L_x_2521:
[----:B------:R-:W-:-:S13]  /*8be0*/  ISETP.NE.AND P0, PT, R0, 0xf, PT ;  /* 0x0000000f0000780c */ /* 0x000fda0003f05270 */
[----:B------:R-:W-:Y:S05]  /*8bf0*/  @!P0 BRA `(.L_x_2523) ;  /* 0x000002b000008947 */ /* 0x000fea0003800000 */
[----:B------:R-:W-:-:S13]  /*8c00*/  ISETP.NE.AND P0, PT, R0, 0x17, PT ;  /* 0x000000170000780c */ /* 0x000fda0003f05270 */
[----:B------:R-:W-:Y:S05]  /*8c10*/  @!P0 BRA `(.L_x_2524) ;  /* 0x0000014000008947 */ /* 0x000fea0003800000 */
[----:B------:R-:W-:-:S13]  /*8c20*/  ISETP.NE.AND P0, PT, R0, 0x18, PT ;  /* 0x000000180000780c */ /* 0x000fda0003f05270 */
[----:B------:R-:W-:Y:S05]  /*8c30*/  @P0 BRA `(.L_x_2512) ;  /* 0x0000078000000947 */ /* 0x000fea0003800000 */
[C---:B--2---:R-:W-:Y:S01]  /*8c40*/  LOP3.LUT R4, R2.reuse, 0x7fffffff, RZ, 0xc0, !PT ;  /* 0x7fffffff02047812 */ /* 0x044fe200078ec0ff */
        /* <DEDUP_REMOVED lines=13> */
.L_x_2526:
[----:B------:R-:W-:Y:S05]  /*8d20*/  BSYNC B0 ;  /* 0x0000000000007941 */ /* 0x000fea0003800000 */
.L_x_2525:
[----:B------:R-:W-:-:S05]  /*8d30*/  LOP3.LUT R5, R0, R5, RZ, 0xfc, !PT ;  /* 0x0000000500057212 */ /* 0x000fca00078efcff */
[----:B------:R0:W-:Y:S01]  /*8d40*/  STG.E.U8 [R8.64], R5 ;  /* 0x0000000508007986 */ /* 0x0001e2000c101124 */
[----:B------:R-:W-:Y:S05]  /*8d50*/  BRA `(.L_x_2513) ;  /* 0x000007f000007947 */ /* 0x000fea0003800000 */
.L_x_2524:
[----:B--2---:R-:W-:Y:S01]  /*8d60*/  LOP3.LUT R4, R2, 0x7fffffff, RZ, 0xc0, !PT ;  /* 0x7fffffff02047812 */ /* 0x004fe200078ec0ff */
        /* <DEDUP_REMOVED lines=11> */
.L_x_2528:
[----:B------:R-:W-:Y:S01]  /*8e20*/  IMAD.MOV.U32 R0, RZ, RZ, 0x7f ;  /* 0x0000007fff007424 */ /* 0x000fe200078e00ff */
[----:B------:R-:W-:-:S04]  /*8e30*/  ISETP.GT.U32.AND P0, PT, R4, 0x7f800000, PT ;  /* 0x7f8000000400780c */ /* 0x000fc80003f04070 */
[----:B------:R-:W-:-:S04]  /*8e40*/  SEL R0, R0, 0x7c, P0 ;  /* 0x0000007c00007807 */ /* 0x000fc80000000000 */
.L_x_2529:
[----:B------:R-:W-:Y:S05]  /*8e50*/  BSYNC B0 ;  /* 0x0000000000007941 */ /* 0x000fea0003800000 */
.L_x_2527:
[----:B------:R-:W-:-:S04]  /*8e60*/  LOP3.LUT R2, R2, 0x80000000, RZ, 0xc0, !PT ;  /* 0x8000000002027812 */ /* 0x000fc800078ec0ff */
[----:B------:R-:W-:-:S04]  /*8e70*/  SHF.R.U32.HI R3, RZ, 0x18, R2 ;  /* 0x00000018ff037819 */ /* 0x000fc80000011602 */
[----:B------:R-:W-:-:S05]  /*8e80*/  LOP3.LUT R3, R0, R3, RZ, 0xfc, !PT ;  /* 0x0000000300037212 */ /* 0x000fca00078efcff */
[----:B------:R0:W-:Y:S01]  /*8e90*/  STG.E.U8 [R8.64], R3 ;  /* 0x0000000308007986 */ /* 0x0001e2000c101124 */
[----:B------:R-:W-:Y:S05]  /*8ea0*/  BRA `(.L_x_2513) ;  /* 0x000006a000007947 */ /* 0x000fea0003800000 */
.L_x_2523:
[----:B--2---:R-:W-:-:S05]  /*8eb0*/  F2FP.BF16.PACK_AB R2, RZ, R2 ;  /* 0x00000002ff02723e */ /* 0x004fca00000010ff */
[----:B------:R0:W-:Y:S01]  /*8ec0*/  STG.E.U16 [R8.64], R2 ;  /* 0x0000000208007986 */ /* 0x0001e2000c101524 */
[----:B------:R-:W-:Y:S05]  /*8ed0*/  BRA `(.L_x_2513) ;  /* 0x0000067000007947 */ /* 0x000fea0003800000 */
.L_x_2520:
        /* <DEDUP_REMOVED lines=8> */
[----:B--2---:R-:W0:Y:S02]  /*8f60*/  F2I.FTZ.U32.TRUNC.NTZ R3, R2 ;  /* 0x0000000200037305 */ /* 0x004e24000021f000 */
[----:B0-----:R0:W-:Y:S01]  /*8f70*/  STG.E.U16 [R8.64], R3 ;  /* 0x0000000308007986 */ /* 0x0011e2000c101524 */
[----:B------:R-:W-:Y:S05]  /*8f80*/  BRA `(.L_x_2513) ;  /* 0x000005c000007947 */ /* 0x000fea0003800000 */
.L_x_2532:
[----:B--2---:R-:W-:Y:S01]  /*8f90*/  LOP3.LUT R3, R2, 0x7fffffff, RZ, 0xc0, !PT ;  /* 0x7fffffff02037812 */ /* 0x004fe200078ec0ff */
        /* <DEDUP_REMOVED lines=15> */
.L_x_2535:
[----:B------:R-:W-:-:S04]  /*9090*/  LOP3.LUT R2, R2, 0x80000000, RZ, 0xc0, !PT ;  /* 0x8000000002027812 */ /* 0x000fc800078ec0ff */
[----:B------:R-:W-:-:S04]  /*90a0*/  SHF.R.U32.HI R3, RZ, 0x18, R2 ;  /* 0x00000018ff037819 */ /* 0x000fc80000011602 */
[----:B------:R-:W-:-:S04]  /*90b0*/  LOP3.LUT R0, R0, R3, RZ, 0xfc, !PT ;  /* 0x0000000300007212 */ /* 0x000fc800078efcff */
[----:B------:R-:W-:Y:S02]  /*90c0*/  PRMT R4, R0, 0x7610, R4 ;  /* 0x0000761000047816 */ /* 0x000fe40000000004 */
.L_x_2534:
[----:B------:R-:W-:Y:S05]  /*90d0*/  BSYNC B0 ;  /* 0x0000000000007941 */ /* 0x000fea0003800000 */
.L_x_2533:
[----:B------:R0:W-:Y:S01]  /*90e0*/  STG.E.U8 [R8.64], R4 ;  /* 0x0000000408007986 */ /* 0x0001e2000c101124 */
[----:B------:R-:W-:Y:S05]  /*90f0*/  BRA `(.L_x_2513) ;  /* 0x0000045000007947 */ /* 0x000fea0003800000 */
.L_x_2531:
        /* <DEDUP_REMOVED lines=16> */
.L_x_2538:
[----:B------:R-:W-:-:S04]  /*9200*/  LOP3.LUT R2, R2, 0x80000000, RZ, 0xc0, !PT ;  /* 0x8000000002027812 */ /* 0x000fc800078ec0ff */
[----:B------:R-:W-:-:S04]  /*9210*/  SHF.R.U32.HI R3, RZ, 0x18, R2 ;  /* 0x00000018ff037819 */ /* 0x000fc80000011602 */
[----:B------:R-:W-:-:S04]  /*9220*/  LOP3.LUT R0, R0, R3, RZ, 0xfc, !PT ;  /* 0x0000000300007212 */ /* 0x000fc800078efcff */
[----:B------:R-:W-:Y:S02]  /*9230*/  PRMT R4, R0, 0x7610, R4 ;  /* 0x0000761000047816 */ /* 0x000fe40000000004 */
.L_x_2537:
[----:B------:R-:W-:Y:S05]  /*9240*/  BSYNC B0 ;  /* 0x0000000000007941 */ /* 0x000fea0003800000 */
.L_x_2536:
[----:B------:R0:W-:Y:S01]  /*9250*/  STG.E.U8 [R8.64], R4 ;  /* 0x0000000408007986 */ /* 0x0001e2000c101124 */
[----:B------:R-:W-:Y:S05]  /*9260*/  BRA `(.L_x_2513) ;  /* 0x000002e000007947 */ /* 0x000fea0003800000 */
.L_x_2530:
[----:B------:R-:W-:-:S13]  /*9270*/  ISETP.NE.AND P0, PT, R0, 0x1c, PT ;  /* 0x0000001c0000780c */ /* 0x000fda0003f05270 */
[----:B------:R-:W-:Y:S05]  /*9280*/  @!P0 BRA `(.L_x_2539) ;  /* 0x000002a000008947 */ /* 0x000fea0003800000 */
[----:B------:R-:W-:-:S13]  /*9290*/  ISETP.NE.AND P0, PT, R0, 0x1d, PT ;  /* 0x0000001d0000780c */ /* 0x000fda0003f05270 */
[----:B------:R-:W-:Y:S05]  /*92a0*/  @!P0 BRA `(.L_x_2540) ;  /* 0x0000025000008947 */ /* 0x000fea0003800000 */
[----:B------:R-:W-:-:S13]  /*92b0*/  ISETP.NE.AND P0, PT, R0, 0x2c, PT ;  /* 0x0000002c0000780c */ /* 0x000fda0003f05270 */
[----:B------:R-:W-:Y:S05]  /*92c0*/  @P0 BRA `(.L_x_2512) ;  /* 0x000000f000000947 */ /* 0x000fea0003800000 */
[----:B--2---:R-:W-:Y:S02]  /*92d0*/  SHF.R.U32.HI R4, RZ, 0x17, R2 ;  /* 0x00000017ff047819 */ /* 0x004fe40000011602 */
        /* <DEDUP_REMOVED lines=14> */
.L_x_2512:
        /* <DEDUP_REMOVED lines=11> */
[----:B--2---:R-:W-:Y:S01]  /*9470*/  LEPC R2 ;  /* 0x000000000002734e */ /* 0x004fe20000000000 */
[----:B------:R-:W-:Y:S02]  /*9480*/  MOV R9, 0x94f0 ;  /* 0x000094f000097802 */ /* 0x000fe40000000f00 */
[----:B------:R-:W-:Y:S02]  /*9490*/  MOV R20, 0x9470 ;  /* 0x0000947000147802 */ /* 0x000fe40000000f00 */
[----:B------:R-:W-:-:S02]  /*94a0*/  MOV R21, 0x0 ;  /* 0x0000000000157802 */ /* 0x000fc40000000f00 */
[----:B------:R-:W-:Y:S02]  /*94b0*/  MOV R0, 0x0 ;  /* 0x0000000000007802 */ /* 0x000fe40000000f00 */
[----:B------:R-:W-:-:S04]  /*94c0*/  IADD3 R20, P0, P1, -R20, R9, R2 ;  /* 0x0000000914147210 */ /* 0x000fc8000791e102 */
[----:B------:R-:W-:-:S04]  /*94d0*/  IADD3.X R21, ~R0, R21, R3, P0, P1 ;  /* 0x0000001500157210 */ /* 0x000fc800007e2503 */
[----:B01-3--:R-:W-:Y:S05]  /*94e0*/  CALL.ABS.NOINC R14 ;  /* 0x000000000e007343 */ /* 0x00bfea0003c00000 */
[----:B------:R-:W-:Y:S05]  /*94f0*/  BRA `(.L_x_2513) ;  /* 0x0000005000007947 */ /* 0x000fea0003800000 */
.L_x_2540:
[----:B--2---:R-:W0:Y:S02]  /*9500*/  F2I.U64.TRUNC R2, R2 ;  /* 0x0000000200027311 */ /* 0x004e24000020d800 */
[----:B0-----:R0:W-:Y:S01]  /*9510*/  STG.E.64 [R8.64], R2 ;  /* 0x0000000208007986 */ /* 0x0011e2000c101b24 */
[----:B------:R-:W-:Y:S05]  /*9520*/  BRA `(.L_x_2513) ;  /* 0x0000002000007947 */ /* 0x000fea0003800000 */
.L_x_2539:
[----:B--2---:R-:W0:Y:S02]  /*9530*/  F2I.FTZ.U32.TRUNC.NTZ R3, R2 ;  /* 0x0000000200037305 */ /* 0x004e24000021f000 */
[----:B0-----:R0:W-:Y:S02]  /*9540*/  STG.E [R8.64], R3 ;  /* 0x0000000308007986 */ /* 0x0011e4000c101924 */
.L_x_2513:
[----:B------:R-:W-:-:S04]  /*9550*/  IADD3 R22, R22, 0x80, RZ ;  /* 0x0000008016167810 */ /* 0x000fc80007ffe0ff */
[----:B------:R-:W-:-:S13]  /*9560*/  ISETP.GE.AND P0, PT, R22, R26, PT ;  /* 0x0000001a1600720c */ /* 0x000fda0003f06270 */
        /* <DEDUP_REMOVED lines=20> */
.L_x_2544:
[----:B-1----:R-:W0:Y:S02]  /*96b0*/  F2I.S64.TRUNC R16, R16 ;  /* 0x0000001000107311 */ /* 0x002e24000020d900 */
[----:B0-----:R-:W-:-:S05]  /*96c0*/  IMAD.MOV.U32 R5, RZ, RZ, R16 ;  /* 0x000000ffff057224 */ /* 0x001fca00078e0010 */
[----:B------:R0:W-:Y:S01]  /*96d0*/  STG.E.U8 [R2.64], R5 ;  /* 0x0000000502007986 */ /* 0x0001e2000c101124 */
[----:B------:R-:W-:Y:S05]  /*96e0*/  BRA `(.L_x_2546) ;  /* 0x00000d3000007947 */ /* 0x000fea0003800000 */
.L_x_2543:
[----:B------:R-:W-:-:S13]  /*96f0*/  ISETP.NE.AND P0, PT, R0, 0x2, PT ;  /* 0x000000020000780c */ /* 0x000fda0003f05270 */
[----:B------:R-:W-:Y:S05]  /*9700*/  @!P0 BRA `(.L_x_2547) ;  /* 0x000000a000008947 */ /* 0x000fea0003800000 */
[----:B------:R-:W-:-:S13]  /*9710*/  ISETP.NE.AND P0, PT, R0, 0x3, PT ;  /* 0x000000030000780c */ /* 0x000fda0003f05270 */
[----:B------:R-:W-:Y:S05]  /*9720*/  @!P0 BRA `(.L_x_2548) ;  /* 0x0000005000008947 */ /* 0x000fea0003800000 */
[----:B------:R-:W-:-:S13]  /*9730*/  ISETP.NE.AND P0, PT, R0, 0x4, PT ;  /* 0x000000040000780c */ /* 0x000fda0003f05270 */
[----:B------:R-:W-:Y:S05]  /*9740*/  @P0 BRA `(.L_x_2545) ;  /* 0x00000b4000000947 */ /* 0x000fea0003800000 */
[----:B-1----:R-:W0:Y:S02]  /*9750*/  F2I.S64.TRUNC R16, R16 ;  /* 0x0000001000107311 */ /* 0x002e24000020d900 */
[----:B0-----:R0:W-:Y:S01]  /*9760*/  STG.E.64 [R2.64], R16 ;  /* 0x0000001002007986 */ /* 0x0011e2000c101b24 */
[----:B------:R-:W-:Y:S05]  /*9770*/  BRA `(.L_x_2546) ;  /* 0x00000ca000007947 */ /* 0x000fea0003800000 */
.L_x_2548:
[----:B------:R-:W0:Y:S02]  /*9780*/  F2I.FTZ.TRUNC.NTZ R5, R16 ;  /* 0x0000001000057305 */ /* 0x000e24000021f100 */
[----:B0-----:R0:W-:Y:S01]  /*9790*/  STG.E [R2.64], R5 ;  /* 0x0000000502007986 */ /* 0x0011e2000c101924 */
[----:B------:R-:W-:Y:S05]  /*97a0*/  BRA `(.L_x_2546) ;  /* 0x00000c7000007947 */ /* 0x000fea0003800000 */
.L_x_2547:
[----:B------:R-:W0:Y:S02]  /*97b0*/  F2I.FTZ.TRUNC.NTZ R5, R16 ;  /* 0x0000001000057305 */ /* 0x000e24000021f100 */
[----:B0-----:R0:W-:Y:S01]  /*97c0*/  STG.E.U16 [R2.64], R5 ;  /* 0x0000000502007986 */ /* 0x0011e2000c101524 */
[----:B------:R-:W-:Y:S05]  /*97d0*/  BRA `(.L_x_2546) ;  /* 0x00000c4000007947 */ /* 0x000fea0003800000 */
.L_x_2542:
        /* <DEDUP_REMOVED lines=8> */
.L_x_2550:
[----:B------:R-:W-:-:S05]  /*9860*/  F2FP.PACK_AB R16, RZ, R16 ;  /* 0x00000010ff10723e */ /* 0x000fca00000000ff */
[----:B------:R0:W-:Y:S01]  /*9870*/  STG.E.U16 [R2.64], R16 ;  /* 0x0000001002007986 */ /* 0x0001e2000c101524 */
[----:B------:R-:W-:Y:S05]  /*9880*/  BRA `(.L_x_2546) ;  /* 0x00000b9000007947 */ /* 0x000fea0003800000 */
.L_x_2549:
[----:B------:R-:W-:-:S13]  /*9890*/  ISETP.NE.AND P0, PT, R0, 0x7, PT ;  /* 0x000000070000780c */ /* 0x000fda0003f05270 */
[----:B------:R-:W-:Y:S05]  /*98a0*/  @!P0 BRA `(.L_x_2551) ;  /* 0x000000b000008947 */ /* 0x000fea0003800000 */
[----:B------:R-:W-:-:S13]  /*98b0*/  ISETP.NE.AND P0, PT, R0, 0x8, PT ;  /* 0x000000080000780c */ /* 0x000fda0003f05270 */
[----:B------:R-:W-:Y:S05]  /*98c0*/  @!P0 BRA `(.L_x_2552) ;  /* 0x0000005000008947 */ /* 0x000fea0003800000 */
[----:B------:R-:W-:-:S13]  /*98d0*/  ISETP.NE.AND P0, PT, R0, 0x9, PT ;  /* 0x000000090000780c */ /* 0x000fda0003f05270 */
[----:B------:R-:W-:Y:S05]  /*98e0*/  @P0 BRA `(.L_x_2545) ;  /* 0x000009a000000947 */ /* 0x000fea0003800000 */
[----:B-1----:R-:W-:-:S05]  /*98f0*/  IMAD.MOV.U32 R17, RZ, RZ, RZ ;  /* 0x000000ffff117224 */ /* 0x002fca00078e00ff */
[----:B------:R0:W-:Y:S01]  /*9900*/  STG.E.64 [R2.64], R16 ;  /* 0x0000001002007986 */ /* 0x0001e2000c101b24 */
[----:B------:R-:W-:Y:S05]  /*9910*/  BRA `(.L_x_2546) ;  /* 0x00000b0000007947 */ /* 0x000fea0003800000 */
.L_x_2552:
[----:B------:R-:W-:-:S04]  /*9920*/  F2FP.PACK_AB R5, RZ, R16 ;  /* 0x00000010ff05723e */ /* 0x000fc800000000ff */
[----:B------:R-:W-:-:S05]  /*9930*/  PRMT R5, R5, 0x5410, RZ ;  /* 0x0000541005057816 */ /* 0x000fca00000000ff */
[----:B------:R0:W-:Y:S01]  /*9940*/  STG.E [R2.64], R5 ;  /* 0x0000000502007986 */ /* 0x0001e2000c101924 */
[----:B------:R-:W-:Y:S05]  /*9950*/  BRA `(.L_x_2546) ;  /* 0x00000ac000007947 */ /* 0x000fea0003800000 */
.L_x_2551:
[----:B------:R-:W-:-:S06]  /*9960*/  FMUL.FTZ R4, R16, 1 ;  /* 0x3f80000010047820 */ /* 0x000fcc0000410000 */
[----:B------:R-:W0:Y:S02]  /*9970*/  F2F.F64.F32 R4, R4 ;  /* 0x0000000400047310 */ /* 0x000e240000201800 */
[----:B0-----:R0:W-:Y:S01]  /*9980*/  STG.E.64 [R2.64], R4 ;  /* 0x0000000402007986 */ /* 0x0011e2000c101b24 */
[----:B------:R-:W-:Y:S05]  /*9990*/  BRA `(.L_x_2546) ;  /* 0x00000a8000007947 */ /* 0x000fea0003800000 */
.L_x_2541:
        /* <DEDUP_REMOVED lines=12> */
.L_x_2555:
[----:B------:R-:W-:Y:S01]  /*9a60*/  FMUL.FTZ R4, R16, 1 ;  /* 0x3f80000010047820 */ /* 0x000fe20000410000 */
[----:B------:R-:W-:-:S05]  /*9a70*/  CS2R R6, SRZ ;  /* 0x0000000000067805 */ /* 0x000fca000001ff00 */
[----:B------:R-:W0:Y:S02]  /*9a80*/  F2F.F64.F32 R4, R4 ;  /* 0x0000000400047310 */ /* 0x000e240000201800 */
[----:B0-----:R0:W-:Y:S01]  /*9a90*/  STG.E.128 [R2.64], R4 ;  /* 0x0000000402007986 */ /* 0x0011e2000c101d24 */
[----:B------:R-:W-:Y:S05]  /*9aa0*/  BRA `(.L_x_2546) ;  /* 0x0000097000007947 */ /* 0x000fea0003800000 */
.L_x_2554:
        /* <DEDUP_REMOVED lines=20> */
.L_x_2559:
[----:B------:R-:W-:Y:S05]  /*9bf0*/  BSYNC B0 ;  /* 0x0000000000007941 */ /* 0x000fea0003800000 */
.L_x_2558:
[----:B------:R-:W-:-:S05]  /*9c00*/  LOP3.LUT R7, R0, R7, RZ, 0xfc, !PT ;  /* 0x0000000700077212 */ /* 0x000fca00078efcff */
[----:B------:R0:W-:Y:S01]  /*9c10*/  STG.E.U8 [R2.64], R7 ;  /* 0x0000000702007986 */ /* 0x0001e2000c101124 */
[----:B------:R-:W-:Y:S05]  /*9c20*/  BRA `(.L_x_2546) ;  /* 0x000007f000007947 */ /* 0x000fea0003800000 */
.L_x_2557:
[----:B------:R-:W-:Y:S01]  /*9c30*/  LOP3.LUT R4, R16, 0x7fffffff, RZ, 0xc0, !PT ;  /* 0x7fffffff10047812 */ /* 0x000fe200078ec0ff */
[----:B------:R-:W-:Y:S03]  /*9c40*/  BSSY B0, `(.L_x_2560) ;  /* 0x000000e000007945 */ /* 0x000fe60003800000 */
        /* <DEDUP_REMOVED lines=10> */
.L_x_2561:
[----:B------:R-:W-:Y:S01]  /*9cf0*/  IMAD.MOV.U32 R0, RZ, RZ, 0x7f ;  /* 0x0000007fff007424 */ /* 0x000fe200078e00ff */
[----:B------:R-:W-:-:S04]  /*9d00*/  ISETP.GT.U32.AND P0, PT, R4, 0x7f800000, PT ;  /* 0x7f8000000400780c */ /* 0x000fc80003f04070 */
[----:B------:R-:W-:-:S04]  /*9d10*/  SEL R0, R0, 0x7c, P0 ;  /* 0x0000007c00007807 */ /* 0x000fc80000000000 */
.L_x_2562:
[----:B------:R-:W-:Y:S05]  /*9d20*/  BSYNC B0 ;  /* 0x0000000000007941 */ /* 0x000fea0003800000 */
.L_x_2560:
[----:B------:R-:W-:-:S04]  /*9d30*/  LOP3.LUT R16, R16, 0x80000000, RZ, 0xc0, !PT ;  /* 0x8000000010107812 */ /* 0x000fc800078ec0ff */
[----:B------:R-:W-:-:S04]  /*9d40*/  SHF.R.U32.HI R5, RZ, 0x18, R16 ;  /* 0x00000018ff057819 */ /* 0x000fc80000011610 */
[----:B------:R-:W-:-:S05]  /*9d50*/  LOP3.LUT R5, R0, R5, RZ, 0xfc, !PT ;  /* 0x0000000500057212 */ /* 0x000fca00078efcff */
[----:B------:R0:W-:Y:S01]  /*9d60*/  STG.E.U8 [R2.64], R5 ;  /* 0x0000000502007986 */ /* 0x0001e2000c101124 */
[----:B------:R-:W-:Y:S05]  /*9d70*/  BRA `(.L_x_2546) ;  /* 0x000006a000007947 */ /* 0x000fea0003800000 */
.L_x_2556:
[----:B------:R-:W-:-:S05]  /*9d80*/  F2FP.BF16.PACK_AB R16, RZ, R16 ;  /* 0x00000010ff10723e */ /* 0x000fca00000010ff */
[----:B------:R0:W-:Y:S01]  /*9d90*/  STG.E.U16 [R2.64], R16 ;  /* 0x0000001002007986 */ /* 0x0001e2000c101524 */
[----:B------:R-:W-:Y:S05]  /*9da0*/  BRA `(.L_x_2546) ;  /* 0x0000067000007947 */ /* 0x000fea0003800000 */
.L_x_2553:
        /* <DEDUP_REMOVED lines=11> */
.L_x_2565:
        /* <DEDUP_REMOVED lines=16> */
.L_x_2568:
[----:B------:R-:W-:-:S04]  /*9f60*/  LOP3.LUT R16, R16, 0x80000000, RZ, 0xc0, !PT ;  /* 0x8000000010107812 */ /* 0x000fc800078ec0ff */
[----:B------:R-:W-:-:S04]  /*9f70*/  SHF.R.U32.HI R5, RZ, 0x18, R16 ;  /* 0x00000018ff057819 */ /* 0x000fc80000011610 */
[----:B------:R-:W-:-:S04]  /*9f80*/  LOP3.LUT R4, R4, R5, RZ, 0xfc, !PT ;  /* 0x0000000504047212 */ /* 0x000fc800078efcff */
[----:B------:R-:W-:Y:S02]  /*9f90*/  PRMT R0, R4, 0x7610, R0 ;  /* 0x0000761004007816 */ /* 0x000fe40000000000 */
.L_x_2567:
[----:B------:R-:W-:Y:S05]  /*9fa0*/  BSYNC B0 ;  /* 0x0000000000007941 */ /* 0x000fea0003800000 */
.L_x_2566:
[----:B------:R0:W-:Y:S01]  /*9fb0*/  STG.E.U8 [R2.64], R0 ;  /* 0x0000000002007986 */ /* 0x0001e2000c101124 */
[----:B------:R-:W-:Y:S05]  /*9fc0*/  BRA `(.L_x_2546) ;  /* 0x0000045000007947 */ /* 0x000fea0003800000 */
.L_x_2564:
        /* <DEDUP_REMOVED lines=16> */
.L_x_2571:
[----:B------:R-:W-:-:S04]  /*a0d0*/  LOP3.LUT R16, R16, 0x80000000, RZ, 0xc0, !PT ;  /* 0x8000000010107812 */ /* 0x000fc800078ec0ff */
[----:B------:R-:W-:-:S04]  /*a0e0*/  SHF.R.U32.HI R5, RZ, 0x18, R16 ;  /* 0x00000018ff057819 */ /* 0x000fc80000011610 */
[----:B------:R-:W-:-:S04]  /*a0f0*/  LOP3.LUT R4, R4, R5, RZ, 0xfc, !PT ;  /* 0x0000000504047212 */ /* 0x000fc800078efcff */
[----:B------:R-:W-:Y:S02]  /*a100*/  PRMT R0, R4, 0x7610, R0 ;  /* 0x0000761004007816 */ /* 0x000fe40000000000 */
.L_x_2570:
[----:B------:R-:W-:Y:S05]  /*a110*/  BSYNC B0 ;  /* 0x0000000000007941 */ /* 0x000fea0003800000 */
.L_x_2569:
[----:B------:R0:W-:Y:S01]  /*a120*/  STG.E.U8 [R2.64], R0 ;  /* 0x0000000002007986 */ /* 0x0001e2000c101124 */
[----:B------:R-:W-:Y:S05]  /*a130*/  BRA `(.L_x_2546) ;  /* 0x000002e000007947 */ /* 0x000fea0003800000 */
.L_x_2563:
        /* <DEDUP_REMOVED lines=21> */
.L_x_2545:
        /* <DEDUP_REMOVED lines=20> */
.L_x_2573:
[----:B-1----:R-:W0:Y:S02]  /*a3d0*/  F2I.U64.TRUNC R16, R16 ;  /* 0x0000001000107311 */ /* 0x002e24000020d800 */
[----:B0-----:R0:W-:Y:S01]  /*a3e0*/  STG.E.64 [R2.64], R16 ;  /* 0x0000001002007986 */ /* 0x0011e2000c101b24 */
[----:B------:R-:W-:Y:S05]  /*a3f0*/  BRA `(.L_x_2546) ;  /* 0x0000002000007947 */ /* 0x000fea0003800000 */
.L_x_2572:
[----:B------:R-:W0:Y:S02]  /*a400*/  F2I.FTZ.U32.TRUNC.NTZ R5, R16 ;  /* 0x0000001000057305 */ /* 0x000e24000021f000 */
[----:B0-----:R0:W-:Y:S02]  /*a410*/  STG.E [R2.64], R5 ;  /* 0x0000000502007986 */ /* 0x0011e4000c101924 */
.L_x_2546:
[----:B------:R-:W-:Y:S02]  /*a420*/  IADD3 R22, R22, 0x80, RZ ;  /* 0x0000008016167810 */ /* 0x000fe40007ffe0ff */
.L_x_2507:
[----:B------:R-:W-:Y:S05]  /*a430*/  BSYNC B6 ;  /* 0x0000000000067941 */ /* 0x000fea0003800000 */
.L_x_2506:
[----:B------:R-:W-:-:S13]  /*a440*/  ISETP.GE.AND P0, PT, R22, R26, PT ;  /* 0x0000001a1600720c */ /* 0x000fda0003f06270 */
[----:B------:R-:W-:Y:S05]  /*a450*/  @P0 EXIT ;  /* 0x000000000000094d */ /* 0x000fea0003800000 */
[----:B0-----:R-:W-:Y:S01]  /*a460*/  PRMT R0, R19, 0x9910, RZ ;  /* 0x0000991013007816 */ /* 0x001fe200000000ff */
[----:B------:R-:W-:-:S03]  /*a470*/  IMAD R22, R27, 0x200, R22 ;  /* 0x000002001b167824 */ /* 0x000fc600078e0216 */
[----:B------:R-:W-:Y:S01]  /*a480*/  ISETP.GT.AND P1, PT, R0, 0x9, PT ;  /* 0x000000090000780c */ /* 0x000fe20003f24270 */
[----:B------:R-:W-:-:S05]  /*a490*/  IMAD R22, R22, c[0x0][0x1ac], RZ ;  /* 0x00006b0016167a24 */ /* 0x000fca00078e02ff */
[----:B--2---:R-:W-:-:S05]  /*a4a0*/  IADD3 R2, P0, R22, c[0x0][0x180], RZ ;  /* 0x0000600016027a10 */ /* 0x004fca0007f1e0ff */
        /* <DEDUP_REMOVED lines=10> */
[----:B---3--:R-:W0:Y:S02]  /*a550*/  F2I.FTZ.TRUNC.NTZ R5, R18 ;  /* 0x0000001200057305 */ /* 0x008e24000021f100 */
[----:B0-----:R-:W-:Y:S01]  /*a560*/  STG.E.U8 [R2.64], R5 ;  /* 0x0000000502007986 */ /* 0x001fe2000c101124 */
[----:B------:R-:W-:Y:S05]  /*a570*/  EXIT ;  /* 0x000000000000794d */ /* 0x000fea0003800000 */
.L_x_2577:
[----:B---3--:R-:W0:Y:S02]  /*a580*/  F2I.S64.TRUNC R18, R18 ;  /* 0x0000001200127311 */ /* 0x008e24000020d900 */
[----:B0-----:R-:W-:-:S05]  /*a590*/  IMAD.MOV.U32 R5, RZ, RZ, R18 ;  /* 0x000000ffff057224 */ /* 0x001fca00078e0012 */
[----:B------:R-:W-:Y:S01]  /*a5a0*/  STG.E.U8 [R2.64], R5 ;  /* 0x0000000502007986 */ /* 0x000fe2000c101124 */
[----:B------:R-:W-:Y:S05]  /*a5b0*/  EXIT ;  /* 0x000000000000794d */ /* 0x000fea0003800000 */
.L_x_2576:
[----:B------:R-:W-:-:S13]  /*a5c0*/  ISETP.NE.AND P0, PT, R0, 0x2, PT ;  /* 0x000000020000780c */ /* 0x000fda0003f05270 */
[----:B------:R-:W-:Y:S05]  /*a5d0*/  @!P0 BRA `(.L_x_2579) ;  /* 0x000000a000008947 */ /* 0x000fea0003800000 */
[----:B------:R-:W-:-:S13]  /*a5e0*/  ISETP.NE.AND P0, PT, R0, 0x3, PT ;  /* 0x000000030000780c */ /* 0x000fda0003f05270 */
[----:B------:R-:W-:Y:S05]  /*a5f0*/  @!P0 BRA `(.L_x_2580) ;  /* 0x0000005000008947 */ /* 0x000fea0003800000 */
[----:B------:R-:W-:-:S13]  /*a600*/  ISETP.NE.AND P0, PT, R0, 0x4, PT ;  /* 0x000000040000780c */ /* 0x000fda0003f05270 */
[----:B------:R-:W-:Y:S05]  /*a610*/  @P0 BRA `(.L_x_2578) ;  /* 0x00000b4000000947 */ /* 0x000fea0003800000 */
[----:B---3--:R-:W0:Y:S02]  /*a620*/  F2I.S64.TRUNC R18, R18 ;  /* 0x0000001200127311 */ /* 0x008e24000020d900 */
[----:B0-----:R-:W-:Y:S01]  /*a630*/  STG.E.64 [R2.64], R18 ;  /* 0x0000001202007986 */ /* 0x001fe2000c101b24 */
[----:B------:R-:W-:Y:S05]  /*a640*/  EXIT ;  /* 0x000000000000794d */ /* 0x000fea0003800000 */
.L_x_2580:
[----:B---3--:R-:W0:Y:S02]  /*a650*/  F2I.FTZ.TRUNC.NTZ R5, R18 ;  /* 0x0000001200057305 */ /* 0x008e24000021f100 */
[----:B0-----:R-:W-:Y:S01]  /*a660*/  STG.E [R2.64], R5 ;  /* 0x0000000502007986 */ /* 0x001fe2000c101924 */
[----:B------:R-:W-:Y:S05]  /*a670*/  EXIT ;  /* 0x000000000000794d */ /* 0x000fea0003800000 */
.L_x_2579:
[----:B---3--:R-:W0:Y:S02]  /*a680*/  F2I.FTZ.TRUNC.NTZ R5, R18 ;  /* 0x0000001200057305 */ /* 0x008e24000021f100 */
[----:B0-----:R-:W-:Y:S01]  /*a690*/  STG.E.U16 [R2.64], R5 ;  /* 0x0000000502007986 */ /* 0x001fe2000c101524 */
[----:B------:R-:W-:Y:S05]  /*a6a0*/  EXIT ;  /* 0x000000000000794d */ /* 0x000fea0003800000 */
.L_x_2575:
[----:B------:R-:W-:-:S13]  /*a6b0*/  ISETP.GT.AND P0, PT, R0, 0x6, PT ;  /* 0x000000060000780c */ /* 0x000fda0003f04270 */
[----:B------:R-:W-:Y:S05]  /*a6c0*/  @P0 BRA `(.L_x_2581) ;  /* 0x0000009000000947 */ /* 0x000fea0003800000 */
[----:B------:R-:W-:-:S13]  /*a6d0*/  ISETP.NE.AND P0, PT, R0, 0x5, PT ;  /* 0x000000050000780c */ /* 0x000fda0003f05270 */
[----:B------:R-:W-:Y:S05]  /*a6e0*/  @!P0 BRA `(.L_x_2582) ;  /* 0x0000004000008947 */ /* 0x000fea0003800000 */
[----:B------:R-:W-:-:S13]  /*a6f0*/  ISETP.NE.AND P0, PT, R0, 0x6, PT ;  /* 0x000000060000780c */ /* 0x000fda0003f05270 */
[----:B------:R-:W-:Y:S05]  /*a700*/  @P0 BRA `(.L_x_2578) ;  /* 0x00000a5000000947 */ /* 0x000fea0003800000 */
[----:B---3--:R-:W-:Y:S01]  /*a710*/  STG.E [R2.64], R18 ;  /* 0x0000001202007986 */ /* 0x008fe2000c101924 */
[----:B------:R-:W-:Y:S05]  /*a720*/  EXIT ;  /* 0x000000000000794d */ /* 0x000fea0003800000 */
.L_x_2582:
[----:B---3--:R-:W-:-:S05]  /*a730*/  F2FP.PACK_AB R18, RZ, R18 ;  /* 0x00000012ff12723e */ /* 0x008fca00000000ff */
[----:B------:R-:W-:Y:S01]  /*a740*/  STG.E.U16 [R2.64], R18 ;  /* 0x0000001202007986 */ /* 0x000fe2000c101524 */
[----:B------:R-:W-:Y:S05]  /*a750*/  EXIT ;  /* 0x000000000000794d */ /* 0x000fea0003800000 */
.L_x_2581:
[----:B------:R-:W-:-:S13]  /*a760*/  ISETP.NE.AND P0, PT, R0, 0x7, PT ;  /* 0x000000070000780c */ /* 0x000fda0003f05270 */
[----:B------:R-:W-:Y:S05]  /*a770*/  @!P0 BRA `(.L_x_2583) ;  /* 0x000000b000008947 */ /* 0x000fea0003800000 */
[----:B------:R-:W-:-:S13]  /*a780*/  ISETP.NE.AND P0, PT, R0, 0x8, PT ;  /* 0x000000080000780c */ /* 0x000fda0003f05270 */
[----:B------:R-:W-:Y:S05]  /*a790*/  @!P0 BRA `(.L_x_2584) ;  /* 0x0000005000008947 */ /* 0x000fea0003800000 */
[----:B------:R-:W-:-:S13]  /*a7a0*/  ISETP.NE.AND P0, PT, R0, 0x9, PT ;  /* 0x000000090000780c */ /* 0x000fda0003f05270 */
[----:B------:R-:W-:Y:S05]  /*a7b0*/  @P0 BRA `(.L_x_2578) ;  /* 0x000009a000000947 */ /* 0x000fea0003800000 */
[----:B------:R-:W-:-:S05]  /*a7c0*/  IMAD.MOV.U32 R19, RZ, RZ, RZ ;  /* 0x000000ffff137224 */ /* 0x000fca00078e00ff */
[----:B---3--:R-:W-:Y:S01]  /*a7d0*/  STG.E.64 [R2.64], R18 ;  /* 0x0000001202007986 */ /* 0x008fe2000c101b24 */
[----:B------:R-:W-:Y:S05]  /*a7e0*/  EXIT ;  /* 0x000000000000794d */ /* 0x000fea0003800000 */
.L_x_2584:
[----:B---3--:R-:W-:-:S04]  /*a7f0*/  F2FP.PACK_AB R5, RZ, R18 ;  /* 0x00000012ff05723e */ /* 0x008fc800000000ff */
[----:B------:R-:W-:-:S05]  /*a800*/  PRMT R5, R5, 0x5410, RZ ;  /* 0x0000541005057816 */ /* 0x000fca00000000ff */
[----:B------:R-:W-:Y:S01]  /*a810*/  STG.E [R2.64], R5 ;  /* 0x0000000502007986 */ /* 0x000fe2000c101924 */
[----:B------:R-:W-:Y:S05]  /*a820*/  EXIT ;  /* 0x000000000000794d */ /* 0x000fea0003800000 */
.L_x_2583:
[----:B---3--:R-:W-:-:S06]  /*a830*/  FMUL.FTZ R4, R18, 1 ;  /* 0x3f80000012047820 */ /* 0x008fcc0000410000 */
[----:B------:R-:W0:Y:S02]  /*a840*/  F2F.F64.F32 R4, R4 ;  /* 0x0000000400047310 */ /* 0x000e240000201800 */
[----:B0-----:R-:W-:Y:S01]  /*a850*/  STG.E.64 [R2.64], R4 ;  /* 0x0000000402007986 */ /* 0x001fe2000c101b24 */
[----:B------:R-:W-:Y:S05]  /*a860*/  EXIT ;  /* 0x000000000000794d */ /* 0x000fea0003800000 */
.L_x_2574:
        /* <DEDUP_REMOVED lines=8> */
[----:B---3--:R-:W-:-:S04]  /*a8f0*/  FSETP.NEU.FTZ.AND P0, PT, R18, RZ, PT ;  /* 0x000000ff1200720b */ /* 0x008fc80003f1d000 */
[----:B------:R-:W-:-:S05]  /*a900*/  SEL R5, RZ, 0x1, !P0 ;  /* 0x00000001ff057807 */ /* 0x000fca0004000000 */
[----:B------:R-:W-:Y:S01]  /*a910*/  STG.E.U8 [R2.64], R5 ;  /* 0x0000000502007986 */ /* 0x000fe2000c101124 */
[----:B------:R-:W-:Y:S05]  /*a920*/  EXIT ;  /* 0x000000000000794d */ /* 0x000fea0003800000 */
.L_x_2587:
[----:B---3--:R-:W-:Y:S01]  /*a930*/  FMUL.FTZ R4, R18, 1 ;  /* 0x3f80000012047820 */ /* 0x008fe20000410000 */
[----:B------:R-:W-:-:S05]  /*a940*/  CS2R R6, SRZ ;  /* 0x0000000000067805 */ /* 0x000fca000001ff00 */
[----:B------:R-:W0:Y:S02]  /*a950*/  F2F.F64.F32 R4, R4 ;  /* 0x0000000400047310 */ /* 0x000e240000201800 */
[----:B0-----:R-:W-:Y:S01]  /*a960*/  STG.E.128 [R2.64], R4 ;  /* 0x0000000402007986 */ /* 0x001fe2000c101d24 */
[----:B------:R-:W-:Y:S05]  /*a970*/  EXIT ;  /* 0x000000000000794d */ /* 0x000fea0003800000 */
.L_x_2586:
[----:B------:R-:W-:-:S13]  /*a980*/  ISETP.NE.AND P0, PT, R0, 0xf, PT ;  /* 0x0000000f0000780c */ /* 0x000fda0003f05270 */
[----:B------:R-:W-:Y:S05]  /*a990*/  @!P0 BRA `(.L_x_2588) ;  /* 0x000002b000008947 */ /* 0x000fea0003800000 */
[----:B------:R-:W-:-:S13]  /*a9a0*/  ISETP.NE.AND P0, PT, R0, 0x17, PT ;  /* 0x000000170000780c */ /* 0x000fda0003f05270 */
[----:B------:R-:W-:Y:S05]  /*a9b0*/  @!P0 BRA `(.L_x_2589) ;  /* 0x0000014000008947 */ /* 0x000fea0003800000 */
[----:B------:R-:W-:-:S13]  /*a9c0*/  ISETP.NE.AND P0, PT, R0, 0x18, PT ;  /* 0x000000180000780c */ /* 0x000fda0003f05270 */
[----:B------:R-:W-:Y:S05]  /*a9d0*/  @P0 BRA `(.L_x_2578) ;  /* 0x0000078000000947 */ /* 0x000fea0003800000 */
[C---:B---3--:R-:W-:Y:S01]  /*a9e0*/  LOP3.LUT R4, R18.reuse, 0x7fffffff, RZ, 0xc0, !PT ;  /* 0x7fffffff12047812 */ /* 0x048fe200078ec0ff */
        /* <DEDUP_REMOVED lines=13> */
.L_x_2591:
[----:B------:R-:W-:Y:S05]  /*aac0*/  BSYNC B0 ;  /* 0x0000000000007941 */ /* 0x000fea0003800000 */
.L_x_2590:
[----:B------:R-:W-:-:S05]  /*aad0*/  LOP3.LUT R7, R0, R7, RZ, 0xfc, !PT ;  /* 0x0000000700077212 */ /* 0x000fca00078efcff */
[----:B------:R-:W-:Y:S01]  /*aae0*/  STG.E.U8 [R2.64], R7 ;  /* 0x0000000702007986 */ /* 0x000fe2000c101124 */
[----:B------:R-:W-:Y:S05]  /*aaf0*/  EXIT ;  /* 0x000000000000794d */ /* 0x000fea0003800000 */
.L_x_2589:
[----:B---3--:R-:W-:Y:S01]  /*ab00*/  LOP3.LUT R4, R18, 0x7fffffff, RZ, 0xc0, !PT ;  /* 0x7fffffff12047812 */ /* 0x008fe200078ec0ff */
        /* <DEDUP_REMOVED lines=11> */
.L_x_2593:
[----:B------:R-:W-:Y:S01]  /*abc0*/  IMAD.MOV.U32 R0, RZ, RZ, 0x7f ;  /* 0x0000007fff007424 */ /* 0x000fe200078e00ff */
[----:B------:R-:W-:-:S04]  /*abd0*/  ISETP.GT.U32.AND P0, PT, R4, 0x7f800000, PT ;  /* 0x7f8000000400780c */ /* 0x000fc80003f04070 */
[----:B------:R-:W-:-:S04]  /*abe0*/  SEL R0, R0, 0x7c, P0 ;  /* 0x0000007c00007807 */ /* 0x000fc80000000000 */
.L_x_2594:
[----:B------:R-:W-:Y:S05]  /*abf0*/  BSYNC B0 ;  /* 0x0000000000007941 */ /* 0x000fea0003800000 */
.L_x_2592:
[----:B------:R-:W-:-:S04]  /*ac00*/  LOP3.LUT R18, R18, 0x80000000, RZ, 0xc0, !PT ;  /* 0x8000000012127812 */ /* 0x000fc800078ec0ff */
[----:B------:R-:W-:-:S04]  /*ac10*/  SHF.R.U32.HI R5, RZ, 0x18, R18 ;  /* 0x00000018ff057819 */ /* 0x000fc80000011612 */
[----:B------:R-:W-:-:S05]  /*ac20*/  LOP3.LUT R5, R0, R5, RZ, 0xfc, !PT ;  /* 0x0000000500057212 */ /* 0x000fca00078efcff */
[----:B------:R-:W-:Y:S01]  /*ac30*/  STG.E.U8 [R2.64], R5 ;  /* 0x0000000502007986 */ /* 0x000fe2000c101124 */
[----:B------:R-:W-:Y:S05]  /*ac40*/  EXIT ;  /* 0x000000000000794d */ /* 0x000fea0003800000 */
.L_x_2588:
[----:B---3--:R-:W-:-:S05]  /*ac50*/  F2FP.BF16.PACK_AB R18, RZ, R18 ;  /* 0x00000012ff12723e */ /* 0x008fca00000010ff */
[----:B------:R-:W-:Y:S01]  /*ac60*/  STG.E.U16 [R2.64], R18 ;  /* 0x0000001202007986 */ /* 0x000fe2000c101524 */
[----:B------:R-:W-:Y:S05]  /*ac70*/  EXIT ;  /* 0x000000000000794d */ /* 0x000fea0003800000 */
.L_x_2585:
        /* <DEDUP_REMOVED lines=8> */
[----:B---3--:R-:W0:Y:S02]  /*ad00*/  F2I.FTZ.U32.TRUNC.NTZ R5, R18 ;  /* 0x0000001200057305 */ /* 0x008e24000021f000 */
[----:B0-----:R-:W-:Y:S01]  /*ad10*/  STG.E.U16 [R2.64], R5 ;  /* 0x0000000502007986 */ /* 0x001fe2000c101524 */
[----:B------:R-:W-:Y:S05]  /*ad20*/  EXIT ;  /* 0x000000000000794d */ /* 0x000fea0003800000 */
.L_x_2597:
[----:B---3--:R-:W-:Y:S01]  /*ad30*/  LOP3.LUT R5, R18, 0x7fffffff, RZ, 0xc0, !PT ;  /* 0x7fffffff12057812 */ /* 0x008fe200078ec0ff */
        /* <DEDUP_REMOVED lines=15> */
.L_x_2600:
[----:B------:R-:W-:-:S04]  /*ae30*/  LOP3.LUT R18, R18, 0x80000000, RZ, 0xc0, !PT ;  /* 0x8000000012127812 */ /* 0x000fc800078ec0ff */
[----:B------:R-:W-:-:S04]  /*ae40*/  SHF.R.U32.HI R5, RZ, 0x18, R18 ;  /* 0x00000018ff057819 */ /* 0x000fc80000011612 */
[----:B------:R-:W-:-:S04]  /*ae50*/  LOP3.LUT R4, R4, R5, RZ, 0xfc, !PT ;  /* 0x0000000504047212 */ /* 0x000fc800078efcff */
[----:B------:R-:W-:Y:S02]  /*ae60*/  PRMT R0, R4, 0x7610, R0 ;  /* 0x0000761004007816 */ /* 0x000fe40000000000 */
.L_x_2599:
[----:B------:R-:W-:Y:S05]  /*ae70*/  BSYNC B0 ;  /* 0x0000000000007941 */ /* 0x000fea0003800000 */
.L_x_2598:
[----:B------:R-:W-:Y:S01]  /*ae80*/  STG.E.U8 [R2.64], R0 ;  /* 0x0000000002007986 */ /* 0x000fe2000c101124 */
[----:B------:R-:W-:Y:S05]  /*ae90*/  EXIT ;  /* 0x000000000000794d */ /* 0x000fea0003800000 */
.L_x_2596:
        /* <DEDUP_REMOVED lines=16> */
.L_x_2603:
[----:B------:R-:W-:-:S04]  /*afa0*/  LOP3.LUT R18, R18, 0x80000000, RZ, 0xc0, !PT ;  /* 0x8000000012127812 */ /* 0x000fc800078ec0ff */
[----:B------:R-:W-:-:S04]  /*afb0*/  SHF.R.U32.HI R5, RZ, 0x18, R18 ;  /* 0x00000018ff057819 */ /* 0x000fc80000011612 */
[----:B------:R-:W-:-:S04]  /*afc0*/  LOP3.LUT R4, R4, R5, RZ, 0xfc, !PT ;  /* 0x0000000504047212 */ /* 0x000fc800078efcff */
[----:B------:R-:W-:Y:S02]  /*afd0*/  PRMT R0, R4, 0x7610, R0 ;  /* 0x0000761004007816 */ /* 0x000fe40000000000 */
.L_x_2602:
[----:B------:R-:W-:Y:S05]  /*afe0*/  BSYNC B0 ;  /* 0x0000000000007941 */ /* 0x000fea0003800000 */
.L_x_2601:
[----:B------:R-:W-:Y:S01]  /*aff0*/  STG.E.U8 [R2.64], R0 ;  /* 0x0000000002007986 */ /* 0x000fe2000c101124 */
[----:B------:R-:W-:Y:S05]  /*b000*/  EXIT ;  /* 0x000000000000794d */ /* 0x000fea0003800000 */
.L_x_2595:
[----:B------:R-:W-:-:S13]  /*b010*/  ISETP.NE.AND P0, PT, R0, 0x1c, PT ;  /* 0x0000001c0000780c */ /* 0x000fda0003f05270 */
[----:B------:R-:W-:Y:S05]  /*b020*/  @!P0 BRA `(.L_x_2604) ;  /* 0x000002a000008947 */ /* 0x000fea0003800000 */
[----:B------:R-:W-:-:S13]  /*b030*/  ISETP.NE.AND P0, PT, R0, 0x1d, PT ;  /* 0x0000001d0000780c */ /* 0x000fda0003f05270 */
[----:B------:R-:W-:Y:S05]  /*b040*/  @!P0 BRA `(.L_x_2605) ;  /* 0x0000025000008947 */ /* 0x000fea0003800000 */
[----:B------:R-:W-:-:S13]  /*b050*/  ISETP.NE.AND P0, PT, R0, 0x2c, PT ;  /* 0x0000002c0000780c */ /* 0x000fda0003f05270 */
[----:B------:R-:W-:Y:S05]  /*b060*/  @P0 BRA `(.L_x_2578) ;  /* 0x000000f000000947 */ /* 0x000fea0003800000 */
[----:B---3--:R-:W-:Y:S02]  /*b070*/  SHF.R.U32.HI R4, RZ, 0x17, R18 ;  /* 0x00000017ff047819 */ /* 0x008fe40000011612 */
        /* <DEDUP_REMOVED lines=14> */
.L_x_2578:
        /* <DEDUP_REMOVED lines=19> */
[----:B------:R-:W-:Y:S05]  /*b290*/  EXIT ;  /* 0x000000000000794d */ /* 0x000fea0003800000 */
.L_x_2605:
[----:B---3--:R-:W0:Y:S02]  /*b2a0*/  F2I.U64.TRUNC R18, R18 ;  /* 0x0000001200127311 */ /* 0x008e24000020d800 */
[----:B0-----:R-:W-:Y:S01]  /*b2b0*/  STG.E.64 [R2.64], R18 ;  /* 0x0000001202007986 */ /* 0x001fe2000c101b24 */
[----:B------:R-:W-:Y:S05]  /*b2c0*/  EXIT ;  /* 0x000000000000794d */ /* 0x000fea0003800000 */
.L_x_2604:
[----:B---3--:R-:W0:Y:S02]  /*b2d0*/  F2I.FTZ.U32.TRUNC.NTZ R5, R18 ;  /* 0x0000001200057305 */ /* 0x008e24000021f000 */
[----:B0-----:R-:W-:Y:S01]  /*b2e0*/  STG.E [R2.64], R5 ;  /* 0x0000000502007986 */ /* 0x001fe2000c101924 */
[----:B------:R-:W-:Y:S05]  /*b2f0*/  EXIT ;  /* 0x000000000000794d */ /* 0x000fea0003800000 */
.L_x_2606:
        /* <DEDUP_REMOVED lines=16> */
.L_x_6709:


//--------------------- .text._ZN2at6native18elementwise_kernelILi128ELi2EZNS0_22gpu_kernel_impl_nocastIZZZNS0_60_GLOBAL__N__171e0b9f_22_ActivationEluKernel_cu_9e10b42f_309619elu_backward_kernelERNS_18TensorIteratorBaseERKN3c106ScalarES9_S9_bENKUlvE_clEvENKUlvE0_clEvEUlffE_EEvS5_RKT_EUliE_EEviT1_ --------------------------
	.section	.text._ZN2at6native18elementwise_kernelILi128ELi2EZNS0_22gpu_kernel_impl_nocastIZZZNS0_60_GLOBAL__N__171e0b9f_22_ActivationEluKernel_cu_9e10b42f_309619elu_backward_kernelERNS_18TensorIteratorBaseERKN3c106ScalarES9_S9_bENKUlvE_clEvENKUlvE0_clEvEUlffE_EEvS5_RKT_EUliE_EEviT1_,"ax",@progbits
	.sectioninfo	@"SHI_REGISTERS=12"
	.align	128
        .global         _ZN2at6native18elementwise_kernelILi128ELi2EZNS0_22gpu_kernel_impl_nocastIZZZNS0_60_GLOBAL__N__171e0b9f_22_ActivationEluKernel_cu_9e10b42f_309619elu_backward_kernelERNS_18TensorIteratorBaseERKN3c106ScalarES9_S9_bENKUlvE_clEvENKUlvE0_clEvEUlffE_EEvS5_RKT_EUliE_EEviT1_
        .type           _ZN2at6native18elementwise_kernelILi128ELi2EZNS0_22gpu_kernel_impl_nocastIZZZNS0_60_GLOBAL__N__171e0b9f_22_ActivationEluKernel_cu_9e10b42f_309619elu_backward_kernelERNS_18TensorIteratorBaseERKN3c106ScalarES9_S9_bENKUlvE_clEvENKUlvE0_clEvEUlffE_EEvS5_RKT_EUliE_EEviT1_,@function
        .size           _ZN2at6native18elementwise_kernelILi128ELi2EZNS0_22gpu_kernel_impl_nocastIZZZNS0_60_GLOBAL__N__171e0b9f_22_ActivationEluKernel_cu_9e10b42f_309619elu_backward_kernelERNS_18TensorIteratorBaseERKN3c106ScalarES9_S9_bENKUlvE_clEvENKUlvE0_clEvEUlffE_EEvS5_RKT_EUliE_EEviT1_,(.L_x_6710 - _ZN2at6native18elementwise_kernelILi128ELi2EZNS0_22gpu_kernel_impl_nocastIZZZNS0_60_GLOBAL__N__171e0b9f_22_ActivationEluKernel_cu_9e10b42f_309619elu_backward_kernelERNS_18TensorIteratorBaseERKN3c106ScalarES9_S9_bENKUlvE_clEvENKUlvE0_clEvEUlffE_EEvS5_RKT_EUliE_EEviT1_)
        .other          _ZN2at6native18elementwise_kernelILi128ELi2EZNS0_22gpu_kernel_impl_nocastIZZZNS0_60_GLOBAL__N__171e0b9f_22_ActivationEluKernel_cu_9e10b42f_309619elu_backward_kernelERNS_18TensorIteratorBaseERKN3c106ScalarES9_S9_bENKUlvE_clEvENKUlvE0_clEvEUlffE_EEvS5_RKT_EUliE_EEviT1_,@"STO_CUDA_ENTRY STV_DEFAULT"
_ZN2at6native18elementwise_kernelILi128ELi2EZNS0_22gpu_kernel_impl_nocastIZZZNS0_60_GLOBAL__N__171e0b9f_22_ActivationEluKernel_cu_9e10b42f_309619elu_backward_kernelERNS_18TensorIteratorBaseERKN3c106ScalarES9_S9_bENKUlvE_clEvENKUlvE0_clEvEUlffE_EEvS5_RKT_EUliE_EEviT1_:
.text._ZN2at6native18elementwise_kernelILi128ELi2EZNS0_22gpu_kernel_impl_nocastIZZZNS0_60_GLOBAL__N__171e0b9f_22_ActivationEluKernel_cu_9e10b42f_309619elu_backward_kernelERNS_18TensorIteratorBaseERKN3c106ScalarES9_S9_bENKUlvE_clEvENKUlvE0_clEvEUlffE_EEvS5_RKT_EUliE_EEviT1_:
[----:B------:R-:W-:Y:S02]  /*0000*/  MOV R1, c[0x0][0x28] ;  /* 0x00000a0000017a02 */ /* 0x000fe40000000f00 */
[----:B------:R-:W0:Y:S01]  /*0010*/  S2R R0, SR_CTAID.X ;  /* 0x0000000000007919 */ /* 0x000e220000002500 */
[----:B------:R-:W-:Y:S01]  /*0020*/  ULDC.64 UR4, c[0x0][0x118] ;  /* 0x0000460000047ab9 */ /* 0x000fe20000000a00 */
[----:B------:R-:W-:Y:S01]  /*0030*/  BSSY B0, `(.L_x_2607) ;  /* 0x000011e000007945 */ /* 0x000fe20003800000 */
[----:B------:R-:W-:Y:S01]  /*0040*/  ULDC.U8 UR6, c[0x0][0x3ec] ;  /* 0x0000fb0000067ab9 */ /* 0x000fe20000000000 */
[----:B------:R-:W0:Y:S02]  /*0050*/  S2R R3, SR_TID.X ;  /* 0x0000000000037919 */ /* 0x000e240000002100 */
[----:B0-----:R-:W-:-:S04]  /*0060*/  LEA R0, R0, R3, 0x8 ;  /* 0x0000000300007211 */ /* 0x001fc800078e40ff */
[----:B------:R-:W-:Y:S02]  /*0070*/  ISETP.GE.AND P0, PT, R0, c[0x0][0x160], PT ;  /* 0x0000580000007a0c */ /* 0x000fe40003f06270 */
[----:B------:R-:W-:-:S11]  /*0080*/  MOV R9, R0 ;  /* 0x0000000000097202 */ /* 0x000fd60000000f00 */
        /* <DEDUP_REMOVED lines=254> */
.L_x_2609:
[----:B------:R-:W-:Y:S02]  /*1070*/  IADD3 R4, P0, R4, c[0x0][0x3d0], RZ ;  /* 0x0000f40004047a10 */ /* 0x000fe40007f1e0ff */
[----:B------:R-:W-:Y:S02]  /*1080*/  IADD3 R6, P1, R3, c[0x0][0x3d8], RZ ;  /* 0x0000f60003067a10 */ /* 0x000fe40007f3e0ff */
[----:B------:R-:W-:Y:S02]  /*1090*/  IADD3.X R5, RZ, c[0x0][0x3d4], RZ, P0, !PT ;  /* 0x0000f500ff057a10 */ /* 0x000fe400007fe4ff */
[----:B------:R-:W-:-:S03]  /*10a0*/  IADD3.X R7, RZ, c[0x0][0x3dc], RZ, P1, !PT ;  /* 0x0000f700ff077a10 */ /* 0x000fc60000ffe4ff */
[----:B------:R0:W5:Y:S04]  /*10b0*/  LDG.E R8, [R4.64] ;  /* 0x0000000404087981 */ /* 0x000168000c1e1900 */
[----:B------:R0:W5:Y:S01]  /*10c0*/  LDG.E R6, [R6.64] ;  /* 0x0000000406067981 */ /* 0x000162000c1e1900 */
[----:B------:R-:W-:Y:S02]  /*10d0*/  ISETP.NE.AND P0, PT, RZ, UR6, PT ;  /* 0x00000006ff007c0c */ /* 0x000fe4000bf05270 */
[----:B------:R-:W-:-:S04]  /*10e0*/  IADD3 R2, P1, R2, c[0x0][0x3c8], RZ ;  /* 0x0000f20002027a10 */ /* 0x000fc80007f3e0ff */
[----:B------:R-:W-:-:S07]  /*10f0*/  IADD3.X R3, RZ, c[0x0][0x3cc], RZ, P1, !PT ;  /* 0x0000f300ff037a10 */ /* 0x000fce0000ffe4ff */
[----:B------:R-:W-:Y:S05]  /*1100*/  @!P0 BRA `(.L_x_2610) ;  /* 0x0000006000008947 */ /* 0x000fea0003800000 */
[----:B0----5:R-:W-:-:S13]  /*1110*/  FSETP.GTU.FTZ.AND P0, PT, R6, RZ, PT ;  /* 0x000000ff0600720b */ /* 0x021fda0003f1c000 */
[----:B------:R-:W-:Y:S02]  /*1120*/  @!P0 FADD.FTZ R5, R6, c[0x0][0x3e0] ;  /* 0x0000f80006058621 */ /* 0x000fe40000010000 */
[C---:B------:R-:W-:Y:S02]  /*1130*/  @!P0 FMUL.FTZ R4, R8.reuse, c[0x0][0x3e8] ;  /* 0x0000fa0008048a20 */ /* 0x040fe40000410000 */
[----:B------:R-:W-:Y:S02]  /*1140*/  @P0 FMUL.FTZ R7, R8, c[0x0][0x3e4] ;  /* 0x0000f90008070a20 */ /* 0x000fe40000410000 */
[----:B------:R-:W-:Y:S01]  /*1150*/  @!P0 FMUL.FTZ R7, R4, R5 ;  /* 0x0000000504078220 */ /* 0x000fe20000410000 */
[----:B------:R-:W-:Y:S05]  /*1160*/  BRA `(.L_x_2611) ;  /* 0x0000008000007947 */ /* 0x000fea0003800000 */
.L_x_2610:
[----:B0----5:R-:W-:-:S13]  /*1170*/  FSETP.GTU.FTZ.AND P0, PT, R6, RZ, PT ;  /* 0x000000ff0600720b */ /* 0x021fda0003f1c000 */
[----:B------:R-:W-:Y:S02]  /*1180*/  @!P0 FMUL.FTZ R4, R6, c[0x0][0x3e8] ;  /* 0x0000fa0006048a20 */ /* 0x000fe40000410000 */
[----:B------:R-:W-:Y:S02]  /*1190*/  @P0 FMUL.FTZ R7, R8, c[0x0][0x3e4] ;  /* 0x0000f90008070a20 */ /* 0x000fe40000410000 */
[----:B------:R-:W-:Y:S02]  /*11a0*/  @!P0 FMUL.FTZ R5, R4, 1.4426950216293334961 ;  /* 0x3fb8aa3b04058820 */ /* 0x000fe40000410000 */
[----:B------:R-:W-:-:S04]  /*11b0*/  @!P0 FMUL.FTZ R4, R8, c[0x0][0x3e8] ;  /* 0x0000fa0008048a20 */ /* 0x000fc80000410000 */
[----:B------:R-:W0:Y:S01]  /*11c0*/  @!P0 MUFU.EX2 R5, R5 ;  /* 0x0000000500058308 */ /* 0x000e220000000800 */
[----:B------:R-:W-:-:S04]  /*11d0*/  @!P0 FMUL.FTZ R4, R4, c[0x0][0x3e0] ;  /* 0x0000f80004048a20 */ /* 0x000fc80000410000 */
[----:B0-----:R-:W-:-:S05]  /*11e0*/  @!P0 FMUL.FTZ R7, R4, R5 ;  /* 0x0000000504078220 */ /* 0x001fca0000410000 */
.L_x_2611:
[----:B------:R0:W-:Y:S01]  /*11f0*/  STG.E [R2.64], R7 ;  /* 0x0000000702007986 */ /* 0x0001e2000c101904 */
[----:B------:R-:W-:-:S03]  /*1200*/  IADD3 R9, R0, 0x80, RZ ;  /* 0x0000008000097810 */ /* 0x000fc60007ffe0ff */
.L_x_2608:
[----:B------:R-:W-:Y:S05]  /*1210*/  BSYNC B0 ;  /* 0x0000000000007941 */ /* 0x000fea0003800000 */
.L_x_2607:
[----:B------:R-:W-:-:S13]  /*1220*/  ISETP.GE.AND P0, PT, R9, c[0x0][0x160], PT ;  /* 0x0000580009007a0c */ /* 0x000fda0003f06270 */
[----:B------:R-:W-:Y:S05]  /*1230*/  @P0 EXIT ;  /* 0x000000000000094d */ /* 0x000fea0003800000 */
        /* <DEDUP_REMOVED lines=252> */
[----:B------:R-:W-:-:S05]  /*2200*/  @P0 IMAD R2, R7, c[0x0][0x3c0], R2 ;  /* 0x0000f00007020a24 */ /* 0x000fca00078e0202 */
.L_x_2612:
[----:B------:R-:W-:Y:S02]  /*2210*/  IADD3 R2, P1, R2, c[0x0][0x3d8], RZ ;  /* 0x0000f60002027a10 */ /* 0x000fe40007f3e0ff */
[----:B------:R-:W-:Y:S02]  /*2220*/  IADD3 R4, P0, R3, c[0x0][0x3d0], RZ ;  /* 0x0000f40003047a10 */ /* 0x000fe40007f1e0ff */
[----:B------:R-:W-:Y:S02]  /*2230*/  IADD3.X R3, RZ, c[0x0][0x3dc], RZ, P1, !PT ;  /* 0x0000f700ff037a10 */ /* 0x000fe40000ffe4ff */
[----:B------:R-:W-:-:S04]  /*2240*/  IADD3.X R5, RZ, c[0x0][0x3d4], RZ, P0, !PT ;  /* 0x0000f500ff057a10 */ /* 0x000fc800007fe4ff */
        /* <DEDUP_REMOVED lines=12> */
.L_x_2613:
[----:B0----5:R-:W-:-:S13]  /*2310*/  FSETP.GTU.FTZ.AND P0, PT, R3, RZ, PT ;  /* 0x000000ff0300720b */ /* 0x021fda0003f1c000 */
[----:B------:R-:W-:Y:S02]  /*2320*/  @!P0 FMUL.FTZ R0, R3, c[0x0][0x3e8] ;  /* 0x0000fa0003008a20 */ /* 0x000fe40000410000 */
[----:B------:R-:W-:Y:S02]  /*2330*/  @P0 FMUL.FTZ R5, R4, c[0x0][0x3e4] ;  /* 0x0000f90004050a20 */ /* 0x000fe40000410000 */
[----:B------:R-:W-:Y:S02]  /*2340*/  @!P0 FMUL.FTZ R2, R0, 1.4426950216293334961 ;  /* 0x3fb8aa3b00028820 */ /* 0x000fe40000410000 */
[----:B------:R-:W-:Y:S02]  /*2350*/  @!P0 FMUL.FTZ R0, R4, c[0x0][0x3e8] ;  /* 0x0000fa0004008a20 */ /* 0x000fe40000410000 */
[----:B------:R-:W0:Y:S02]  /*2360*/  @!P0 MUFU.EX2 R3, R2 ;  /* 0x0000000200038308 */ /* 0x000e240000000800 */
[----:B------:R-:W-:-:S04]  /*2370*/  @!P0 FMUL.FTZ R0, R0, c[0x0][0x3e0] ;  /* 0x0000f80000008a20 */ /* 0x000fc80000410000 */
[----:B0-----:R-:W-:-:S05]  /*2380*/  @!P0 FMUL.FTZ R5, R0, R3 ;  /* 0x0000000300058220 */ /* 0x001fca0000410000 */
.L_x_2614:
[----:B------:R-:W-:Y:S01]  /*2390*/  STG.E [R6.64], R5 ;  /* 0x0000000506007986 */ /* 0x000fe2000c101904 */
[----:B------:R-:W-:Y:S05]  /*23a0*/  EXIT ;  /* 0x000000000000794d */ /* 0x000fea0003800000 */
.L_x_2615:
        /* <DEDUP_REMOVED lines=13> */
.L_x_6710:


//--------------------- .text._ZN2at6native27unrolled_elementwise_kernelIZZZNS0_60_GLOBAL__N__171e0b9f_22_ActivationEluKernel_cu_9e10b42f_309619elu_backward_kernelERNS_18TensorIteratorBaseERKN3c106ScalarES8_S8_bENKUlvE_clEvENKUlvE0_clEvEUlffE_St5arrayIPcLm3EELi4E23TrivialOffsetCalculatorILi2EjESF_ILi1EjENS0_6memory15LoadWithoutCastENSI_16StoreWithoutCastEEEviT_T0_T2_T3_T4_T5_ --------------------------
	.section	.text._ZN2at6native27unrolled_elementwise_kernelIZZZNS0_60_GLOBAL__N__171e0b9f_22_ActivationEluKernel_cu_9e10b42f_309619elu_backward_kernelERNS_18TensorIteratorBaseERKN3c106ScalarES8_S8_bENKUlvE_clEvENKUlvE0_clEvEUlffE_St5arrayIPcLm3EELi4E23TrivialOffsetCalculatorILi2EjESF_ILi1EjENS0_6memory15LoadWithoutCastENSI_16StoreWithoutCastEEEviT_T0_T2_T3_T4_T5_,"ax",@progbits
	.sectioninfo	@"SHI_REGISTERS=28"
	.align	128
        .global         _ZN2at6native27unrolled_elementwise_kernelIZZZNS0_60_GLOBAL__N__171e0b9f_22_ActivationEluKernel_cu_9e10b42f_309619elu_backward_kernelERNS_18TensorIteratorBaseERKN3c106ScalarES8_S8_bENKUlvE_clEvENKUlvE0_clEvEUlffE_St5arrayIPcLm3EELi4E23TrivialOffsetCalculatorILi2EjESF_ILi1EjENS0_6memory15LoadWithoutCastENSI_16StoreWithoutCastEEEviT_T0_T2_T3_T4_T5_
        .type           _ZN2at6native27unrolled_elementwise_kernelIZZZNS0_60_GLOBAL__N__171e0b9f_22_ActivationEluKernel_cu_9e10b42f_309619elu_backward_kernelERNS_18TensorIteratorBaseERKN3c106ScalarES8_S8_bENKUlvE_clEvENKUlvE0_clEvEUlffE_St5arrayIPcLm3EELi4E23TrivialOffsetCalculatorILi2EjESF_ILi1EjENS0_6memory15LoadWithoutCastENSI_16StoreWithoutCastEEEviT_T0_T2_T3_T4_T5_,@function
        .size           _ZN2at6native27unrolled_elementwise_kernelIZZZNS0_60_GLOBAL__N__171e0b9f_22_ActivationEluKernel_cu_9e10b42f_309619elu_backward_kernelERNS_18TensorIteratorBaseERKN3c106ScalarES8_S8_bENKUlvE_clEvENKUlvE0_clEvEUlffE_St5arrayIPcLm3EELi4E23TrivialOffsetCalculatorILi2EjESF_ILi1EjENS0_6memory15LoadWithoutCastENSI_16StoreWithoutCastEEEviT_T0_T2_T3_T4_T5_,(.L_x_6711 - _ZN2at6native27unrolled_elementwise_kernelIZZZNS0_60_GLOBAL__N__171e0b9f_22_ActivationEluKernel_cu_9e10b42f_309619elu_backward_kernelERNS_18TensorIteratorBaseERKN3c106ScalarES8_S8_bENKUlvE_clEvENKUlvE0_clEvEUlffE_St5arrayIPcLm3EELi4E23TrivialOffsetCalculatorILi2EjESF_ILi1EjENS0_6memory15LoadWithoutCastENSI_16StoreWithoutCastEEEviT_T0_T2_T3_T4_T5_)
        .other          _ZN2at6native27unrolled_elementwise_kernelIZZZNS0_60_GLOBAL__N__171e0b9f_22_ActivationEluKernel_cu_9e10b42f_309619elu_backward_kernelERNS_18TensorIteratorBaseERKN3c106ScalarES8_S8_bENKUlvE_clEvENKUlvE0_clEvEUlffE_St5arrayIPcLm3EELi4E23TrivialOffsetCalculatorILi2EjESF_ILi1EjENS0_6memory15LoadWithoutCastENSI_16StoreWithoutCastEEEviT_T0_T2_T3_T4_T5_,@"STO_CUDA_ENTRY STV_DEFAULT"
_ZN2at6native27unrolled_elementwise_kernelIZZZNS0_60_GLOBAL__N__171e0b9f_22_ActivationEluKernel_cu_9e10b42f_309619elu_backward_kernelERNS_18TensorIteratorBaseERKN3c106ScalarES8_S8_bENKUlvE_clEvENKUlvE0_clEvEUlffE_St5arrayIPcLm3EELi4E23TrivialOffsetCalculatorILi2EjESF_ILi1EjENS0_6memory15LoadWithoutCastENSI_16StoreWithoutCastEEEviT_T0_T2_T3_T4_T5_:
.text._ZN2at6native27unrolled_elementwise_kernelIZZZNS0_60_GLOBAL__N__171e0b9f_22_ActivationEluKernel_cu_9e10b42f_309619elu_backward_kernelERNS_18TensorIteratorBaseERKN3c106ScalarES8_S8_bENKUlvE_clEvENKUlvE0_clEvEUlffE_St5arrayIPcLm3EELi4E23TrivialOffsetCalculatorILi2EjESF_ILi1EjENS0_6memory15LoadWithoutCastENSI_16StoreWithoutCastEEEviT_T0_T2_T3_T4_T5_:
[----:B------:R-:W-:Y:S02]  /*0000*/  MOV R1, c[0x0][0x28] ;  /* 0x00000a0000017a02 */ /* 0x000fe40000000f00 */
[----:B------:R-:W0:Y:S01]  /*0010*/  S2R R0, SR_CTAID.X ;  /* 0x0000000000007919 */ /* 0x000e220000002500 */
[----:B------:R-:W-:Y:S01]  /*0020*/  MOV R3, 0xfffffe00 ;  /* 0xfffffe0000037802 */ /* 0x000fe20000000f00 */
[----:B------:R-:W-:Y:S01]  /*0030*/  CS2R R20, SRZ ;  /* 0x0000000000147805 */ /* 0x000fe2000001ff00 */
[----:B------:R-:W-:Y:S01]  /*0040*/  CS2R R14, SRZ ;  /* 0x00000000000e7805 */ /* 0x000fe2000001ff00 */
[----:B------:R-:W1:Y:S01]  /*0050*/  S2R R13, SR_TID.X ;  /* 0x00000000000d7919 */ /* 0x000e620000002100 */
[----:B------:R-:W-:Y:S01]  /*0060*/  ULDC.64 UR4, c[0x0][0x118] ;  /* 0x0000460000047ab9 */ /* 0x000fe20000000a00 */
[----:B0-----:R-:W-:Y:S01]  /*0070*/  IMAD R12, R0, R3, c[0x0][0x160] ;  /* 0x00005800000c7624 */ /* 0x001fe200078e0203 */
[----:B-1----:R-:W-:-:S04]  /*0080*/  MOV R7, R13 ;  /* 0x0000000d00077202 */ /* 0x002fc80000000f00 */
[----:B------:R-:W-:-:S13]  /*0090*/  ISETP.GE.AND P0, PT, R13, R12, PT ;  /* 0x0000000c0d00720c */ /* 0x000fda0003f06270 */
[----:B------:R-:W-:Y:S02]  /*00a0*/  @!P0 LEA R4, R0, R7, 0x9 ;  /* 0x0000000700048211 */ /* 0x000fe400078e48ff */
[----:B------:R-:W-:Y:S02]  /*00b0*/  @!P0 IADD3 R7, R7, 0x80, RZ ;  /* 0x0000008007078810 */ /* 0x000fe40007ffe0ff */
[----:B------:R-:W-:Y:S02]  /*00c0*/  @!P0 MOV R5, 0x4 ;  /* 0x0000000400058802 */ /* 0x000fe40000000f00 */
[----:B------:R-:W-:-:S03]  /*00d0*/  ISETP.GE.AND P1, PT, R7, R12, PT ;  /* 0x0000000c0700720c */ /* 0x000fc60003f26270 */
[----:B------:R-:W-:-:S04]  /*00e0*/  @!P0 IMAD.WIDE.U32 R2, R4, R5, c[0x0][0x188] ;  /* 0x0000620004028625 */ /* 0x000fc800078e0005 */
[----:B------:R-:W-:Y:S01]  /*00f0*/  @!P0 IMAD.WIDE.U32 R4, R4, R5, c[0x0][0x190] ;  /* 0x0000640004048625 */ /* 0x000fe200078e0005 */
[----:B------:R0:W5:Y:S01]  /*0100*/  @!P0 LDG.E R21, [R2.64] ;  /* 0x0000000402158981 */ /* 0x000162000c1e1900 */
[----:B------:R-:W-:Y:S01]  /*0110*/  CS2R R16, SRZ ;  /* 0x0000000000107805 */ /* 0x000fe2000001ff00 */
[----:B------:R-:W-:Y:S02]  /*0120*/  CS2R R18, SRZ ;  /* 0x0000000000127805 */ /* 0x000fe4000001ff00 */
[----:B------:R1:W5:Y:S01]  /*0130*/  @!P0 LDG.E R15, [R4.64] ;  /* 0x00000004040f8981 */ /* 0x000362000c1e1900 */
[----:B------:R-:W-:Y:S02]  /*0140*/  @!P1 LEA R11, R0, R7, 0x9 ;  /* 0x00000007000b9211 */ /* 0x000fe400078e48ff */
[----:B------:R-:W-:Y:S02]  /*0150*/  @!P1 IADD3 R7, R7, 0x80, RZ ;  /* 0x0000008007079810 */ /* 0x000fe40007ffe0ff */
[----:B------:R-:W-:-:S02]  /*0160*/  @!P1 MOV R22, 0x4 ;  /* 0x0000000400169802 */ /* 0x000fc40000000f00 */
[----:B------:R-:W-:-:S03]  /*0170*/  ISETP.GE.AND P3, PT, R7, R12, PT ;  /* 0x0000000c0700720c */ /* 0x000fc60003f66270 */
[----:B------:R-:W-:-:S04]  /*0180*/  @!P1 IMAD.WIDE.U32 R8, R11, R22, c[0x0][0x188] ;  /* 0x000062000b089625 */ /* 0x000fc800078e0016 */
[----:B0-----:R-:W-:Y:S01]  /*0190*/  @!P1 IMAD.WIDE.U32 R2, R11, R22, c[0x0][0x190] ;  /* 0x000064000b029625 */ /* 0x001fe200078e0016 */
[----:B------:R0:W5:Y:S01]  /*01a0*/  @!P1 LDG.E R14, [R8.64] ;  /* 0x00000004080e9981 */ /* 0x000162000c1e1900 */
[----:B------:R-:W-:-:S03]  /*01b0*/  ULDC.U8 UR6, c[0x0][0x174] ;  /* 0x00005d0000067ab9 */ /* 0x000fc60000000000 */
[----:B------:R2:W5:Y:S01]  /*01c0*/  @!P1 LDG.E R20, [R2.64] ;  /* 0x0000000402149981 */ /* 0x000562000c1e1900 */
[----:B------:R-:W-:Y:S02]  /*01d0*/  @!P3 LEA R6, R0, R7, 0x9 ;  /* 0x000000070006b211 */ /* 0x000fe400078e48ff */
[----:B------:R-:W-:-:S04]  /*01e0*/  @!P3 IADD3 R7, R7, 0x80, RZ ;  /* 0x000000800707b810 */ /* 0x000fc80007ffe0ff */
[----:B------:R-:W-:Y:S02]  /*01f0*/  ISETP.GE.AND P2, PT, R7, R12, PT ;  /* 0x0000000c0700720c */ /* 0x000fe40003f46270 */
[----:B------:R-:W-:-:S05]  /*0200*/  @!P3 MOV R23, 0x4 ;  /* 0x000000040017b802 */ /* 0x000fca0000000f00 */
[----:B-1----:R-:W-:-:S05]  /*0210*/  @!P3 IMAD.WIDE.U32 R4, R6, R23, c[0x0][0x188] ;  /* 0x000062000604b625 */ /* 0x002fca00078e0017 */
[----:B------:R2:W5:Y:S01]  /*0220*/  @!P3 LDG.E R17, [R4.64] ;  /* 0x000000040411b981 */ /* 0x000562000c1e1900 */
[----:B------:R-:W-:Y:S02]  /*0230*/  @!P2 LEA R10, R0, R7, 0x9 ;  /* 0x00000007000aa211 */ /* 0x000fe400078e48ff */
[----:B------:R-:W-:Y:S01]  /*0240*/  @!P2 MOV R25, 0x4 ;  /* 0x000000040019a802 */ /* 0x000fe20000000f00 */
[----:B------:R-:W-:-:S04]  /*0250*/  @!P3 IMAD.WIDE.U32 R6, R6, R23, c[0x0][0x190] ;  /* 0x000064000606b625 */ /* 0x000fc800078e0017 */
[CC--:B0-----:R-:W-:Y:S01]  /*0260*/  @!P2 IMAD.WIDE.U32 R8, R10.reuse, R25.reuse, c[0x0][0x188] ;  /* 0x000062000a08a625 */ /* 0x0c1fe200078e0019 */
[----:B------:R2:W5:Y:S03]  /*0270*/  @!P3 LDG.E R19, [R6.64] ;  /* 0x000000040613b981 */ /* 0x000566000c1e1900 */
[----:B------:R-:W-:Y:S01]  /*0280*/  @!P2 IMAD.WIDE.U32 R10, R10, R25, c[0x0][0x190] ;  /* 0x000064000a0aa625 */ /* 0x000fe200078e0019 */
[----:B------:R2:W5:Y:S04]  /*0290*/  @!P2 LDG.E R16, [R8.64] ;  /* 0x000000040810a981 */ /* 0x000568000c1e1900 */
[----:B------:R2:W5:Y:S01]  /*02a0*/  @!P2 LDG.E R18, [R10.64] ;  /* 0x000000040a12a981 */ /* 0x000562000c1e1900 */
[----:B------:R-:W-:Y:S01]  /*02b0*/  ISETP.NE.AND P1, PT, RZ, UR6, PT ;  /* 0x00000006ff007c0c */ /* 0x000fe2000bf25270 */
[----:B------:R-:W-:-:S12]  /*02c0*/  BSSY B0, `(.L_x_2616) ;  /* 0x000004f000007945 */ /* 0x000fd80003800000 */
[----:B------:R-:W-:Y:S05]  /*02d0*/  @!P1 BRA `(.L_x_2617) ;  /* 0x000001d000009947 */ /* 0x000fea0003800000 */
[----:B--2---:R-:W-:Y:S01]  /*02e0*/  IADD3 R5, R13, 0x100, RZ ;  /* 0x000001000d057810 */ /* 0x004fe20007ffe0ff */
[----:B-----5:R-:W-:Y:S01]  /*02f0*/  @!P0 FMUL.FTZ R2, R21, c[0x0][0x170] ;  /* 0x00005c0015028a20 */ /* 0x020fe20000410000 */
[----:B------:R-:W-:Y:S02]  /*0300*/  IADD3 R3, R13, 0x80, RZ ;  /* 0x000000800d037810 */ /* 0x000fe40007ffe0ff */
[-C--:B------:R-:W-:Y:S02]  /*0310*/  ISETP.GE.AND P2, PT, R5, R12.reuse, PT ;  /* 0x0000000c0500720c */ /* 0x080fe40003f46270 */
[----:B------:R-:W-:Y:S02]  /*0320*/  IADD3 R7, R13, 0x180, RZ ;  /* 0x000001800d077810 */ /* 0x000fe40007ffe0ff */
[----:B------:R-:W-:Y:S02]  /*0330*/  ISETP.GE.AND P1, PT, R3, R12, PT ;  /* 0x0000000c0300720c */ /* 0x000fe40003f26270 */
[----:B------:R-:W-:-:S02]  /*0340*/  FSETP.GTU.AND P6, PT, R19, RZ, !P2 ;  /* 0x000000ff1300720b */ /* 0x000fc400057cc000 */
[----:B------:R-:W-:Y:S02]  /*0350*/  ISETP.GE.AND P3, PT, R7, R12, PT ;  /* 0x0000000c0700720c */ /* 0x000fe40003f66270 */
[C---:B------:R-:W-:Y:S01]  /*0360*/  FSETP.GTU.AND P4, PT, R15.reuse, RZ, !P0 ;  /* 0x000000ff0f00720b */ /* 0x040fe2000478c000 */
[----:B------:R-:W-:Y:S01]  /*0370*/  @!P0 FADD.FTZ R15, R15, c[0x0][0x168] ;  /* 0x00005a000f0f8621 */ /* 0x000fe20000010000 */
[C---:B------:R-:W-:Y:S01]  /*0380*/  FSETP.GTU.AND P5, PT, R20.reuse, RZ, !P1 ;  /* 0x000000ff1400720b */ /* 0x040fe20004fac000 */
[----:B------:R-:W-:Y:S02]  /*0390*/  @!P2 FADD.FTZ R19, R19, c[0x0][0x168] ;  /* 0x00005a001313a621 */ /* 0x000fe40000010000 */
[----:B------:R-:W-:Y:S02]  /*03a0*/  @!P2 FMUL.FTZ R4, R17, c[0x0][0x170] ;  /* 0x00005c001104aa20 */ /* 0x000fe40000410000 */
[----:B------:R-:W-:Y:S02]  /*03b0*/  @!P1 FADD.FTZ R20, R20, c[0x0][0x168] ;  /* 0x00005a0014149621 */ /* 0x000fe40000010000 */
[----:B------:R-:W-:-:S02]  /*03c0*/  @!P2 FMUL.FTZ R19, R19, R4 ;  /* 0x000000041313a220 */ /* 0x000fc40000410000 */
[----:B------:R-:W-:Y:S02]  /*03d0*/  @!P1 FMUL.FTZ R5, R14, c[0x0][0x170] ;  /* 0x00005c000e059a20 */ /* 0x000fe40000410000 */
[----:B------:R-:W-:Y:S02]  /*03e0*/  @P6 FMUL.FTZ R19, R17, c[0x0][0x16c] ;  /* 0x00005b0011136a20 */ /* 0x000fe40000410000 */
[----:B------:R-:W-:Y:S02]  /*03f0*/  @!P0 FMUL.FTZ R2, R15, R2 ;  /* 0x000000020f028220 */ /* 0x000fe40000410000 */
[----:B------:R-:W-:Y:S01]  /*0400*/  @!P1 FMUL.FTZ R4, R20, R5 ;  /* 0x0000000514049220 */ /* 0x000fe20000410000 */
[----:B------:R-:W-:Y:S01]  /*0410*/  @!P2 MOV R5, R19 ;  /* 0x000000130005a202 */ /* 0x000fe20000000f00 */
[----:B------:R-:W-:Y:S02]  /*0420*/  @P4 FMUL.FTZ R2, R21, c[0x0][0x16c] ;  /* 0x00005b0015024a20 */ /* 0x000fe40000410000 */
[----:B------:R-:W-:Y:S01]  /*0430*/  @P5 FMUL.FTZ R4, R14, c[0x0][0x16c] ;  /* 0x00005b000e045a20 */ /* 0x000fe20000410000 */
[----:B------:R-:W-:Y:S05]  /*0440*/  @P3 BRA `(.L_x_2618) ;  /* 0x0000036000003947 */ /* 0x000fea0003800000 */
[C---:B------:R-:W-:Y:S01]  /*0450*/  FSETP.GTU.FTZ.AND P1, PT, R18.reuse, RZ, PT ;  /* 0x000000ff1200720b */ /* 0x040fe20003f3c000 */
[----:B------:R-:W-:-:S02]  /*0460*/  FADD.FTZ R18, R18, c[0x0][0x168] ;  /* 0x00005a0012127621 */ /* 0x000fc40000010000 */
[----:B------:R-:W-:-:S04]  /*0470*/  FMUL.FTZ R7, R16, c[0x0][0x170] ;  /* 0x00005c0010077a20 */ /* 0x000fc80000410000 */
[----:B------:R-:W-:-:S06]  /*0480*/  FMUL.FTZ R9, R18, R7 ;  /* 0x0000000712097220 */ /* 0x000fcc0000410000 */
[----:B------:R-:W-:Y:S01]  /*0490*/  @P1 FMUL.FTZ R9, R16, c[0x0][0x16c] ;  /* 0x00005b0010091a20 */ /* 0x000fe20000410000 */
[----:B------:R-:W-:Y:S05]  /*04a0*/  BRA `(.L_x_2618) ;  /* 0x0000030000007947 */ /* 0x000fea0003800000 */
.L_x_2617:
[C---:B--2---:R-:W-:Y:S01]  /*04b0*/  IADD3 R5, R13.reuse, 0x100, RZ ;  /* 0x000001000d057810 */ /* 0x044fe20007ffe0ff */
[----:B------:R-:W-:Y:S01]  /*04c0*/  BSSY B1, `(.L_x_2619) ;  /* 0x000000f000017945 */ /* 0x000fe20003800000 */
[C---:B------:R-:W-:Y:S02]  /*04d0*/  IADD3 R7, R13.reuse, 0x180, RZ ;  /* 0x000001800d077810 */ /* 0x040fe40007ffe0ff */
[----:B------:R-:W-:Y:S02]  /*04e0*/  IADD3 R3, R13, 0x80, RZ ;  /* 0x000000800d037810 */ /* 0x000fe40007ffe0ff */
[-C--:B------:R-:W-:Y:S02]  /*04f0*/  ISETP.GE.AND P3, PT, R5, R12.reuse, PT ;  /* 0x0000000c0500720c */ /* 0x080fe40003f66270 */
[-C--:B------:R-:W-:Y:S02]  /*0500*/  ISETP.GE.AND P4, PT, R7, R12.reuse, PT ;  /* 0x0000000c0700720c */ /* 0x080fe40003f86270 */
[----:B------:R-:W-:Y:S01]  /*0510*/  ISETP.GE.AND P2, PT, R3, R12, PT ;  /* 0x0000000c0300720c */ /* 0x000fe20003f46270 */
[----:B------:R-:W-:Y:S07]  /*0520*/  @P0 BRA `(.L_x_2620) ;  /* 0x0000008000000947 */ /* 0x000fee0003800000 */
[----:B-----5:R-:W-:-:S13]  /*0530*/  FSETP.GTU.FTZ.AND P1, PT, R15, RZ, PT ;  /* 0x000000ff0f00720b */ /* 0x020fda0003f3c000 */
[----:B------:R-:W-:Y:S02]  /*0540*/  @!P1 FMUL.FTZ R15, R15, c[0x0][0x170] ;  /* 0x00005c000f0f9a20 */ /* 0x000fe40000410000 */
[----:B------:R-:W-:Y:S02]  /*0550*/  @!P1 FMUL.FTZ R2, R21, c[0x0][0x170] ;  /* 0x00005c0015029a20 */ /* 0x000fe40000410000 */
[----:B------:R-:W-:Y:S02]  /*0560*/  @!P1 FMUL.FTZ R15, R15, 1.4426950216293334961 ;  /* 0x3fb8aa3b0f0f9820 */ /* 0x000fe40000410000 */
[----:B------:R-:W-:-:S04]  /*0570*/  @!P1 FMUL.FTZ R2, R2, c[0x0][0x168] ;  /* 0x00005a0002029a20 */ /* 0x000fc80000410000 */
[----:B------:R-:W0:Y:S02]  /*0580*/  @!P1 MUFU.EX2 R15, R15 ;  /* 0x0000000f000f9308 */ /* 0x000e240000000800 */
[----:B0-----:R-:W-:Y:S02]  /*0590*/  @!P1 FMUL.FTZ R2, R2, R15 ;  /* 0x0000000f02029220 */ /* 0x001fe40000410000 */
[----:B------:R-:W-:-:S04]  /*05a0*/  @P1 FMUL.FTZ R2, R21, c[0x0][0x16c] ;  /* 0x00005b0015021a20 */ /* 0x000fc80000410000 */
.L_x_2620:
[----:B------:R-:W-:Y:S05]  /*05b0*/  BSYNC B1 ;  /* 0x0000000000017941 */ /* 0x000fea0003800000 */
.L_x_2619:
[----:B------:R-:W-:Y:S01]  /*05c0*/  BSSY B1, `(.L_x_2621) ;  /* 0x000000a000017945 */ /* 0x000fe20003800000 */
[----:B------:R-:W-:Y:S05]  /*05d0*/  @P2 BRA `(.L_x_2622) ;  /* 0x0000008000002947 */ /* 0x000fea0003800000 */
[----:B-----5:R-:W-:-:S13]  /*05e0*/  FSETP.GTU.FTZ.AND P1, PT, R20, RZ, PT ;  /* 0x000000ff1400720b */ /* 0x020fda0003f3c000 */
[----:B------:R-:W-:Y:S02]  /*05f0*/  @!P1 FMUL.FTZ R20, R20, c[0x0][0x170] ;  /* 0x00005c0014149a20 */ /* 0x000fe40000410000 */
[----:B------:R-:W-:Y:S02]  /*0600*/  @!P1 FMUL.FTZ R4, R14, c[0x0][0x170] ;  /* 0x00005c000e049a20 */ /* 0x000fe40000410000 */
[----:B------:R-:W-:Y:S02]  /*0610*/  @!P1 FMUL.FTZ R20, R20, 1.4426950216293334961 ;  /* 0x3fb8aa3b14149820 */ /* 0x000fe40000410000 */
[----:B------:R-:W-:Y:S02]  /*0620*/  @!P1 FMUL.FTZ R4, R4, c[0x0][0x168] ;  /* 0x00005a0004049a20 */ /* 0x000fe40000410000 */
[----:B------:R-:W0:Y:S02]  /*0630*/  @!P1 MUFU.EX2 R5, R20 ;  /* 0x0000001400059308 */ /* 0x000e240000000800 */
[----:B0-----:R-:W-:-:S02]  /*0640*/  @!P1 FMUL.FTZ R4, R4, R5 ;  /* 0x0000000504049220 */ /* 0x001fc40000410000 */
[----:B------:R-:W-:-:S04]  /*0650*/  @P1 FMUL.FTZ R4, R14, c[0x0][0x16c] ;  /* 0x00005b000e041a20 */ /* 0x000fc80000410000 */
.L_x_2622:
[----:B------:R-:W-:Y:S05]  /*0660*/  BSYNC B1 ;  /* 0x0000000000017941 */ /* 0x000fea0003800000 */
.L_x_2621:
        /* <DEDUP_REMOVED lines=10> */
.L_x_2624:
[----:B------:R-:W-:Y:S05]  /*0710*/  BSYNC B1 ;  /* 0x0000000000017941 */ /* 0x000fea0003800000 */
.L_x_2623:
[----:B------:R-:W-:Y:S05]  /*0720*/  @P4 BRA `(.L_x_2618) ;  /* 0x0000008000004947 */ /* 0x000fea0003800000 */
        /* <DEDUP_REMOVED lines=8> */
.L_x_2618:
[----:B------:R-:W-:Y:S05]  /*07b0*/  BSYNC B0 ;  /* 0x0000000000007941 */ /* 0x000fea0003800000 */
.L_x_2616:
[-C--:B------:R-:W-:Y:S01]  /*07c0*/  @!P0 LEA R6, R0, R13.reuse, 0x9 ;  /* 0x0000000d00068211 */ /* 0x080fe200078e48ff */
[----:B------:R-:W-:Y:S01]  /*07d0*/  BSSY B0, `(.L_x_2625) ;  /* 0x0000012000007945 */ /* 0x000fe20003800000 */
[----:B------:R-:W-:Y:S02]  /*07e0*/  @!P0 MOV R7, 0x4 ;  /* 0x0000000400078802 */ /* 0x000fe40000000f00 */
[----:B------:R-:W-:Y:S02]  /*07f0*/  MOV R11, R13 ;  /* 0x0000000d000b7202 */ /* 0x000fe40000000f00 */
[----:B------:R-:W-:Y:S01]  /*0800*/  @!P0 MOV R11, R3 ;  /* 0x00000003000b8202 */ /* 0x000fe20000000f00 */
[----:B------:R-:W-:-:S03]  /*0810*/  @!P0 IMAD.WIDE.U32 R6, R6, R7, c[0x0][0x180] ;  /* 0x0000600006068625 */ /* 0x000fc600078e0007 */
[----:B------:R-:W-:Y:S02]  /*0820*/  ISETP.GE.AND P1, PT, R11, R12, PT ;  /* 0x0000000c0b00720c */ /* 0x000fe40003f26270 */
[----:B------:R0:W-:Y:S11]  /*0830*/  @!P0 STG.E [R6.64], R2 ;  /* 0x0000000206008986 */ /* 0x0001f6000c101904 */
[----:B------:R-:W-:Y:S05]  /*0840*/  @P1 BRA `(.L_x_2626) ;  /* 0x000000a000001947 */ /* 0x000fea0003800000 */
[----:B0-----:R-:W-:Y:S01]  /*0850*/  LEA R2, R0, R11, 0x9 ;  /* 0x0000000b00027211 */ /* 0x001fe200078e48ff */
[----:B------:R-:W-:Y:S01]  /*0860*/  HFMA2.MMA R7, -RZ, RZ, 0, 2.384185791015625e-07 ;  /* 0x00000004ff077435 */ /* 0x000fe200000001ff */
[----:B------:R-:W-:-:S04]  /*0870*/  IADD3 R11, R11, 0x80, RZ ;  /* 0x000000800b0b7810 */ /* 0x000fc80007ffe0ff */
[----:B------:R-:W-:-:S05]  /*0880*/  ISETP.GE.AND P0, PT, R11, R12, PT ;  /* 0x0000000c0b00720c */ /* 0x000fca0003f06270 */
[----:B------:R-:W-:-:S05]  /*0890*/  IMAD.WIDE.U32 R2, R2, R7, c[0x0][0x180] ;  /* 0x0000600002027625 */ /* 0x000fca00078e0007 */
[----:B------:R0:W-:Y:S03]  /*08a0*/  STG.E [R2.64], R4 ;  /* 0x0000000402007986 */ /* 0x0001e6000c101904 */
[----:B------:R-:W-:Y:S02]  /*08b0*/  @!P0 LEA R6, R0, R11, 0x9 ;  /* 0x0000000b00068211 */ /* 0x000fe400078e48ff */
[----:B------:R-:W-:-:S03]  /*08c0*/  @!P0 IADD3 R11, R11, 0x80, RZ ;  /* 0x000000800b0b8810 */ /* 0x000fc60007ffe0ff */
[----:B------:R-:W-:-:S05]  /*08d0*/  @!P0 IMAD.WIDE.U32 R6, R6, R7, c[0x0][0x180] ;  /* 0x0000600006068625 */ /* 0x000fca00078e0007 */
[----:B------:R0:W-:Y:S02]  /*08e0*/  @!P0 STG.E [R6.64], R5 ;  /* 0x0000000506008986 */ /* 0x0001e4000c101904 */
.L_x_2626:
[----:B------:R-:W-:Y:S05]  /*08f0*/  BSYNC B0 ;  /* 0x0000000000007941 */ /* 0x000fea0003800000 */
.L_x_2625:
[----:B------:R-:W-:-:S13]  /*0900*/  ISETP.GE.AND P0, PT, R11, R12, PT ;  /* 0x0000000c0b00720c */ /* 0x000fda0003f06270 */
[----:B------:R-:W-:Y:S05]  /*0910*/  @P0 EXIT ;  /* 0x000000000000094d */ /* 0x000fea0003800000 */
[----:B0-----:R-:W-:Y:S02]  /*0920*/  LEA R2, R0, R11, 0x9 ;  /* 0x0000000b00027211 */ /* 0x001fe400078e48ff */
[----:B------:R-:W-:-:S05]  /*0930*/  MOV R3, 0x4 ;  /* 0x0000000400037802 */ /* 0x000fca0000000f00 */
[----:B------:R-:W-:-:S05]  /*0940*/  IMAD.WIDE.U32 R2, R2, R3, c[0x0][0x180] ;  /* 0x0000600002027625 */ /* 0x000fca00078e0003 */
[----:B------:R-:W-:Y:S01]  /*0950*/  STG.E [R2.64], R9 ;  /* 0x0000000902007986 */ /* 0x000fe2000c101904 */
[----:B------:R-:W-:Y:S05]  /*0960*/  EXIT ;  /* 0x000000000000794d */ /* 0x000fea0003800000 */
.L_x_2627:
        /* <DEDUP_REMOVED lines=9> */
.L_x_6711:


//--------------------- .text._ZN2at6native29vectorized_elementwise_kernelILi2EZZZNS0_60_GLOBAL__N__171e0b9f_22_ActivationEluKernel_cu_9e10b42f_309619elu_backward_kernelERNS_18TensorIteratorBaseERKN3c106ScalarES8_S8_bENKUlvE_clEvENKUlvE0_clEvEUlffE_St5arrayIPcLm3EEEEviT0_T1_ --------------------------
	.section	.text._ZN2at6native29vectorized_elementwise_kernelILi2EZZZNS0_60_GLOBAL__N__171e0b9f_22_ActivationEluKernel_cu_9e10b42f_309619elu_backward_kernelERNS_18TensorIteratorBaseERKN3c106ScalarES8_S8_bENKUlvE_clEvENKUlvE0_clEvEUlffE_St5arrayIPcLm3EEEEviT0_T1_,"ax",@progbits
	.sectioninfo	@"SHI_REGISTERS=32"
	.align	128
        .global         _ZN2at6native29vectorized_elementwise_kernelILi2EZZZNS0_60_GLOBAL__N__171e0b9f_22_ActivationEluKernel_cu_9e10b42f_309619elu_backward_kernelERNS_18TensorIteratorBaseERKN3c106ScalarES8_S8_bENKUlvE_clEvENKUlvE0_clEvEUlffE_St5arrayIPcLm3EEEEviT0_T1_
        .type           _ZN2at6native29vectorized_elementwise_kernelILi2EZZZNS0_60_GLOBAL__N__171e0b9f_22_ActivationEluKernel_cu_9e10b42f_309619elu_backward_kernelERNS_18TensorIteratorBaseERKN3c106ScalarES8_S8_bENKUlvE_clEvENKUlvE0_clEvEUlffE_St5arrayIPcLm3EEEEviT0_T1_,@function
        .size           _ZN2at6native29vectorized_elementwise_kernelILi2EZZZNS0_60_GLOBAL__N__171e0b9f_22_ActivationEluKernel_cu_9e10b42f_309619elu_backward_kernelERNS_18TensorIteratorBaseERKN3c106ScalarES8_S8_bENKUlvE_clEvENKUlvE0_clEvEUlffE_St5arrayIPcLm3EEEEviT0_T1_,(.L_x_6712 - _ZN2at6native29vectorized_elementwise_kernelILi2EZZZNS0_60_GLOBAL__N__171e0b9f_22_ActivationEluKernel_cu_9e10b42f_309619elu_backward_kernelERNS_18TensorIteratorBaseERKN3c106ScalarES8_S8_bENKUlvE_clEvENKUlvE0_clEvEUlffE_St5arrayIPcLm3EEEEviT0_T1_)
        .other          _ZN2at6native29vectorized_elementwise_kernelILi2EZZZNS0_60_GLOBAL__N__171e0b9f_22_ActivationEluKernel_cu_9e10b42f_309619elu_backward_kernelERNS_18TensorIteratorBaseERKN3c106ScalarES8_S8_bENKUlvE_clEvENKUlvE0_clEvEUlffE_St5arrayIPcLm3EEEEviT0_T1_,@"STO_CUDA_ENTRY STV_DEFAULT"
_ZN2at6native29vectorized_elementwise_kernelILi2EZZZNS0_60_GLOBAL__N__171e0b9f_22_ActivationEluKernel_cu_9e10b42f_309619elu_backward_kernelERNS_18TensorIteratorBaseERKN3c106ScalarES8_S8_bENKUlvE_clEvENKUlvE0_clEvEUlffE_St5arrayIPcLm3EEEEviT0_T1_:
.text._ZN2at6native29vectorized_elementwise_kernelILi2EZZZNS0_60_GLOBAL__N__171e0b9f_22_ActivationEluKernel_cu_9e10b42f_309619elu_backward_kernelERNS_18TensorIteratorBaseERKN3c106ScalarES8_S8_bENKUlvE_clEvENKUlvE0_clEvEUlffE_St5arrayIPcLm3EEEEviT0_T1_:
        /* <DEDUP_REMOVED lines=9> */
[----:B------:R-:W-:-:S10]  /*0090*/  HFMA2.MMA R17, -RZ, RZ, 0, 2.384185791015625e-07 ;  /* 0x00000004ff117435 */ /* 0x000fd400000001ff */
[----:B------:R-:W-:-:S04]  /*00a0*/  IMAD.WIDE R2, R0, R17, c[0x0][0x188] ;  /* 0x0000620000027625 */ /* 0x000fc800078e0211 */
[----:B------:R-:W-:-:S04]  /*00b0*/  IMAD.WIDE R4, R0, R17, c[0x0][0x190] ;  /* 0x0000640000047625 */ /* 0x000fc800078e0211 */
[----:B0-----:R-:W-:-:S04]  /*00c0*/  IMAD.WIDE.U32 R18, R16, 0x8, R2 ;  /* 0x0000000810127825 */ /* 0x001fc800078e0002 */
[----:B------:R-:W-:Y:S01]  /*00d0*/  IMAD.WIDE.U32 R20, R16, 0x8, R4 ;  /* 0x0000000810147825 */ /* 0x000fe200078e0004 */
[----:B------:R0:W5:Y:S04]  /*00e0*/  LDG.E.64 R2, [R18.64] ;  /* 0x0000000412027981 */ /* 0x000168000c1e1b00 */
[----:B------:R0:W5:Y:S04]  /*00f0*/  LDG.E.64 R8, [R18.64+0x400] ;  /* 0x0004000412087981 */ /* 0x000168000c1e1b00 */
[----:B------:R0:W5:Y:S04]  /*0100*/  LDG.E.64 R6, [R18.64+0x800] ;  /* 0x0008000412067981 */ /* 0x000168000c1e1b00 */
[----:B------:R0:W5:Y:S04]  /*0110*/  LDG.E.64 R4, [R18.64+0xc00] ;  /* 0x000c000412047981 */ /* 0x000168000c1e1b00 */
[----:B------:R0:W5:Y:S04]  /*0120*/  LDG.E.64 R22, [R20.64] ;  /* 0x0000000414167981 */ /* 0x000168000c1e1b00 */
[----:B------:R0:W5:Y:S04]  /*0130*/  LDG.E.64 R10, [R20.64+0x400] ;  /* 0x00040004140a7981 */ /* 0x000168000c1e1b00 */
[----:B------:R0:W5:Y:S04]  /*0140*/  LDG.E.64 R14, [R20.64+0x800] ;  /* 0x00080004140e7981 */ /* 0x000168000c1e1b00 */
[----:B------:R0:W5:Y:S01]  /*0150*/  LDG.E.64 R12, [R20.64+0xc00] ;  /* 0x000c0004140c7981 */ /* 0x000162000c1e1b00 */
[----:B------:R-:W-:-:S13]  /*0160*/  ISETP.NE.AND P0, PT, RZ, UR6, PT ;  /* 0x00000006ff007c0c */ /* 0x000fda000bf05270 */
[----:B------:R-:W-:Y:S05]  /*0170*/  @!P0 BRA `(.L_x_2629) ;  /* 0x0000029000008947 */ /* 0x000fea0003800000 */
[C---:B0----5:R-:W-:Y:S01]  /*0180*/  FSETP.GTU.FTZ.AND P5, PT, R22.reuse, RZ, PT ;  /* 0x000000ff1600720b */ /* 0x061fe20003fbc000 */
[----:B------:R-:W-:Y:S01]  /*0190*/  FADD.FTZ R22, R22, c[0x0][0x168] ;  /* 0x00005a0016167621 */ /* 0x000fe20000010000 */
[----:B------:R-:W-:Y:S01]  /*01a0*/  FSETP.GTU.FTZ.AND P3, PT, R10, RZ, PT ;  /* 0x000000ff0a00720b */ /* 0x000fe20003f7c000 */
[----:B------:R-:W-:Y:S01]  /*01b0*/  FMUL.FTZ R21, R2, c[0x0][0x170] ;  /* 0x00005c0002157a20 */ /* 0x000fe20000410000 */
[----:B------:R-:W-:Y:S01]  /*01c0*/  FSETP.GTU.FTZ.AND P4, PT, R23, RZ, PT ;  /* 0x000000ff1700720b */ /* 0x000fe20003f9c000 */
[----:B------:R-:W-:Y:S01]  /*01d0*/  FADD.FTZ R19, R10, c[0x0][0x168] ;  /* 0x00005a000a137621 */ /* 0x000fe20000010000 */
[----:B------:R-:W-:Y:S01]  /*01e0*/  FSETP.GTU.FTZ.AND P2, PT, R11, RZ, PT ;  /* 0x000000ff0b00720b */ /* 0x000fe20003f5c000 */
[----:B------:R-:W-:Y:S01]  /*01f0*/  FMUL.FTZ R10, R22, R21 ;  /* 0x00000015160a7220 */ /* 0x000fe20000410000 */
[----:B------:R-:W-:Y:S01]  /*0200*/  FSETP.GTU.FTZ.AND P1, PT, R14, RZ, PT ;  /* 0x000000ff0e00720b */ /* 0x000fe20003f3c000 */
[----:B------:R-:W-:Y:S01]  /*0210*/  FADD.FTZ R20, R23, c[0x0][0x168] ;  /* 0x00005a0017147621 */ /* 0x000fe20000010000 */
[----:B------:R-:W-:Y:S01]  /*0220*/  FSETP.GTU.FTZ.AND P0, PT, R15, RZ, PT ;  /* 0x000000ff0f00720b */ /* 0x000fe20003f1c000 */
[----:B------:R-:W-:Y:S01]  /*0230*/  FADD.FTZ R21, R12, c[0x0][0x168] ;  /* 0x00005a000c157621 */ /* 0x000fe20000010000 */
[----:B------:R-:W-:Y:S01]  /*0240*/  FSETP.GTU.FTZ.AND P6, PT, R13, RZ, PT ;  /* 0x000000ff0d00720b */ /* 0x000fe20003fdc000 */
[----:B------:R-:W-:Y:S01]  /*0250*/  @P5 FMUL.FTZ R10, R2, c[0x0][0x16c] ;  /* 0x00005b00020a5a20 */ /* 0x000fe20000410000 */
[----:B------:R-:W-:Y:S01]  /*0260*/  FSETP.GTU.FTZ.AND P5, PT, R12, RZ, PT ;  /* 0x000000ff0c00720b */ /* 0x000fe20003fbc000 */
[----:B------:R-:W-:-:S02]  /*0270*/  FADD.FTZ R18, R11, c[0x0][0x168] ;  /* 0x00005a000b127621 */ /* 0x000fc40000010000 */
[----:B------:R-:W-:Y:S02]  /*0280*/  FMUL.FTZ R12, R8, c[0x0][0x170] ;  /* 0x00005c00080c7a20 */ /* 0x000fe40000410000 */
[----:B------:R-:W-:Y:S02]  /*0290*/  FMUL.FTZ R23, R9, c[0x0][0x170] ;  /* 0x00005c0009177a20 */ /* 0x000fe40000410000 */
[----:B------:R-:W-:Y:S02]  /*02a0*/  FMUL.FTZ R11, R3, c[0x0][0x170] ;  /* 0x00005c00030b7a20 */ /* 0x000fe40000410000 */
[----:B------:R-:W-:Y:S02]  /*02b0*/  FADD.FTZ R2, R13, c[0x0][0x168] ;  /* 0x00005a000d027621 */ /* 0x000fe40000010000 */
[----:B------:R-:W-:Y:S02]  /*02c0*/  FMUL.FTZ R12, R19, R12 ;  /* 0x0000000c130c7220 */ /* 0x000fe40000410000 */
[----:B------:R-:W-:-:S02]  /*02d0*/  FMUL.FTZ R13, R18, R23 ;  /* 0x00000017120d7220 */ /* 0x000fc40000410000 */
[----:B------:R-:W-:Y:S02]  /*02e0*/  FADD.FTZ R14, R14, c[0x0][0x168] ;  /* 0x00005a000e0e7621 */ /* 0x000fe40000010000 */
[----:B------:R-:W-:Y:S02]  /*02f0*/  FADD.FTZ R15, R15, c[0x0][0x168] ;  /* 0x00005a000f0f7621 */ /* 0x000fe40000010000 */
[----:B------:R-:W-:Y:S02]  /*0300*/  FMUL.FTZ R11, R20, R11 ;  /* 0x0000000b140b7220 */ /* 0x000fe40000410000 */
[----:B------:R-:W-:Y:S02]  /*0310*/  FMUL.FTZ R19, R6, c[0x0][0x170] ;  /* 0x00005c0006137a20 */ /* 0x000fe40000410000 */
[----:B------:R-:W-:Y:S02]  /*0320*/  FMUL.FTZ R18, R7, c[0x0][0x170] ;  /* 0x00005c0007127a20 */ /* 0x000fe40000410000 */
[----:B------:R-:W-:-:S02]  /*0330*/  FMUL.FTZ R20, R4, c[0x0][0x170] ;  /* 0x00005c0004147a20 */ /* 0x000fc40000410000 */
[----:B------:R-:W-:Y:S02]  /*0340*/  FMUL.FTZ R23, R5, c[0x0][0x170] ;  /* 0x00005c0005177a20 */ /* 0x000fe40000410000 */
[----:B------:R-:W-:Y:S02]  /*0350*/  FMUL.FTZ R14, R14, R19 ;  /* 0x000000130e0e7220 */ /* 0x000fe40000410000 */
[----:B------:R-:W-:Y:S02]  /*0360*/  FMUL.FTZ R15, R15, R18 ;  /* 0x000000120f0f7220 */ /* 0x000fe40000410000 */
[----:B------:R-:W-:Y:S02]  /*0370*/  FMUL.FTZ R18, R21, R20 ;  /* 0x0000001415127220 */ /* 0x000fe40000410000 */
[----:B------:R-:W-:Y:S02]  /*0380*/  FMUL.FTZ R19, R2, R23 ;  /* 0x0000001702137220 */ /* 0x000fe40000410000 */
[----:B------:R-:W-:-:S02]  /*0390*/  @P4 FMUL.FTZ R11, R3, c[0x0][0x16c] ;  /* 0x00005b00030b4a20 */ /* 0x000fc40000410000 */
[----:B------:R-:W-:Y:S02]  /*03a0*/  @P3 FMUL.FTZ R12, R8, c[0x0][0x16c] ;  /* 0x00005b00080c3a20 */ /* 0x000fe40000410000 */
[----:B------:R-:W-:Y:S02]  /*03b0*/  @P2 FMUL.FTZ R13, R9, c[0x0][0x16c] ;  /* 0x00005b00090d2a20 */ /* 0x000fe40000410000 */
[----:B------:R-:W-:Y:S02]  /*03c0*/  @P1 FMUL.FTZ R14, R6, c[0x0][0x16c] ;  /* 0x00005b00060e1a20 */ /* 0x000fe40000410000 */
[----:B------:R-:W-:Y:S02]  /*03d0*/  @P0 FMUL.FTZ R15, R7, c[0x0][0x16c] ;  /* 0x00005b00070f0a20 */ /* 0x000fe40000410000 */
[----:B------:R-:W-:Y:S02]  /*03e0*/  @P5 FMUL.FTZ R18, R4, c[0x0][0x16c] ;  /* 0x00005b0004125a20 */ /* 0x000fe40000410000 */
[----:B------:R-:W-:Y:S01]  /*03f0*/  @P6 FMUL.FTZ R19, R5, c[0x0][0x16c] ;  /* 0x00005b0005136a20 */ /* 0x000fe20000410000 */
[----:B------:R-:W-:Y:S05]  /*0400*/  BRA `(.L_x_2630) ;  /* 0x0000040000007947 */ /* 0x000fea0003800000 */
.L_x_2629:
[----:B0----5:R-:W-:Y:S02]  /*0410*/  FSETP.GTU.FTZ.AND P6, PT, R22, RZ, PT ;  /* 0x000000ff1600720b */ /* 0x021fe40003fdc000 */
[----:B------:R-:W-:-:S02]  /*0420*/  FSETP.GTU.FTZ.AND P4, PT, R10, RZ, PT ;  /* 0x000000ff0a00720b */ /* 0x000fc40003f9c000 */
[----:B------:R-:W-:Y:S02]  /*0430*/  FSETP.GTU.FTZ.AND P3, PT, R11, RZ, PT ;  /* 0x000000ff0b00720b */ /* 0x000fe40003f7c000 */
[----:B------:R-:W-:Y:S02]  /*0440*/  FSETP.GTU.FTZ.AND P5, PT, R23, RZ, PT ;  /* 0x000000ff1700720b */ /* 0x000fe40003fbc000 */
[----:B------:R-:W-:Y:S02]  /*0450*/  FSETP.GTU.FTZ.AND P2, PT, R14, RZ, PT ;  /* 0x000000ff0e00720b */ /* 0x000fe40003f5c000 */
[----:B------:R-:W-:Y:S02]  /*0460*/  FSETP.GTU.FTZ.AND P1, PT, R15, RZ, PT ;  /* 0x000000ff0f00720b */ /* 0x000fe40003f3c000 */
[----:B------:R-:W-:Y:S01]  /*0470*/  FSETP.GTU.FTZ.AND P0, PT, R12, RZ, PT ;  /* 0x000000ff0c00720b */ /* 0x000fe20003f1c000 */
[----:B------:R-:W-:Y:S02]  /*0480*/  @!P6 FMUL.FTZ R22, R22, c[0x0][0x170] ;  /* 0x00005c001616ea20 */ /* 0x000fe40000410000 */
[----:B------:R-:W-:-:S02]  /*0490*/  @!P4 FMUL.FTZ R10, R10, c[0x0][0x170] ;  /* 0x00005c000a0aca20 */ /* 0x000fc40000410000 */
[----:B------:R-:W-:Y:S02]  /*04a0*/  @!P6 FMUL.FTZ R20, R22, 1.4426950216293334961 ;  /* 0x3fb8aa3b1614e820 */ /* 0x000fe40000410000 */
[----:B------:R-:W-:Y:S02]  /*04b0*/  @!P3 FMUL.FTZ R11, R11, c[0x0][0x170] ;  /* 0x00005c000b0bba20 */ /* 0x000fe40000410000 */
[----:B------:R-:W-:Y:S02]  /*04c0*/  @!P6 FMUL.FTZ R21, R2, c[0x0][0x170] ;  /* 0x00005c000215ea20 */ /* 0x000fe40000410000 */
[----:B------:R-:W0:Y:S01]  /*04d0*/  @!P6 MUFU.EX2 R20, R20 ;  /* 0x000000140014e308 */ /* 0x000e220000000800 */
[----:B------:R-:W-:Y:S02]  /*04e0*/  @!P4 FMUL.FTZ R19, R10, 1.4426950216293334961 ;  /* 0x3fb8aa3b0a13c820 */ /* 0x000fe40000410000 */
[----:B------:R-:W-:Y:S02]  /*04f0*/  @P6 FMUL.FTZ R10, R2, c[0x0][0x16c] ;  /* 0x00005b00020a6a20 */ /* 0x000fe40000410000 */
[----:B------:R-:W-:-:S02]  /*0500*/  @!P3 FMUL.FTZ R2, R11, 1.4426950216293334961 ;  /* 0x3fb8aa3b0b02b820 */ /* 0x000fc40000410000 */
[----:B------:R-:W-:Y:S01]  /*0510*/  @!P6 FMUL.FTZ R11, R21, c[0x0][0x168] ;  /* 0x00005a00150bea20 */ /* 0x000fe20000410000 */
[----:B------:R-:W1:Y:S01]  /*0520*/  @!P4 MUFU.EX2 R19, R19 ;  /* 0x000000130013c308 */ /* 0x000e620000000800 */
[----:B------:R-:W-:Y:S02]  /*0530*/  @!P5 FMUL.FTZ R23, R23, c[0x0][0x170] ;  /* 0x00005c001717da20 */ /* 0x000fe40000410000 */
[----:B------:R-:W-:Y:S02]  /*0540*/  @!P2 FMUL.FTZ R14, R14, c[0x0][0x170] ;  /* 0x00005c000e0eaa20 */ /* 0x000fe40000410000 */
[----:B------:R-:W-:Y:S02]  /*0550*/  @!P5 FMUL.FTZ R18, R23, 1.4426950216293334961 ;  /* 0x3fb8aa3b1712d820 */ /* 0x000fe40000410000 */
[----:B------:R-:W-:Y:S01]  /*0560*/  @!P1 FMUL.FTZ R15, R15, c[0x0][0x170] ;  /* 0x00005c000f0f9a20 */ /* 0x000fe20000410000 */
[----:B------:R-:W-:Y:S01]  /*0570*/  @!P3 MUFU.EX2 R2, R2 ;  /* 0x000000020002b308 */ /* 0x000fe20000000800 */
[----:B0-----:R-:W-:Y:S01]  /*0580*/  @!P6 FMUL.FTZ R10, R11, R20 ;  /* 0x000000140b0ae220 */ /* 0x001fe20000410000 */
[----:B------:R-:W-:Y:S01]  /*0590*/  FSETP.GTU.FTZ.AND P6, PT, R13, RZ, PT ;  /* 0x000000ff0d00720b */ /* 0x000fe20003fdc000 */
[----:B------:R-:W-:-:S02]  /*05a0*/  @!P0 FMUL.FTZ R12, R12, c[0x0][0x170] ;  /* 0x00005c000c0c8a20 */ /* 0x000fc40000410000 */
[----:B------:R-:W-:Y:S02]  /*05b0*/  @!P2 FMUL.FTZ R14, R14, 1.4426950216293334961 ;  /* 0x3fb8aa3b0e0ea820 */ /* 0x000fe40000410000 */
[----:B------:R-:W-:Y:S01]  /*05c0*/  @!P1 FMUL.FTZ R15, R15, 1.4426950216293334961 ;  /* 0x3fb8aa3b0f0f9820 */ /* 0x000fe20000410000 */
[----:B------:R-:W0:Y:S01]  /*05d0*/  @!P5 MUFU.EX2 R18, R18 ;  /* 0x000000120012d308 */ /* 0x000e220000000800 */
[----:B------:R-:W-:Y:S02]  /*05e0*/  @!P0 FMUL.FTZ R21, R12, 1.4426950216293334961 ;  /* 0x3fb8aa3b0c158820 */ /* 0x000fe40000410000 */
[----:B------:R-:W-:Y:S02]  /*05f0*/  @!P4 FMUL.FTZ R12, R8, c[0x0][0x170] ;  /* 0x00005c00080cca20 */ /* 0x000fe40000410000 */
[----:B------:R-:W-:Y:S02]  /*0600*/  @!P5 FMUL.FTZ R11, R3, c[0x0][0x170] ;  /* 0x00005c00030bda20 */ /* 0x000fe40000410000 */
[----:B------:R-:W-:Y:S01]  /*0610*/  @!P6 FMUL.FTZ R13, R13, c[0x0][0x170] ;  /* 0x00005c000d0dea20 */ /* 0x000fe20000410000 */
[----:B------:R-:W2:Y:S01]  /*0620*/  @!P2 MUFU.EX2 R14, R14 ;  /* 0x0000000e000ea308 */ /* 0x000ea20000000800 */
[----:B------:R-:W-:-:S02]  /*0630*/  @!P3 FMUL.FTZ R22, R9, c[0x0][0x170] ;  /* 0x00005c000916ba20 */ /* 0x000fc40000410000 */
[----:B------:R-:W-:Y:S02]  /*0640*/  @!P6 FMUL.FTZ R20, R13, 1.4426950216293334961 ;  /* 0x3fb8aa3b0d14e820 */ /* 0x000fe40000410000 */
[----:B------:R-:W-:Y:S02]  /*0650*/  @!P4 FMUL.FTZ R12, R12, c[0x0][0x168] ;  /* 0x00005a000c0cca20 */ /* 0x000fe40000410000 */
[----:B------:R-:W-:Y:S01]  /*0660*/  @!P5 FMUL.FTZ R11, R11, c[0x0][0x168] ;  /* 0x00005a000b0bda20 */ /* 0x000fe20000410000 */
[----:B------:R-:W3:Y:S01]  /*0670*/  @!P1 MUFU.EX2 R15, R15 ;  /* 0x0000000f000f9308 */ /* 0x000ee20000000800 */
[----:B------:R-:W-:Y:S02]  /*0680*/  @!P3 FMUL.FTZ R13, R22, c[0x0][0x168] ;  /* 0x00005a00160dba20 */ /* 0x000fe40000410000 */
[----:B-1----:R-:W-:Y:S02]  /*0690*/  @!P4 FMUL.FTZ R12, R12, R19 ;  /* 0x000000130c0cc220 */ /* 0x002fe40000410000 */
[----:B0-----:R-:W-:-:S02]  /*06a0*/  @!P5 FMUL.FTZ R11, R11, R18 ;  /* 0x000000120b0bd220 */ /* 0x001fc40000410000 */
[----:B------:R-:W-:Y:S01]  /*06b0*/  @!P3 FMUL.FTZ R13, R13, R2 ;  /* 0x000000020d0db220 */ /* 0x000fe20000410000 */
[----:B------:R-:W0:Y:S01]  /*06c0*/  @!P0 MUFU.EX2 R21, R21 ;  /* 0x0000001500158308 */ /* 0x000e220000000800 */
[----:B------:R-:W-:Y:S02]  /*06d0*/  @!P2 FMUL.FTZ R19, R6, c[0x0][0x170] ;  /* 0x00005c000613aa20 */ /* 0x000fe40000410000 */
[----:B------:R-:W-:Y:S02]  /*06e0*/  @!P1 FMUL.FTZ R2, R7, c[0x0][0x170] ;  /* 0x00005c0007029a20 */ /* 0x000fe40000410000 */
[----:B------:R-:W-:Y:S02]  /*06f0*/  @!P0 FMUL.FTZ R18, R4, c[0x0][0x170] ;  /* 0x00005c0004128a20 */ /* 0x000fe40000410000 */
[----:B------:R-:W-:Y:S01]  /*0700*/  @!P6 FMUL.FTZ R23, R5, c[0x0][0x170] ;  /* 0x00005c000517ea20 */ /* 0x000fe20000410000 */
[----:B------:R-:W1:Y:S01]  /*0710*/  @!P6 MUFU.EX2 R20, R20 ;  /* 0x000000140014e308 */ /* 0x000e620000000800 */
[----:B------:R-:W-:-:S02]  /*0720*/  @!P2 FMUL.FTZ R19, R19, c[0x0][0x168] ;  /* 0x00005a001313aa20 */ /* 0x000fc40000410000 */
[----:B------:R-:W-:Y:S02]  /*0730*/  @!P1 FMUL.FTZ R2, R2, c[0x0][0x168] ;  /* 0x00005a0002029a20 */ /* 0x000fe40000410000 */
[----:B------:R-:W-:Y:S02]  /*0740*/  @!P0 FMUL.FTZ R18, R18, c[0x0][0x168] ;  /* 0x00005a0012128a20 */ /* 0x000fe40000410000 */
[----:B------:R-:W-:Y:S02]  /*0750*/  @!P6 FMUL.FTZ R23, R23, c[0x0][0x168] ;  /* 0x00005a001717ea20 */ /* 0x000fe40000410000 */
[----:B--2---:R-:W-:Y:S02]  /*0760*/  @!P2 FMUL.FTZ R14, R19, R14 ;  /* 0x0000000e130ea220 */ /* 0x004fe40000410000 */
[----:B---3--:R-:W-:Y:S02]  /*0770*/  @!P1 FMUL.FTZ R15, R2, R15 ;  /* 0x0000000f020f9220 */ /* 0x008fe40000410000 */
[----:B0-----:R-:W-:-:S02]  /*0780*/  @!P0 FMUL.FTZ R18, R18, R21 ;  /* 0x0000001512128220 */ /* 0x001fc40000410000 */
[----:B------:R-:W-:Y:S02]  /*0790*/  @P5 FMUL.FTZ R11, R3, c[0x0][0x16c] ;  /* 0x00005b00030b5a20 */ /* 0x000fe40000410000 */
[----:B-1----:R-:W-:Y:S02]  /*07a0*/  @!P6 FMUL.FTZ R19, R23, R20 ;  /* 0x000000141713e220 */ /* 0x002fe40000410000 */
[----:B------:R-:W-:Y:S02]  /*07b0*/  @P4 FMUL.FTZ R12, R8, c[0x0][0x16c] ;  /* 0x00005b00080c4a20 */ /* 0x000fe40000410000 */
[----:B------:R-:W-:Y:S02]  /*07c0*/  @P3 FMUL.FTZ R13, R9, c[0x0][0x16c] ;  /* 0x00005b00090d3a20 */ /* 0x000fe40000410000 */
[----:B------:R-:W-:Y:S02]  /*07d0*/  @P2 FMUL.FTZ R14, R6, c[0x0][0x16c] ;  /* 0x00005b00060e2a20 */ /* 0x000fe40000410000 */
[----:B------:R-:W-:-:S02]  /*07e0*/  @P1 FMUL.FTZ R15, R7, c[0x0][0x16c] ;  /* 0x00005b00070f1a20 */ /* 0x000fc40000410000 */
[----:B------:R-:W-:Y:S02]  /*07f0*/  @P0 FMUL.FTZ R18, R4, c[0x0][0x16c] ;  /* 0x00005b0004120a20 */ /* 0x000fe40000410000 */
[----:B------:R-:W-:Y:S02]  /*0800*/  @P6 FMUL.FTZ R19, R5, c[0x0][0x16c] ;  /* 0x00005b0005136a20 */ /* 0x000fe40000410000 */
.L_x_2630:
[----:B------:R-:W-:-:S06]  /*0810*/  IMAD.WIDE.U32 R2, R0, R17, c[0x0][0x180] ;  /* 0x0000600000027625 */ /* 0x000fcc00078e0011 */
[----:B------:R-:W-:-:S05]  /*0820*/  IMAD.WIDE R2, R16, 0x8, R2 ;  /* 0x0000000810027825 */ /* 0x000fca00078e0202 */
[----:B------:R-:W-:Y:S04]  /*0830*/  STG.E.64 [R2.64], R10 ;  /* 0x0000000a02007986 */ /* 0x000fe8000c101b04 */
[----:B------:R-:W-:Y:S04]  /*0840*/  STG.E.64 [R2.64+0x400], R12 ;  /* 0x0004000c02007986 */ /* 0x000fe8000c101b04 */
[----:B------:R-:W-:Y:S04]  /*0850*/  STG.E.64 [R2.64+0x800], R14 ;  /* 0x0008000e02007986 */ /* 0x000fe8000c101b04 */
[----:B------:R-:W-:Y:S01]  /*0860*/  STG.E.64 [R2.64+0xc00], R18 ;  /* 0x000c001202007986 */ /* 0x000fe2000c101b04 */
[----:B------:R-:W-:Y:S05]  /*0870*/  EXIT ;  /* 0x000000000000794d */ /* 0x000fea0003800000 */
.L_x_2628:
[----:B------:R-:W0:Y:S01]  /*0880*/  S2R R13, SR_TID.X ;  /* 0x00000000000d7919 */ /* 0x000e220000002100 */
[----:B------:R-:W-:Y:S01]  /*0890*/  CS2R R14, SRZ ;  /* 0x00000000000e7805 */ /* 0x000fe2000001ff00 */
[----:B------:R-:W-:Y:S01]  /*08a0*/  CS2R R16, SRZ ;  /* 0x0000000000107805 */ /* 0x000fe2000001ff00 */
[----:B0-----:R-:W-:-:S02]  /*08b0*/  ISETP.GE.AND P0, PT, R13, R12, PT ;  /* 0x0000000c0d00720c */ /* 0x001fc40003f06270 */
[----:B------:R-:W-:-:S11]  /*08c0*/  MOV R23, R13 ;  /* 0x0000000d00177202 */ /* 0x000fd60000000f00 */
[----:B------:R-:W-:Y:S02]  /*08d0*/  @!P0 IADD3 R4, R0, R23, RZ ;  /* 0x0000001700048210 */ /* 0x000fe40007ffe0ff */
[----:B------:R-:W-:Y:S02]  /*08e0*/  @!P0 IADD3 R23, R23, 0x80, RZ ;  /* 0x0000008017178810 */ /* 0x000fe40007ffe0ff */
[----:B------:R-:W-:Y:S02]  /*08f0*/  @!P0 MOV R5, 0x4 ;  /* 0x0000000400058802 */ /* 0x000fe40000000f00 */
[----:B------:R-:W-:-:S03]  /*0900*/  ISETP.GE.AND P3, PT, R23, R12, PT ;  /* 0x0000000c1700720c */ /* 0x000fc60003f66270 */
[----:B------:R-:W-:-:S04]  /*0910*/  @!P0 IMAD.WIDE.U32 R2, R4, R5, c[0x0][0x188] ;  /* 0x0000620004028625 */ /* 0x000fc800078e0005 */
[----:B------:R-:W-:Y:S01]  /*0920*/  @!P0 IMAD.WIDE.U32 R4, R4, R5, c[0x0][0x190] ;  /* 0x0000640004048625 */ /* 0x000fe200078e0005 */
[----:B------:R0:W5:Y:S01]  /*0930*/  @!P0 LDG.E R14, [R2.64] ;  /* 0x00000004020e8981 */ /* 0x000162000c1e1900 */
[----:B------:R-:W-:-:S03]  /*0940*/  CS2R R20, SRZ ;  /* 0x0000000000147805 */ /* 0x000fc6000001ff00 */
[----:B------:R1:W5:Y:S01]  /*0950*/  @!P0 LDG.E R15, [R4.64] ;  /* 0x00000004040f8981 */ /* 0x000362000c1e1900 */
[----:B------:R-:W-:Y:S02]  /*0960*/  @!P3 IADD3 R24, R0, R23, RZ ;  /* 0x000000170018b210 */ /* 0x000fe40007ffe0ff */
[----:B------:R-:W-:Y:S02]  /*0970*/  @!P3 IADD3 R23, R23, 0x80, RZ ;  /* 0x000000801717b810 */ /* 0x000fe40007ffe0ff */
[----:B------:R-:W-:Y:S02]  /*0980*/  @!P3 MOV R25, 0x4 ;  /* 0x000000040019b802 */ /* 0x000fe40000000f00 */
[----:B------:R-:W-:-:S03]  /*0990*/  ISETP.GE.AND P4, PT, R23, R12, PT ;  /* 0x0000000c1700720c */ /* 0x000fc60003f86270 */
[----:B------:R-:W-:Y:S01]  /*09a0*/  @!P3 IMAD.WIDE.U32 R6, R24, R25, c[0x0][0x188] ;  /* 0x000062001806b625 */ /* 0x000fe200078e0019 */
[----:B------:R-:W-:-:S03]  /*09b0*/  CS2R R18, SRZ ;  /* 0x0000000000127805 */ /* 0x000fc6000001ff00 */
[----:B------:R-:W-:Y:S01]  /*09c0*/  @!P3 IMAD.WIDE.U32 R24, R24, R25, c[0x0][0x190] ;  /* 0x000064001818b625 */ /* 0x000fe200078e0019 */
[----:B------:R2:W5:Y:S01]  /*09d0*/  @!P3 LDG.E R16, [R6.64] ;  /* 0x000000040610b981 */ /* 0x000562000c1e1900 */
[----:B------:R-:W-:-:S03]  /*09e0*/  HFMA2.MMA R26, -RZ, RZ, 0, 0 ;  /* 0x00000000ff1a7435 */ /* 0x000fc600000001ff */
[----:B------:R3:W5:Y:S01]  /*09f0*/  @!P3 LDG.E R17, [R24.64] ;  /* 0x000000041811b981 */ /* 0x000762000c1e1900 */
        /* <DEDUP_REMOVED lines=16> */
[----:B------:R0:W5:Y:S03]  /*0b00*/  @!P4 LDG.E R18, [R2.64] ;  /* 0x000000040212c981 */ /* 0x000166000c1e1900 */
[CC--:B--2---:R-:W-:Y:S01]  /*0b10*/  @!P5 IMAD.WIDE.U32 R6, R8.reuse, R11.reuse, c[0x0][0x188] ;  /* 0x000062000806d625 */ /* 0x0c4fe200078e000b */
[----:B------:R1:W5:Y:S03]  /*0b20*/  @!P4 LDG.E R19, [R4.64] ;  /* 0x000000040413c981 */ /* 0x000366000c1e1900 */
[----:B------:R-:W-:Y:S01]  /*0b30*/  @!P5 IMAD.WIDE.U32 R8, R8, R11, c[0x0][0x190] ;  /* 0x000064000808d625 */ /* 0x000fe200078e000b */
[----:B------:R-:W-:Y:S01]  /*0b40*/  CS2R R28, SRZ ;  /* 0x00000000001c7805 */ /* 0x000fe2000001ff00 */
[----:B------:R-:W-:Y:S01]  /*0b50*/  MOV R22, RZ ;  /* 0x000000ff00167202 */ /* 0x000fe20000000f00 */
[----:B------:R2:W5:Y:S04]  /*0b60*/  @!P5 LDG.E R20, [R6.64] ;  /* 0x000000040614d981 */ /* 0x000568000c1e1900 */
[----:B------:R4:W5:Y:S01]  /*0b70*/  @!P5 LDG.E R21, [R8.64] ;  /* 0x000000040815d981 */ /* 0x000962000c1e1900 */
[----:B------:R-:W-:-:S02]  /*0b80*/  @!P1 MOV R11, 0x4 ;  /* 0x00000004000b9802 */ /* 0x000fc40000000f00 */
[----:B-1----:R-:W-:Y:S02]  /*0b90*/  @!P2 MOV R4, 0x4 ;  /* 0x000000040004a802 */ /* 0x002fe40000000f00 */
[----:B----4-:R-:W-:Y:S02]  /*0ba0*/  @!P6 IADD3 R8, R0, R23, RZ ;  /* 0x000000170008e210 */ /* 0x010fe40007ffe0ff */
[----:B------:R-:W-:-:S04]  /*0bb0*/  @!P6 IADD3 R23, R23, 0x80, RZ ;  /* 0x000000801717e810 */ /* 0x000fc80007ffe0ff */
[----:B------:R-:W-:Y:S01]  /*0bc0*/  ISETP.GE.AND P3, PT, R23, R12, PT ;  /* 0x0000000c1700720c */ /* 0x000fe20003f66270 */
[----:B---3--:R-:W-:-:S04]  /*0bd0*/  @!P1 IMAD.WIDE.U32 R24, R10, R11, c[0x0][0x188] ;  /* 0x000062000a189625 */ /* 0x008fc800078e000b */
[CC--:B0-----:R-:W-:Y:S01]  /*0be0*/  @!P2 IMAD.WIDE.U32 R2, R27.reuse, R4.reuse, c[0x0][0x188] ;  /* 0x000062001b02a625 */ /* 0x0c1fe200078e0004 */
[----:B------:R0:W5:Y:S03]  /*0bf0*/  @!P1 LDG.E R26, [R24.64] ;  /* 0x00000004181a9981 */ /* 0x000166000c1e1900 */
[----:B------:R-:W-:Y:S01]  /*0c00*/  @!P1 IMAD.WIDE.U32 R10, R10, R11, c[0x0][0x190] ;  /* 0x000064000a0a9625 */ /* 0x000fe200078e000b */
[----:B------:R1:W5:Y:S01]  /*0c10*/  @!P2 LDG.E R28, [R2.64] ;  /* 0x00000004021ca981 */ /* 0x000362000c1e1900 */
[----:B------:R-:W-:Y:S02]  /*0c20*/  @!P6 MOV R9, 0x4 ;  /* 0x000000040009e802 */ /* 0x000fe40000000f00 */
[----:B------:R-:W-:Y:S01]  /*0c30*/  @!P2 IMAD.WIDE.U32 R4, R27, R4, c[0x0][0x190] ;  /* 0x000064001b04a625 */ /* 0x000fe200078e0004 */
[----:B0-----:R-:W-:Y:S01]  /*0c40*/  @!P3 IADD3 R25, R0, R23, RZ ;  /* 0x000000170019b210 */ /* 0x001fe20007ffe0ff */
[----:B------:R-:W-:Y:S01]  /*0c50*/  HFMA2.MMA R27, -RZ, RZ, 0, 0 ;  /* 0x00000000ff1b7435 */ /* 0x000fe200000001ff */
[----:B------:R0:W5:Y:S01]  /*0c60*/  @!P1 LDG.E R22, [R10.64] ;  /* 0x000000040a169981 */ /* 0x000162000c1e1900 */
[----:B-1----:R-:W-:Y:S01]  /*0c70*/  @!P3 MOV R2, 0x4 ;  /* 0x000000040002b802 */ /* 0x002fe20000000f00 */
[----:B------:R-:W-:Y:S01]  /*0c80*/  HFMA2.MMA R23, -RZ, RZ, 0, 0 ;  /* 0x00000000ff177435 */ /* 0x000fe200000001ff */
[----:B--2---:R-:W-:Y:S01]  /*0c90*/  @!P6 IMAD.WIDE.U32 R6, R8, R9, c[0x0][0x188] ;  /* 0x000062000806e625 */ /* 0x004fe200078e0009 */
[----:B------:R1:W5:Y:S03]  /*0ca0*/  @!P2 LDG.E R29, [R4.64] ;  /* 0x00000004041da981 */ /* 0x000366000c1e1900 */
[----:B0-----:R-:W-:-:S02]  /*0cb0*/  @!P3 IMAD.WIDE.U32 R10, R25, R2, c[0x0][0x188] ;  /* 0x00006200190ab625 */ /* 0x001fc400078e0002 */
[----:B------:R1:W5:Y:S02]  /*0cc0*/  @!P6 LDG.E R27, [R6.64] ;  /* 0x00000004061be981 */ /* 0x000364000c1e1900 */
[----:B------:R-:W-:Y:S02]  /*0cd0*/  @!P3 IMAD.WIDE.U32 R2, R25, R2, c[0x0][0x190] ;  /* 0x000064001902b625 */ /* 0x000fe400078e0002 */
[----:B------:R1:W5:Y:S01]  /*0ce0*/  @!P3 LDG.E R23, [R10.64] ;  /* 0x000000040a17b981 */ /* 0x000362000c1e1900 */
[----:B------:R-:W-:Y:S01]  /*0cf0*/  CS2R R24, SRZ ;  /* 0x0000000000187805 */ /* 0x000fe2000001ff00 */
[----:B------:R-:W-:-:S05]  /*0d00*/  @!P6 IMAD.WIDE.U32 R8, R8, R9, c[0x0][0x190] ;  /* 0x000064000808e625 */ /* 0x000fca00078e0009 */
[----:B------:R1:W5:Y:S04]  /*0d10*/  @!P3 LDG.E R25, [R2.64] ;  /* 0x000000040219b981 */ /* 0x000368000c1e1900 */
[----:B------:R1:W5:Y:S01]  /*0d20*/  @!P6 LDG.E R24, [R8.64] ;  /* 0x000000040818e981 */ /* 0x000362000c1e1900 */
[----:B------:R-:W-:Y:S01]  /*0d30*/  ISETP.NE.AND P1, PT, RZ, UR6, PT ;  /* 0x00000006ff007c0c */ /* 0x000fe2000bf25270 */
[----:B------:R-:W-:-:S12]  /*0d40*/  BSSY B0, `(.L_x_2631) ;  /* 0x000009e000007945 */ /* 0x000fd80003800000 */
[----:B------:R-:W-:Y:S05]  /*0d50*/  @!P1 BRA `(.L_x_2632) ;  /* 0x0000038000009947 */ /* 0x000fea0003800000 */
[C---:B-1----:R-:W-:Y:S02]  /*0d60*/  IADD3 R5, R13.reuse, 0x180, RZ ;  /* 0x000001800d057810 */ /* 0x042fe40007ffe0ff */
[----:B------:R-:W-:Y:S02]  /*0d70*/  IADD3 R3, R13, 0x100, RZ ;  /* 0x000001000d037810 */ /* 0x000fe40007ffe0ff */
[-C--:B------:R-:W-:Y:S02]  /*0d80*/  ISETP.GE.AND P2, PT, R5, R12.reuse, PT ;  /* 0x0000000c0500720c */ /* 0x080fe40003f46270 */
[----:B------:R-:W-:Y:S02]  /*0d90*/  ISETP.GE.AND P4, PT, R3, R12, PT ;  /* 0x0000000c0300720c */ /* 0x000fe40003f86270 */
[----:B-----5:R-:W-:Y:S02]  /*0da0*/  FSETP.GTU.AND P6, PT, R21, RZ, !P2 ;  /* 0x000000ff1500720b */ /* 0x020fe400057cc000 */
[----:B------:R-:W-:-:S02]  /*0db0*/  IADD3 R3, R13, 0x200, RZ ;  /* 0x000002000d037810 */ /* 0x000fc40007ffe0ff */
[----:B------:R-:W-:Y:S02]  /*0dc0*/  FSETP.GTU.AND P5, PT, R19, RZ, !P4 ;  /* 0x000000ff1300720b */ /* 0x000fe400067ac000 */
[-C--:B------:R-:W-:Y:S02]  /*0dd0*/  ISETP.GE.AND P1, PT, R3, R12.reuse, PT ;  /* 0x0000000c0300720c */ /* 0x080fe40003f26270 */
[----:B------:R-:W-:Y:S01]  /*0de0*/  IADD3 R5, R13, 0x280, RZ ;  /* 0x000002800d057810 */ /* 0x000fe20007ffe0ff */
[----:B------:R-:W-:Y:S01]  /*0df0*/  @!P2 FADD.FTZ R6, R21, c[0x0][0x168] ;  /* 0x00005a001506a621 */ /* 0x000fe20000010000 */
[----:B------:R-:W-:Y:S01]  /*0e00*/  IADD3 R9, R13, 0x380, RZ ;  /* 0x000003800d097810 */ /* 0x000fe20007ffe0ff */
[----:B------:R-:W-:Y:S01]  /*0e10*/  @!P2 FMUL.FTZ R3, R20, c[0x0][0x170] ;  /* 0x00005c001403aa20 */ /* 0x000fe20000410000 */
[-C--:B------:R-:W-:Y:S01]  /*0e20*/  ISETP.GE.AND P3, PT, R5, R12.reuse, PT ;  /* 0x0000000c0500720c */ /* 0x080fe20003f66270 */
[----:B------:R-:W-:Y:S02]  /*0e30*/  @!P4 FADD.FTZ R19, R19, c[0x0][0x168] ;  /* 0x00005a001313c621 */ /* 0x000fe40000010000 */
[----:B------:R-:W-:Y:S01]  /*0e40*/  @!P2 FMUL.FTZ R6, R6, R3 ;  /* 0x000000030606a220 */ /* 0x000fe20000410000 */
[----:B------:R-:W-:Y:S01]  /*0e50*/  IADD3 R3, R13, 0x300, RZ ;  /* 0x000003000d037810 */ /* 0x000fe20007ffe0ff */
[----:B------:R-:W-:Y:S01]  /*0e60*/  @P6 FMUL.FTZ R6, R20, c[0x0][0x16c] ;  /* 0x00005b0014066a20 */ /* 0x000fe20000410000 */
[----:B------:R-:W-:Y:S01]  /*0e70*/  FSETP.GTU.AND P6, PT, R22, RZ, !P1 ;  /* 0x000000ff1600720b */ /* 0x000fe20004fcc000 */
[----:B------:R-:W-:Y:S01]  /*0e80*/  @!P4 FMUL.FTZ R2, R18, c[0x0][0x170] ;  /* 0x00005c001202ca20 */ /* 0x000fe20000410000 */
[----:B------:R-:W-:Y:S01]  /*0e90*/  ISETP.GE.AND P2, PT, R9, R12, PT ;  /* 0x0000000c0900720c */ /* 0x000fe20003f46270 */
[----:B------:R-:W-:-:S02]  /*0ea0*/  @!P1 FADD.FTZ R7, R22, c[0x0][0x168] ;  /* 0x00005a0016079621 */ /* 0x000fc40000010000 */
[----:B------:R-:W-:Y:S01]  /*0eb0*/  @!P4 FMUL.FTZ R2, R19, R2 ;  /* 0x000000021302c220 */ /* 0x000fe20000410000 */
[----:B------:R-:W-:Y:S01]  /*0ec0*/  FSETP.GTU.AND P4, PT, R29, RZ, !P3 ;  /* 0x000000ff1d00720b */ /* 0x000fe20005f8c000 */
[----:B------:R-:W-:Y:S01]  /*0ed0*/  @P5 FMUL.FTZ R2, R18, c[0x0][0x16c] ;  /* 0x00005b0012025a20 */ /* 0x000fe20000410000 */
[----:B------:R-:W-:Y:S01]  /*0ee0*/  ISETP.GE.AND P5, PT, R3, R12, PT ;  /* 0x0000000c0300720c */ /* 0x000fe20003fa6270 */
[C---:B------:R-:W-:Y:S02]  /*0ef0*/  @!P1 FMUL.FTZ R4, R26.reuse, c[0x0][0x170] ;  /* 0x00005c001a049a20 */ /* 0x040fe40000410000 */
[----:B------:R-:W-:Y:S02]  /*0f00*/  @!P3 FADD.FTZ R8, R29, c[0x0][0x168] ;  /* 0x00005a001d08b621 */ /* 0x000fe40000010000 */
[----:B------:R-:W-:Y:S02]  /*0f10*/  @!P1 FMUL.FTZ R7, R7, R4 ;  /* 0x0000000407079220 */ /* 0x000fe40000410000 */
[----:B------:R-:W-:Y:S01]  /*0f20*/  @P6 FMUL.FTZ R7, R26, c[0x0][0x16c] ;  /* 0x00005b001a076a20 */ /* 0x000fe20000410000 */
[----:B------:R-:W-:Y:S01]  /*0f30*/  FSETP.GTU.AND P6, PT, R24, RZ, !P5 ;  /* 0x000000ff1800720b */ /* 0x000fe20006fcc000 */
[----:B------:R-:W-:-:S04]  /*0f40*/  @!P3 FMUL.FTZ R3, R28, c[0x0][0x170] ;  /* 0x00005c001c03ba20 */ /* 0x000fc80000410000 */
[----:B------:R-:W-:Y:S01]  /*0f50*/  @!P3 FMUL.FTZ R8, R8, R3 ;  /* 0x000000030808b220 */ /* 0x000fe20000410000 */
[----:B------:R-:W-:Y:S01]  /*0f60*/  IADD3 R3, R13, 0x80, RZ ;  /* 0x000000800d037810 */ /* 0x000fe20007ffe0ff */
[----:B------:R-:W-:Y:S02]  /*0f70*/  @P4 FMUL.FTZ R8, R28, c[0x0][0x16c] ;  /* 0x00005b001c084a20 */ /* 0x000fe40000410000 */
[----:B------:R-:W-:Y:S01]  /*0f80*/  @!P5 FADD.FTZ R24, R24, c[0x0][0x168] ;  /* 0x00005a001818d621 */ /* 0x000fe20000010000 */
[----:B------:R-:W-:Y:S01]  /*0f90*/  ISETP.GE.AND P4, PT, R3, R12, PT ;  /* 0x0000000c0300720c */ /* 0x000fe20003f86270 */
[----:B------:R-:W-:-:S04]  /*0fa0*/  @!P5 FMUL.FTZ R5, R27, c[0x0][0x170] ;  /* 0x00005c001b05da20 */ /* 0x000fc80000410000 */
[----:B------:R-:W-:Y:S02]  /*0fb0*/  @!P5 FMUL.FTZ R10, R24, R5 ;  /* 0x00000005180ad220 */ /* 0x000fe40000410000 */
[----:B------:R-:W-:Y:S01]  /*0fc0*/  @P6 FMUL.FTZ R10, R27, c[0x0][0x16c] ;  /* 0x00005b001b0a6a20 */ /* 0x000fe20000410000 */
[----:B------:R-:W-:-:S05]  /*0fd0*/  FSETP.GTU.AND P6, PT, R17, RZ, !P4 ;  /* 0x000000ff1100720b */ /* 0x000fca00067cc000 */
[----:B------:R-:W-:Y:S02]  /*0fe0*/  @!P4 FADD.FTZ R17, R17, c[0x0][0x168] ;  /* 0x00005a001111c621 */ /* 0x000fe40000010000 */
[----:B------:R-:W-:-:S04]  /*0ff0*/  @!P4 FMUL.FTZ R4, R16, c[0x0][0x170] ;  /* 0x00005c001004ca20 */ /* 0x000fc80000410000 */
[----:B------:R-:W-:Y:S02]  /*1000*/  @!P4 FMUL.FTZ R5, R17, R4 ;  /* 0x000000041105c220 */ /* 0x000fe40000410000 */
[----:B------:R-:W-:Y:S01]  /*1010*/  @P6 FMUL.FTZ R5, R16, c[0x0][0x16c] ;  /* 0x00005b0010056a20 */ /* 0x000fe20000410000 */
[C---:B------:R-:W-:Y:S01]  /*1020*/  FSETP.GTU.AND P6, PT, R15.reuse, RZ, !P0 ;  /* 0x000000ff0f00720b */ /* 0x040fe200047cc000 */
[----:B------:R-:W-:Y:S02]  /*1030*/  @!P0 FADD.FTZ R15, R15, c[0x0][0x168] ;  /* 0x00005a000f0f8621 */ /* 0x000fe40000010000 */
[----:B------:R-:W-:-:S04]  /*1040*/  @!P0 FMUL.FTZ R4, R14, c[0x0][0x170] ;  /* 0x00005c000e048a20 */ /* 0x000fc80000410000 */
[----:B------:R-:W-:-:S06]  /*1050*/  @!P0 FMUL.FTZ R4, R15, R4 ;  /* 0x000000040f048220 */ /* 0x000fcc0000410000 */
[----:B------:R-:W-:Y:S01]  /*1060*/  @P6 FMUL.FTZ R4, R14, c[0x0][0x16c] ;  /* 0x00005b000e046a20 */ /* 0x000fe20000410000 */
[----:B------:R-:W-:Y:S05]  /*1070*/  @P2 BRA `(.L_x_2633) ;  /* 0x000006a000002947 */ /* 0x000fea0003800000 */
[C---:B------:R-:W-:Y:S01]  /*1080*/  FSETP.GTU.FTZ.AND P1, PT, R25.reuse, RZ, PT ;  /* 0x000000ff1900720b */ /* 0x040fe20003f3c000 */
[----:B------:R-:W-:Y:S02]  /*1090*/  FADD.FTZ R9, R25, c[0x0][0x168] ;  /* 0x00005a0019097621 */ /* 0x000fe40000010000 */
[----:B------:R-:W-:-:S04]  /*10a0*/  FMUL.FTZ R14, R23, c[0x0][0x170] ;  /* 0x00005c00170e7a20 */ /* 0x000fc80000410000 */
[----:B------:R-:W-:-:S06]  /*10b0*/  FMUL.FTZ R9, R9, R14 ;  /* 0x0000000e09097220 */ /* 0x000fcc0000410000 */
[----:B------:R-:W-:Y:S01]  /*10c0*/  @P1 FMUL.FTZ R9, R23, c[0x0][0x16c] ;  /* 0x00005b0017091a20 */ /* 0x000fe20000410000 */
[----:B------:R-:W-:Y:S05]  /*10d0*/  BRA `(.L_x_2633) ;  /* 0x0000064000007947 */ /* 0x000fea0003800000 */
.L_x_2632:
[----:B-1----:R-:W-:Y:S01]  /*10e0*/  BSSY B1, `(.L_x_2634) ;  /* 0x000000a000017945 */ /* 0x002fe20003800000 */
        /* <DEDUP_REMOVED lines=9> */
.L_x_2635:
[----:B------:R-:W-:Y:S05]  /*1180*/  BSYNC B1 ;  /* 0x0000000000017941 */ /* 0x000fea0003800000 */
.L_x_2634:
[----:B------:R-:W-:Y:S01]  /*1190*/  IADD3 R3, R13, 0x80, RZ ;  /* 0x000000800d037810 */ /* 0x000fe20007ffe0ff */
[----:B------:R-:W-:Y:S03]  /*11a0*/  BSSY B1, `(.L_x_2636) ;  /* 0x000000b000017945 */ /* 0x000fe60003800000 */
[----:B------:R-:W-:-:S13]  /*11b0*/  ISETP.GE.AND P1, PT, R3, R12, PT ;  /* 0x0000000c0300720c */ /* 0x000fda0003f26270 */
        /* <DEDUP_REMOVED lines=9> */
.L_x_2637:
[----:B------:R-:W-:Y:S05]  /*1250*/  BSYNC B1 ;  /* 0x0000000000017941 */ /* 0x000fea0003800000 */
.L_x_2636:
[C---:B------:R-:W-:Y:S01]  /*1260*/  IADD3 R7, R13.reuse, 0x100, RZ ;  /* 0x000001000d077810 */ /* 0x040fe20007ffe0ff */
[----:B------:R-:W-:Y:S01]  /*1270*/  BSSY B1, `(.L_x_2638) ;  /* 0x0000015000017945 */ /* 0x000fe20003800000 */
[----:B------:R-:W-:Y:S02]  /*1280*/  IADD3 R9, R13, 0x180, RZ ;  /* 0x000001800d097810 */ /* 0x000fe40007ffe0ff */
[-C--:B------:R-:W-:Y:S02]  /*1290*/  ISETP.GE.AND P6, PT, R7, R12.reuse, PT ;  /* 0x0000000c0700720c */ /* 0x080fe40003fc6270 */
[----:B------:R-:W-:Y:S02]  /*12a0*/  ISETP.GE.AND P1, PT, R9, R12, PT ;  /* 0x0000000c0900720c */ /* 0x000fe40003f26270 */
[C---:B------:R-:W-:Y:S02]  /*12b0*/  IADD3 R7, R13.reuse, 0x200, RZ ;  /* 0x000002000d077810 */ /* 0x040fe40007ffe0ff */
[----:B------:R-:W-:-:S02]  /*12c0*/  IADD3 R9, R13, 0x280, RZ ;  /* 0x000002800d097810 */ /* 0x000fc40007ffe0ff */
[-C--:B------:R-:W-:Y:S02]  /*12d0*/  ISETP.GE.AND P2, PT, R7, R12.reuse, PT ;  /* 0x0000000c0700720c */ /* 0x080fe40003f46270 */
[-C--:B------:R-:W-:Y:S02]  /*12e0*/  ISETP.GE.AND P3, PT, R9, R12.reuse, PT ;  /* 0x0000000c0900720c */ /* 0x080fe40003f66270 */
[C---:B------:R-:W-:Y:S02]  /*12f0*/  IADD3 R7, R13.reuse, 0x300, RZ ;  /* 0x000003000d077810 */ /* 0x040fe40007ffe0ff */
[----:B------:R-:W-:Y:S02]  /*1300*/  IADD3 R9, R13, 0x380, RZ ;  /* 0x000003800d097810 */ /* 0x000fe40007ffe0ff */
        /* <DEDUP_REMOVED lines=11> */
.L_x_2639:
[----:B------:R-:W-:Y:S05]  /*13c0*/  BSYNC B1 ;  /* 0x0000000000017941 */ /* 0x000fea0003800000 */
.L_x_2638:
[----:B------:R-:W-:Y:S01]  /*13d0*/  BSSY B1, `(.L_x_2640) ;  /* 0x000000a000017945 */ /* 0x000fe20003800000 */
        /* <DEDUP_REMOVED lines=9> */
.L_x_2641:
[----:B------:R-:W-:Y:S05]  /*1470*/  BSYNC B1 ;  /* 0x0000000000017941 */ /* 0x000fea0003800000 */
.L_x_2640:
        /* <DEDUP_REMOVED lines=10> */
.L_x_2643:
[----:B------:R-:W-:Y:S05]  /*1520*/  BSYNC B1 ;  /* 0x0000000000017941 */ /* 0x000fea0003800000 */
.L_x_2642:
        /* <DEDUP_REMOVED lines=10> */
.L_x_2645:
[----:B------:R-:W-:Y:S05]  /*15d0*/  BSYNC B1 ;  /* 0x0000000000017941 */ /* 0x000fea0003800000 */
.L_x_2644:
        /* <DEDUP_REMOVED lines=10> */
.L_x_2647:
[----:B------:R-:W-:Y:S05]  /*1680*/  BSYNC B1 ;  /* 0x0000000000017941 */ /* 0x000fea0003800000 */
.L_x_2646:
        /* <DEDUP_REMOVED lines=9> */
.L_x_2633:
[----:B------:R-:W-:Y:S05]  /*1720*/  BSYNC B0 ;  /* 0x0000000000007941 */ /* 0x000fea0003800000 */
.L_x_2631:
[----:B-----5:R-:W-:Y:S01]  /*1730*/  @!P0 IADD3 R14, R0, R13, RZ ;  /* 0x0000000d000e8210 */ /* 0x020fe20007ffe0ff */
[----:B------:R-:W-:Y:S01]  /*1740*/  BSSY B0, `(.L_x_2648) ;  /* 0x0000031000007945 */ /* 0x000fe20003800000 */
[----:B------:R-:W-:Y:S01]  /*1750*/  @!P0 MOV R15, 0x4 ;  /* 0x00000004000f8802 */ /* 0x000fe20000000f00 */
[----:B------:R-:W-:Y:S01]  /*1760*/  BSSY B1, `(.L_x_2649) ;  /* 0x0000028000017945 */ /* 0x000fe20003800000 */
[----:B------:R-:W-:-:S03]  /*1770*/  @!P0 MOV R13, R3 ;  /* 0x00000003000d8202 */ /* 0x000fc60000000f00 */
[----:B------:R-:W-:-:S05]  /*1780*/  @!P0 IMAD.WIDE.U32 R14, R14, R15, c[0x0][0x180] ;  /* 0x000060000e0e8625 */ /* 0x000fca00078e000f */
[----:B------:R0:W-:Y:S01]  /*1790*/  @!P0 STG.E [R14.64], R4 ;  /* 0x000000040e008986 */ /* 0x0001e2000c101904 */
[----:B------:R-:W-:-:S13]  /*17a0*/  ISETP.GE.AND P0, PT, R13, R12, PT ;  /* 0x0000000c0d00720c */ /* 0x000fda0003f06270 */
[----:B------:R-:W-:Y:S05]  /*17b0*/  @P0 BRA `(.L_x_2650) ;  /* 0x000000c000000947 */ /* 0x000fea0003800000 */
[----:B0-----:R-:W-:Y:S01]  /*17c0*/  HFMA2.MMA R15, -RZ, RZ, 0, 2.384185791015625e-07 ;  /* 0x00000004ff0f7435 */ /* 0x001fe200000001ff */
[----:B------:R-:W-:Y:S02]  /*17d0*/  IADD3 R14, R0, R13, RZ ;  /* 0x0000000d000e7210 */ /* 0x000fe40007ffe0ff */
[----:B------:R-:W-:-:S04]  /*17e0*/  IADD3 R13, R13, 0x80, RZ ;  /* 0x000000800d0d7810 */ /* 0x000fc80007ffe0ff */
[----:B------:R-:W-:-:S03]  /*17f0*/  ISETP.GE.AND P0, PT, R13, R12, PT ;  /* 0x0000000c0d00720c */ /* 0x000fc60003f06270 */
[----:B------:R-:W-:-:S05]  /*1800*/  IMAD.WIDE.U32 R14, R14, R15, c[0x0][0x180] ;  /* 0x000060000e0e7625 */ /* 0x000fca00078e000f */
[----:B------:R0:W-:Y:S05]  /*1810*/  STG.E [R14.64], R5 ;  /* 0x000000050e007986 */ /* 0x0001ea000c101904 */
[----:B------:R-:W-:Y:S05]  /*1820*/  @P0 BRA `(.L_x_2651) ;  /* 0x000000c000000947 */ /* 0x000fea0003800000 */
[----:B------:R-:W-:Y:S02]  /*1830*/  IADD3 R4, R0, R13, RZ ;  /* 0x0000000d00047210 */ /* 0x000fe40007ffe0ff */
[----:B0-----:R-:W-:Y:S02]  /*1840*/  MOV R5, 0x4 ;  /* 0x0000000400057802 */ /* 0x001fe40000000f00 */
[----:B------:R-:W-:-:S03]  /*1850*/  IADD3 R13, R13, 0x80, RZ ;  /* 0x000000800d0d7810 */ /* 0x000fc60007ffe0ff */
[----:B------:R-:W-:-:S05]  /*1860*/  IMAD.WIDE.U32 R4, R4, R5, c[0x0][0x180] ;  /* 0x0000600004047625 */ /* 0x000fca00078e0005 */
[----:B------:R0:W-:Y:S02]  /*1870*/  STG.E [R4.64], R2 ;  /* 0x0000000204007986 */ /* 0x0001e4000c101904 */
.L_x_2650:
[----:B0-----:R-:W-:-:S13]  /*1880*/  ISETP.GE.AND P0, PT, R13, R12, PT ;  /* 0x0000000c0d00720c */ /* 0x001fda0003f06270 */
[----:B------:R-:W-:Y:S05]  /*1890*/  @P0 BRA `(.L_x_2652) ;  /* 0x000000c000000947 */ /* 0x000fea0003800000 */
[----:B------:R-:W-:Y:S02]  /*18a0*/  IADD3 R2, R0, R13, RZ ;  /* 0x0000000d00027210 */ /* 0x000fe40007ffe0ff */
[----:B------:R-:W-:Y:S02]  /*18b0*/  MOV R3, 0x4 ;  /* 0x0000000400037802 */ /* 0x000fe40000000f00 */
[----:B------:R-:W-:-:S03]  /*18c0*/  IADD3 R13, R13, 0x80, RZ ;  /* 0x000000800d0d7810 */ /* 0x000fc60007ffe0ff */
[----:B------:R-:W-:-:S05]  /*18d0*/  IMAD.WIDE.U32 R2, R2, R3, c[0x0][0x180] ;  /* 0x0000600002027625 */ /* 0x000fca00078e0003 */
[----:B------:R0:W-:Y:S02]  /*18e0*/  STG.E [R2.64], R6 ;  /* 0x0000000602007986 */ /* 0x0001e4000c101904 */
.L_x_2651:
[----:B------:R-:W-:-:S13]  /*18f0*/  ISETP.GE.AND P0, PT, R13, R12, PT ;  /* 0x0000000c0d00720c */ /* 0x000fda0003f06270 */
[----:B------:R-:W-:Y:S05]  /*1900*/  @P0 BRA `(.L_x_2653) ;  /* 0x000000d000000947 */ /* 0x000fea0003800000 */
[----:B0-----:R-:W-:Y:S01]  /*1910*/  HFMA2.MMA R3, -RZ, RZ, 0, 2.384185791015625e-07 ;  /* 0x00000004ff037435 */ /* 0x001fe200000001ff */
[----:B------:R-:W-:Y:S02]  /*1920*/  IADD3 R2, R0, R13, RZ ;  /* 0x0000000d00027210 */ /* 0x000fe40007ffe0ff */
[----:B------:R-:W-:-:S07]  /*1930*/  IADD3 R13, R13, 0x80, RZ ;  /* 0x000000800d0d7810 */ /* 0x000fce0007ffe0ff */
[----:B------:R-:W-:-:S05]  /*1940*/  IMAD.WIDE.U32 R2, R2, R3, c[0x0][0x180] ;  /* 0x0000600002027625 */ /* 0x000fca00078e0003 */
[----:B------:R0:W-:Y:S02]  /*1950*/  STG.E [R2.64], R7 ;  /* 0x0000000702007986 */ /* 0x0001e4000c101904 */
.L_x_2652:
[----:B------:R-:W-:-:S13]  /*1960*/  ISETP.GE.AND P0, PT, R13, R12, PT ;  /* 0x0000000c0d00720c */ /* 0x000fda0003f06270 */
[----:B------:R-:W-:Y:S01]  /*1970*/  @P0 BREAK B1 ;  /* 0x0000000000010942 */ /* 0x000fe20003800000 */
[----:B------:R-:W-:Y:S05]  /*1980*/  @P0 BRA `(.L_x_2654) ;  /* 0x000000c000000947 */ /* 0x000fea0003800000 */
[----:B0-----:R-:W-:Y:S02]  /*1990*/  IADD3 R2, R0, R13, RZ ;  /* 0x0000000d00027210 */ /* 0x001fe40007ffe0ff */
[----:B------:R-:W-:Y:S02]  /*19a0*/  MOV R3, 0x4 ;  /* 0x0000000400037802 */ /* 0x000fe40000000f00 */
[----:B------:R-:W-:-:S03]  /*19b0*/  IADD3 R13, R13, 0x80, RZ ;  /* 0x000000800d0d7810 */ /* 0x000fc60007ffe0ff */
[----:B------:R-:W-:-:S05]  /*19c0*/  IMAD.WIDE.U32 R2, R2, R3, c[0x0][0x180] ;  /* 0x0000600002027625 */ /* 0x000fca00078e0003 */
[----:B------:R0:W-:Y:S02]  /*19d0*/  STG.E [R2.64], R8 ;  /* 0x0000000802007986 */ /* 0x0001e4000c101904 */
.L_x_2653:
[----:B------:R-:W-:Y:S05]  /*19e0*/  BSYNC B1 ;  /* 0x0000000000017941 */ /* 0x000fea0003800000 */
.L_x_2649:
[----:B------:R-:W-:-:S13]  /*19f0*/  ISETP.GE.AND P0, PT, R13, R12, PT ;  /* 0x0000000c0d00720c */ /* 0x000fda0003f06270 */
[----:B0-----:R-:W-:Y:S02]  /*1a00*/  @!P0 IADD3 R2, R0, R13, RZ ;  /* 0x0000000d00028210 */ /* 0x001fe40007ffe0ff */
[----:B------:R-:W-:Y:S02]  /*1a10*/  @!P0 MOV R3, 0x4 ;  /* 0x0000000400038802 */ /* 0x000fe40000000f00 */
[----:B------:R-:W-:-:S03]  /*1a20*/  @!P0 IADD3 R13, R13, 0x80, RZ ;  /* 0x000000800d0d8810 */ /* 0x000fc60007ffe0ff */
[----:B------:R-:W-:-:S05]  /*1a30*/  @!P0 IMAD.WIDE.U32 R2, R2, R3, c[0x0][0x180] ;  /* 0x0000600002028625 */ /* 0x000fca00078e0003 */
[----:B------:R0:W-:Y:S02]  /*1a40*/  @!P0 STG.E [R2.64], R10 ;  /* 0x0000000a02008986 */ /* 0x0001e4000c101904 */
.L_x_2654:
[----:B------:R-:W-:Y:S05]  /*1a50*/  BSYNC B0 ;  /* 0x0000000000007941 */ /* 0x000fea0003800000 */
.L_x_2648:
[----:B------:R-:W-:Y:S01]  /*1a60*/  WARPSYNC 0xffffffff ;  /* 0xffffffff00007948 */ /* 0x000fe20003800000 */
[----:B------:R-:W-:-:S13]  /*1a70*/  ISETP.GE.AND P0, PT, R13, R12, PT ;  /* 0x0000000c0d00720c */ /* 0x000fda0003f06270 */
[----:B------:R-:W-:Y:S05]  /*1a80*/  @P0 EXIT ;  /* 0x000000000000094d */ /* 0x000fea0003800000 */
[----:B0-----:R-:W-:Y:S01]  /*1a90*/  HFMA2.MMA R3, -RZ, RZ, 0, 2.384185791015625e-07 ;  /* 0x00000004ff037435 */ /* 0x001fe200000001ff */
[----:B------:R-:W-:-:S09]  /*1aa0*/  IADD3 R2, R0, R13, RZ ;  /* 0x0000000d00027210 */ /* 0x000fd20007ffe0ff */
[----:B------:R-:W-:-:S05]  /*1ab0*/  IMAD.WIDE.U32 R2, R2, R3, c[0x0][0x180] ;  /* 0x0000600002027625 */ /* 0x000fca00078e0003 */
[----:B------:R-:W-:Y:S01]  /*1ac0*/  STG.E [R2.64], R9 ;  /* 0x0000000902007986 */ /* 0x000fe2000c101904 */
[----:B------:R-:W-:Y:S05]  /*1ad0*/  EXIT ;  /* 0x000000000000794d */ /* 0x000fea0003800000 */
.L_x_2655:
        /* <DEDUP_REMOVED lines=10> */
.L_x_6712:


//--------------------- .text._ZN2at6native29vectorized_elementwise_kernelILi4EZZZNS0_60_GLOBAL__N__171e0b9f_22_ActivationEluKernel_cu_9e10b42f_309619elu_backward_kernelERNS_18TensorIteratorBaseERKN3c106ScalarES8_S8_bENKUlvE_clEvENKUlvE0_clEvEUlffE_St5arrayIPcLm3EEEEviT0_T1_ --------------------------
	.section	.text._ZN2at6native29vectorized_elementwise_kernelILi4EZZZNS0_60_GLOBAL__N__171e0b9f_22_ActivationEluKernel_cu_9e10b42f_309619elu_backward_kernelERNS_18TensorIteratorBaseERKN3c106ScalarES8_S8_bENKUlvE_clEvENKUlvE0_clEvEUlffE_St5arrayIPcLm3EEEEviT0_T1_,"ax",@progbits
	.sectioninfo	@"SHI_REGISTERS=32"
	.align	128
        .global         _ZN2at6native29vectorized_elementwise_kernelILi4EZZZNS0_60_GLOBAL__N__171e0b9f_22_ActivationEluKernel_cu_9e10b42f_309619elu_backward_kernelERNS_18TensorIteratorBaseERKN3c106ScalarES8_S8_bENKUlvE_clEvENKUlvE0_clEvEUlffE_St5arrayIPcLm3EEEEviT0_T1_
        .type           _ZN2at6native29vectorized_elementwise_kernelILi4EZZZNS0_60_GLOBAL__N__171e0b9f_22_ActivationEluKernel_cu_9e10b42f_309619elu_backward_kernelERNS_18TensorIteratorBaseERKN3c106ScalarES8_S8_bENKUlvE_clEvENKUlvE0_clEvEUlffE_St5arrayIPcLm3EEEEviT0_T1_,@function
        .size           _ZN2at6native29vectorized_elementwise_kernelILi4EZZZNS0_60_GLOBAL__N__171e0b9f_22_ActivationEluKernel_cu_9e10b42f_309619elu_backward_kernelERNS_18TensorIteratorBaseERKN3c106ScalarES8_S8_bENKUlvE_clEvENKUlvE0_clEvEUlffE_St5arrayIPcLm3EEEEviT0_T1_,(.L_x_6713 - _ZN2at6native29vectorized_elementwise_kernelILi4EZZZNS0_60_GLOBAL__N__171e0b9f_22_ActivationEluKernel_cu_9e10b42f_309619elu_backward_kernelERNS_18TensorIteratorBaseERKN3c106ScalarES8_S8_bENKUlvE_clEvENKUlvE0_clEvEUlffE_St5arrayIPcLm3EEEEviT0_T1_)
        .other          _ZN2at6native29vectorized_elementwise_kernelILi4EZZZNS0_60_GLOBAL__N__171e0b9f_22_ActivationEluKernel_cu_9e10b42f_309619elu_backward_kernelERNS_18TensorIteratorBaseERKN3c106ScalarES8_S8_bENKUlvE_clEvENKUlvE0_clEvEUlffE_St5arrayIPcLm3EEEEviT0_T1_,@"STO_CUDA_ENTRY STV_DEFAULT"
_ZN2at6native29vectorized_elementwise_kernelILi4EZZZNS0_60_GLOBAL__N__171e0b9f_22_ActivationEluKernel_cu_9e10b42f_309619elu_backward_kernelERNS_18TensorIteratorBaseERKN3c106ScalarES8_S8_bENKUlvE_clEvENKUlvE0_clEvEUlffE_St5arrayIPcLm3EEEEviT0_T1_:
.text._ZN2at6native29vectorized_elementwise_kernelILi4EZZZNS0_60_GLOBAL__N__171e0b9f_22_ActivationEluKernel_cu_9e10b42f_309619elu_backward_kernelERNS_18TensorIteratorBaseERKN3c106ScalarES8_S8_bENKUlvE_clEvENKUlvE0_clEvEUlffE_St5arrayIPcLm3EEEEviT0_T1_:
        /* <DEDUP_REMOVED lines=14> */
[----:B------:R0:W5:Y:S04]  /*00e0*/  LDG.E.128 R8, [R20.64+0x800] ;  /* 0x0008000414087981 */ /* 0x000168000c1e1d00 */
[----:B------:R0:W5:Y:S04]  /*00f0*/  LDG.E.128 R4, [R20.64] ;  /* 0x0000000414047981 */ /* 0x000168000c1e1d00 */
[----:B------:R0:W5:Y:S04]  /*0100*/  LDG.E.128 R16, [R22.64] ;  /* 0x0000000416107981 */ /* 0x000168000c1e1d00 */
[----:B------:R0:W5:Y:S01]  /*0110*/  LDG.E.128 R12, [R22.64+0x800] ;  /* 0x00080004160c7981 */ /* 0x000162000c1e1d00 */
[----:B------:R-:W-:-:S13]  /*0120*/  ISETP.NE.AND P0, PT, RZ, UR6, PT ;  /* 0x00000006ff007c0c */ /* 0x000fda000bf05270 */
[----:B------:R-:W-:Y:S05]  /*0130*/  @!P0 BRA `(.L_x_2657) ;  /* 0x0000029000008947 */ /* 0x000fea0003800000 */
[C---:B0----5:R-:W-:Y:S01]  /*0140*/  FSETP.GTU.FTZ.AND P3, PT, R16.reuse, RZ, PT ;  /* 0x000000ff1000720b */ /* 0x061fe20003f7c000 */
[----:B------:R-:W-:Y:S01]  /*0150*/  FADD.FTZ R16, R16, c[0x0][0x168] ;  /* 0x00005a0010107621 */ /* 0x000fe20000010000 */
[----:B------:R-:W-:Y:S01]  /*0160*/  FSETP.GTU.FTZ.AND P2, PT, R17, RZ, PT ;  /* 0x000000ff1100720b */ /* 0x000fe20003f5c000 */
[----:B------:R-:W-:Y:S01]  /*0170*/  FMUL.FTZ R21, R4, c[0x0][0x170] ;  /* 0x00005c0004157a20 */ /* 0x000fe20000410000 */
[----:B------:R-:W-:Y:S01]  /*0180*/  FSETP.GTU.FTZ.AND P1, PT, R18, RZ, PT ;  /* 0x000000ff1200720b */ /* 0x000fe20003f3c000 */
[C---:B------:R-:W-:Y:S01]  /*0190*/  FADD.FTZ R20, R19.reuse, c[0x0][0x168] ;  /* 0x00005a0013147621 */ /* 0x040fe20000010000 */
[----:B------:R-:W-:Y:S01]  /*01a0*/  FSETP.GTU.FTZ.AND P0, PT, R19, RZ, PT ;  /* 0x000000ff1300720b */ /* 0x000fe20003f1c000 */
[----:B------:R-:W-:Y:S01]  /*01b0*/  FMUL.FTZ R16, R16, R21 ;  /* 0x0000001510107220 */ /* 0x000fe20000410000 */
[----:B------:R-:W-:Y:S01]  /*01c0*/  FSETP.GTU.FTZ.AND P4, PT, R13, RZ, PT ;  /* 0x000000ff0d00720b */ /* 0x000fe20003f9c000 */
[----:B------:R-:W-:Y:S01]  /*01d0*/  FADD.FTZ R18, R18, c[0x0][0x168] ;  /* 0x00005a0012127621 */ /* 0x000fe20000010000 */
[----:B------:R-:W-:Y:S01]  /*01e0*/  FSETP.GTU.FTZ.AND P5, PT, R14, RZ, PT ;  /* 0x000000ff0e00720b */ /* 0x000fe20003fbc000 */
[----:B------:R-:W-:Y:S01]  /*01f0*/  FMUL.FTZ R19, R6, c[0x0][0x170] ;  /* 0x00005c0006137a20 */ /* 0x000fe20000410000 */
[----:B------:R-:W-:Y:S01]  /*0200*/  FSETP.GTU.FTZ.AND P6, PT, R15, RZ, PT ;  /* 0x000000ff0f00720b */ /* 0x000fe20003fdc000 */
[----:B------:R-:W-:Y:S01]  /*0210*/  @P3 FMUL.FTZ R16, R4, c[0x0][0x16c] ;  /* 0x00005b0004103a20 */ /* 0x000fe20000410000 */
[----:B------:R-:W-:Y:S01]  /*0220*/  FSETP.GTU.FTZ.AND P3, PT, R12, RZ, PT ;  /* 0x000000ff0c00720b */ /* 0x000fe20003f7c000 */
[----:B------:R-:W-:-:S02]  /*0230*/  FADD.FTZ R17, R17, c[0x0][0x168] ;  /* 0x00005a0011117621 */ /* 0x000fc40000010000 */
[----:B------:R-:W-:Y:S02]  /*0240*/  FMUL.FTZ R4, R5, c[0x0][0x170] ;  /* 0x00005c0005047a20 */ /* 0x000fe40000410000 */
[----:B------:R-:W-:Y:S02]  /*0250*/  FMUL.FTZ R21, R7, c[0x0][0x170] ;  /* 0x00005c0007157a20 */ /* 0x000fe40000410000 */
[----:B------:R-:W-:Y:S02]  /*0260*/  FMUL.FTZ R18, R18, R19 ;  /* 0x0000001312127220 */ /* 0x000fe40000410000 */
[----:B------:R-:W-:Y:S02]  /*0270*/  FMUL.FTZ R17, R17, R4 ;  /* 0x0000000411117220 */ /* 0x000fe40000410000 */
[----:B------:R-:W-:Y:S02]  /*0280*/  FMUL.FTZ R19, R20, R21 ;  /* 0x0000001514137220 */ /* 0x000fe40000410000 */
[----:B------:R-:W-:-:S02]  /*0290*/  FADD.FTZ R12, R12, c[0x0][0x168] ;  /* 0x00005a000c0c7621 */ /* 0x000fc40000010000 */
[----:B------:R-:W-:Y:S02]  /*02a0*/  FADD.FTZ R13, R13, c[0x0][0x168] ;  /* 0x00005a000d0d7621 */ /* 0x000fe40000010000 */
[----:B------:R-:W-:Y:S02]  /*02b0*/  FADD.FTZ R14, R14, c[0x0][0x168] ;  /* 0x00005a000e0e7621 */ /* 0x000fe40000010000 */
[----:B------:R-:W-:Y:S02]  /*02c0*/  FADD.FTZ R15, R15, c[0x0][0x168] ;  /* 0x00005a000f0f7621 */ /* 0x000fe40000010000 */
        /* <DEDUP_REMOVED lines=16> */
.L_x_2657:
        /* <DEDUP_REMOVED lines=11> */
[----:B------:R-:W0:Y:S01]  /*0480*/  @!P6 MUFU.EX2 R20, R16 ;  /* 0x000000100014e308 */ /* 0x000e220000000800 */
[----:B------:R-:W-:Y:S02]  /*0490*/  @!P5 FMUL.FTZ R17, R17, c[0x0][0x170] ;  /* 0x00005c001111da20 */ /* 0x000fe40000410000 */
[----:B------:R-:W-:Y:S02]  /*04a0*/  @!P4 FMUL.FTZ R18, R18, c[0x0][0x170] ;  /* 0x00005c001212ca20 */ /* 0x000fe40000410000 */
[----:B------:R-:W-:Y:S02]  /*04b0*/  @!P3 FMUL.FTZ R19, R19, c[0x0][0x170] ;  /* 0x00005c001313ba20 */ /* 0x000fe40000410000 */
[----:B------:R-:W-:-:S02]  /*04c0*/  @!P5 FMUL.FTZ R17, R17, 1.4426950216293334961 ;  /* 0x3fb8aa3b1111d820 */ /* 0x000fc40000410000 */
[----:B------:R-:W-:Y:S02]  /*04d0*/  @P6 FMUL.FTZ R16, R4, c[0x0][0x16c] ;  /* 0x00005b0004106a20 */ /* 0x000fe40000410000 */
[----:B------:R-:W-:Y:S02]  /*04e0*/  @!P4 FMUL.FTZ R18, R18, 1.4426950216293334961 ;  /* 0x3fb8aa3b1212c820 */ /* 0x000fe40000410000 */
[----:B------:R-:W-:Y:S01]  /*04f0*/  @!P3 FMUL.FTZ R19, R19, 1.4426950216293334961 ;  /* 0x3fb8aa3b1313b820 */ /* 0x000fe20000410000 */
[----:B------:R-:W1:Y:S01]  /*0500*/  @!P5 MUFU.EX2 R17, R17 ;  /* 0x000000110011d308 */ /* 0x000e620000000800 */
[----:B------:R-:W-:Y:S02]  /*0510*/  @!P2 FMUL.FTZ R12, R12, c[0x0][0x170] ;  /* 0x00005c000c0caa20 */ /* 0x000fe40000410000 */
[----:B0-----:R-:W-:Y:S01]  /*0520*/  @!P6 FMUL.FTZ R16, R21, R20 ;  /* 0x000000141510e220 */ /* 0x001fe20000410000 */
[----:B------:R-:W-:Y:S01]  /*0530*/  FSETP.GTU.FTZ.AND P6, PT, R15, RZ, PT ;  /* 0x000000ff0f00720b */ /* 0x000fe20003fdc000 */
[----:B------:R-:W-:-:S02]  /*0540*/  @!P1 FMUL.FTZ R13, R13, c[0x0][0x170] ;  /* 0x00005c000d0d9a20 */ /* 0x000fc40000410000 */
[----:B------:R-:W-:Y:S01]  /*0550*/  @!P0 FMUL.FTZ R14, R14, c[0x0][0x170] ;  /* 0x00005c000e0e8a20 */ /* 0x000fe20000410000 */
[----:B------:R-:W0:Y:S01]  /*0560*/  @!P4 MUFU.EX2 R18, R18 ;  /* 0x000000120012c308 */ /* 0x000e220000000800 */
[----:B------:R-:W-:Y:S02]  /*0570*/  @!P2 FMUL.FTZ R12, R12, 1.4426950216293334961 ;  /* 0x3fb8aa3b0c0ca820 */ /* 0x000fe40000410000 */
[----:B------:R-:W-:Y:S02]  /*0580*/  @!P1 FMUL.FTZ R13, R13, 1.4426950216293334961 ;  /* 0x3fb8aa3b0d0d9820 */ /* 0x000fe40000410000 */
[----:B------:R-:W-:Y:S02]  /*0590*/  @!P0 FMUL.FTZ R14, R14, 1.4426950216293334961 ;  /* 0x3fb8aa3b0e0e8820 */ /* 0x000fe40000410000 */
[----:B------:R-:W-:Y:S01]  /*05a0*/  @!P5 FMUL.FTZ R4, R5, c[0x0][0x170] ;  /* 0x00005c000504da20 */ /* 0x000fe20000410000 */
[----:B------:R-:W2:Y:S01]  /*05b0*/  @!P3 MUFU.EX2 R19, R19 ;  /* 0x000000130013b308 */ /* 0x000ea20000000800 */
[----:B------:R-:W-:-:S02]  /*05c0*/  @!P6 FMUL.FTZ R15, R15, c[0x0][0x170] ;  /* 0x00005c000f0fea20 */ /* 0x000fc40000410000 */
[----:B------:R-:W-:Y:S02]  /*05d0*/  @!P4 FMUL.FTZ R21, R6, c[0x0][0x170] ;  /* 0x00005c000615ca20 */ /* 0x000fe40000410000 */
[----:B------:R-:W-:Y:S02]  /*05e0*/  @!P6 FMUL.FTZ R15, R15, 1.4426950216293334961 ;  /* 0x3fb8aa3b0f0fe820 */ /* 0x000fe40000410000 */
[----:B------:R-:W-:Y:S01]  /*05f0*/  @!P3 FMUL.FTZ R20, R7, c[0x0][0x170] ;  /* 0x00005c000714ba20 */ /* 0x000fe20000410000 */
[----:B------:R-:W3:Y:S01]  /*0600*/  @!P2 MUFU.EX2 R12, R12 ;  /* 0x0000000c000ca308 */ /* 0x000ee20000000800 */
[----:B------:R-:W-:Y:S02]  /*0610*/  @!P5 FMUL.FTZ R4, R4, c[0x0][0x168] ;  /* 0x00005a000404da20 */ /* 0x000fe40000410000 */
[----:B------:R-:W-:Y:S02]  /*0620*/  @!P4 FMUL.FTZ R21, R21, c[0x0][0x168] ;  /* 0x00005a001515ca20 */ /* 0x000fe40000410000 */
[----:B------:R-:W-:-:S02]  /*0630*/  @!P3 FMUL.FTZ R20, R20, c[0x0][0x168] ;  /* 0x00005a001414ba20 */ /* 0x000fc40000410000 */
[----:B-1----:R-:W-:Y:S01]  /*0640*/  @!P5 FMUL.FTZ R17, R4, R17 ;  /* 0x000000110411d220 */ /* 0x002fe20000410000 */
[----:B------:R-:W1:Y:S01]  /*0650*/  @!P1 MUFU.EX2 R13, R13 ;  /* 0x0000000d000d9308 */ /* 0x000e620000000800 */
[----:B0-----:R-:W-:Y:S02]  /*0660*/  @!P4 FMUL.FTZ R18, R21, R18 ;  /* 0x000000121512c220 */ /* 0x001fe40000410000 */
[----:B--2---:R-:W-:Y:S02]  /*0670*/  @!P3 FMUL.FTZ R19, R20, R19 ;  /* 0x000000131413b220 */ /* 0x004fe40000410000 */
[----:B------:R-:W-:Y:S02]  /*0680*/  @!P2 FMUL.FTZ R21, R8, c[0x0][0x170] ;  /* 0x00005c000815aa20 */ /* 0x000fe40000410000 */
[----:B------:R-:W-:Y:S01]  /*0690*/  @!P1 FMUL.FTZ R4, R9, c[0x0][0x170] ;  /* 0x00005c0009049a20 */ /* 0x000fe20000410000 */
[----:B------:R-:W0:Y:S01]  /*06a0*/  @!P0 MUFU.EX2 R14, R14 ;  /* 0x0000000e000e8308 */ /* 0x000e220000000800 */
[----:B------:R-:W-:-:S02]  /*06b0*/  @!P0 FMUL.FTZ R23, R10, c[0x0][0x170] ;  /* 0x00005c000a178a20 */ /* 0x000fc40000410000 */
[----:B------:R-:W-:Y:S02]  /*06c0*/  @!P6 FMUL.FTZ R20, R11, c[0x0][0x170] ;  /* 0x00005c000b14ea20 */ /* 0x000fe40000410000 */
[----:B------:R-:W-:Y:S02]  /*06d0*/  @!P2 FMUL.FTZ R21, R21, c[0x0][0x168] ;  /* 0x00005a001515aa20 */ /* 0x000fe40000410000 */
[----:B------:R-:W-:Y:S01]  /*06e0*/  @!P1 FMUL.FTZ R4, R4, c[0x0][0x168] ;  /* 0x00005a0004049a20 */ /* 0x000fe20000410000 */
[----:B------:R-:W2:Y:S01]  /*06f0*/  @!P6 MUFU.EX2 R15, R15 ;  /* 0x0000000f000fe308 */ /* 0x000ea20000000800 */
[----:B------:R-:W-:Y:S02]  /*0700*/  @!P0 FMUL.FTZ R23, R23, c[0x0][0x168] ;  /* 0x00005a0017178a20 */ /* 0x000fe40000410000 */
[----:B------:R-:W-:Y:S02]  /*0710*/  @!P6 FMUL.FTZ R20, R20, c[0x0][0x168] ;  /* 0x00005a001414ea20 */ /* 0x000fe40000410000 */
[----:B---3--:R-:W-:-:S02]  /*0720*/  @!P2 FMUL.FTZ R12, R21, R12 ;  /* 0x0000000c150ca220 */ /* 0x008fc40000410000 */
[----:B-1----:R-:W-:Y:S02]  /*0730*/  @!P1 FMUL.FTZ R13, R4, R13 ;  /* 0x0000000d040d9220 */ /* 0x002fe40000410000 */
[----:B0-----:R-:W-:Y:S02]  /*0740*/  @!P0 FMUL.FTZ R14, R23, R14 ;  /* 0x0000000e170e8220 */ /* 0x001fe40000410000 */
[----:B------:R-:W-:Y:S02]  /*0750*/  @P5 FMUL.FTZ R17, R5, c[0x0][0x16c] ;  /* 0x00005b0005115a20 */ /* 0x000fe40000410000 */
[----:B------:R-:W-:Y:S02]  /*0760*/  @P4 FMUL.FTZ R18, R6, c[0x0][0x16c] ;  /* 0x00005b0006124a20 */ /* 0x000fe40000410000 */
[----:B------:R-:W-:Y:S02]  /*0770*/  @P3 FMUL.FTZ R19, R7, c[0x0][0x16c] ;  /* 0x00005b0007133a20 */ /* 0x000fe40000410000 */
[----:B--2---:R-:W-:-:S02]  /*0780*/  @!P6 FMUL.FTZ R15, R20, R15 ;  /* 0x0000000f140fe220 */ /* 0x004fc40000410000 */
[----:B------:R-:W-:Y:S02]  /*0790*/  @P2 FMUL.FTZ R12, R8, c[0x0][0x16c] ;  /* 0x00005b00080c2a20 */ /* 0x000fe40000410000 */
[----:B------:R-:W-:Y:S02]  /*07a0*/  @P1 FMUL.FTZ R13, R9, c[0x0][0x16c] ;  /* 0x00005b00090d1a20 */ /* 0x000fe40000410000 */
[----:B------:R-:W-:Y:S02]  /*07b0*/  @P0 FMUL.FTZ R14, R10, c[0x0][0x16c] ;  /* 0x00005b000a0e0a20 */ /* 0x000fe40000410000 */
[----:B------:R-:W-:Y:S02]  /*07c0*/  @P6 FMUL.FTZ R15, R11, c[0x0][0x16c] ;  /* 0x00005b000b0f6a20 */ /* 0x000fe40000410000 */
.L_x_2658:
[----:B------:R-:W-:-:S06]  /*07d0*/  IMAD.WIDE.U32 R4, R0, R3, c[0x0][0x180] ;  /* 0x0000600000047625 */ /* 0x000fcc00078e0003 */
[----:B------:R-:W-:-:S05]  /*07e0*/  IMAD.WIDE R4, R2, 0x10, R4 ;  /* 0x0000001002047825 */ /* 0x000fca00078e0204 */
[----:B------:R-:W-:Y:S04]  /*07f0*/  STG.E.128 [R4.64], R16 ;  /* 0x0000001004007986 */ /* 0x000fe8000c101d04 */
[----:B------:R-:W-:Y:S01]  /*0800*/  STG.E.128 [R4.64+0x800], R12 ;  /* 0x0008000c04007986 */ /* 0x000fe2000c101d04 */
[----:B------:R-:W-:Y:S05]  /*0810*/  EXIT ;  /* 0x000000000000794d */ /* 0x000fea0003800000 */
.L_x_2656:
[----:B------:R-:W0:Y:S01]  /*0820*/  S2R R13, SR_TID.X ;  /* 0x00000000000d7919 */ /* 0x000e220000002100 */
[----:B------:R-:W-:Y:S01]  /*0830*/  CS2R R14, SRZ ;  /* 0x00000000000e7805 */ /* 0x000fe2000001ff00 */
[----:B------:R-:W-:Y:S01]  /*0840*/  CS2R R16, SRZ ;  /* 0x0000000000107805 */ /* 0x000fe2000001ff00 */
        /* <DEDUP_REMOVED lines=131> */
.L_x_2660:
        /* <DEDUP_REMOVED lines=10> */
.L_x_2663:
[----:B------:R-:W-:Y:S05]  /*1120*/  BSYNC B1 ;  /* 0x0000000000017941 */ /* 0x000fea0003800000 */
.L_x_2662:
        /* <DEDUP_REMOVED lines=12> */
.L_x_2665:
[----:B------:R-:W-:Y:S05]  /*11f0*/  BSYNC B1 ;  /* 0x0000000000017941 */ /* 0x000fea0003800000 */
.L_x_2664:
        /* <DEDUP_REMOVED lines=22> */
.L_x_2667:
[----:B------:R-:W-:Y:S05]  /*1360*/  BSYNC B1 ;  /* 0x0000000000017941 */ /* 0x000fea0003800000 */
.L_x_2666:
        /* <DEDUP_REMOVED lines=10> */
.L_x_2669:
[----:B------:R-:W-:Y:S05]  /*1410*/  BSYNC B1 ;  /* 0x0000000000017941 */ /* 0x000fea0003800000 */
.L_x_2668:
        /* <DEDUP_REMOVED lines=10> */
.L_x_2671:
[----:B------:R-:W-:Y:S05]  /*14c0*/  BSYNC B1 ;  /* 0x0000000000017941 */ /* 0x000fea0003800000 */
.L_x_2670:
        /* <DEDUP_REMOVED lines=10> */
.L_x_2673:
[----:B------:R-:W-:Y:S05]  /*1570*/  BSYNC B1 ;  /* 0x0000000000017941 */ /* 0x000fea0003800000 */
.L_x_2672:
        /* <DEDUP_REMOVED lines=10> */
.L_x_2675:
[----:B------:R-:W-:Y:S05]  /*1620*/  BSYNC B1 ;  /* 0x0000000000017941 */ /* 0x000fea0003800000 */
.L_x_2674:
        /* <DEDUP_REMOVED lines=9> */
.L_x_2661:
[----:B------:R-:W-:Y:S05]  /*16c0*/  BSYNC B0 ;  /* 0x0000000000007941 */ /* 0x000fea0003800000 */
.L_x_2659:
        /* <DEDUP_REMOVED lines=21> */
.L_x_2678:
[----:B0-----:R-:W-:-:S13]  /*1820*/  ISETP.GE.AND P0, PT, R13, R12, PT ;  /* 0x0000000c0d00720c */ /* 0x001fda0003f06270 */
[----:B------:R-:W-:Y:S05]  /*1830*/  @P0 BRA `(.L_x_2680) ;  /* 0x000000c000000947 */ /* 0x000fea0003800000 */
[----:B------:R-:W-:Y:S02]  /*1840*/  IADD3 R2, R0, R13, RZ ;  /* 0x0000000d00027210 */ /* 0x000fe40007ffe0ff */
[----:B------:R-:W-:Y:S02]  /*1850*/  MOV R3, 0x4 ;  /* 0x0000000400037802 */ /* 0x000fe40000000f00 */
[----:B------:R-:W-:-:S03]  /*1860*/  IADD3 R13, R13, 0x80, RZ ;  /* 0x000000800d0d7810 */ /* 0x000fc60007ffe0ff */
[----:B------:R-:W-:-:S05]  /*1870*/  IMAD.WIDE.U32 R2, R2, R3, c[0x0][0x180] ;  /* 0x0000600002027625 */ /* 0x000fca00078e0003 */
[----:B------:R0:W-:Y:S02]  /*1880*/  STG.E [R2.64], R6 ;  /* 0x0000000602007986 */ /* 0x0001e4000c101904 */
.L_x_2679:
[----:B------:R-:W-:-:S13]  /*1890*/  ISETP.GE.AND P0, PT, R13, R12, PT ;  /* 0x0000000c0d00720c */ /* 0x000fda0003f06270 */
[----:B------:R-:W-:Y:S05]  /*18a0*/  @P0 BRA `(.L_x_2681) ;  /* 0x000000d000000947 */ /* 0x000fea0003800000 */
[----:B0-----:R-:W-:Y:S01]  /*18b0*/  HFMA2.MMA R3, -RZ, RZ, 0, 2.384185791015625e-07 ;  /* 0x00000004ff037435 */ /* 0x001fe200000001ff */
[----:B------:R-:W-:Y:S02]  /*18c0*/  IADD3 R2, R0, R13, RZ ;  /* 0x0000000d00027210 */ /* 0x000fe40007ffe0ff */
[----:B------:R-:W-:-:S07]  /*18d0*/  IADD3 R13, R13, 0x80, RZ ;  /* 0x000000800d0d7810 */ /* 0x000fce0007ffe0ff */
[----:B------:R-:W-:-:S05]  /*18e0*/  IMAD.WIDE.U32 R2, R2, R3, c[0x0][0x180] ;  /* 0x0000600002027625 */ /* 0x000fca00078e0003 */
[----:B------:R0:W-:Y:S02]  /*18f0*/  STG.E [R2.64], R7 ;  /* 0x0000000702007986 */ /* 0x0001e4000c101904 */
.L_x_2680:
        /* <DEDUP_REMOVED lines=8> */
.L_x_2681:
[----:B------:R-:W-:Y:S05]  /*1980*/  BSYNC B1 ;  /* 0x0000000000017941 */ /* 0x000fea0003800000 */
.L_x_2677:
[----:B------:R-:W-:-:S13]  /*1990*/  ISETP.GE.AND P0, PT, R13, R12, PT ;  /* 0x0000000c0d00720c */ /* 0x000fda0003f06270 */
[----:B0-----:R-:W-:Y:S02]  /*19a0*/  @!P0 IADD3 R2, R0, R13, RZ ;  /* 0x0000000d00028210 */ /* 0x001fe40007ffe0ff */
[----:B------:R-:W-:Y:S02]  /*19b0*/  @!P0 MOV R3, 0x4 ;  /* 0x0000000400038802 */ /* 0x000fe40000000f00 */
[----:B------:R-:W-:-:S03]  /*19c0*/  @!P0 IADD3 R13, R13, 0x80, RZ ;  /* 0x000000800d0d8810 */ /* 0x000fc60007ffe0ff */
[----:B------:R-:W-:-:S05]  /*19d0*/  @!P0 IMAD.WIDE.U32 R2, R2, R3, c[0x0][0x180] ;  /* 0x0000600002028625 */ /* 0x000fca00078e0003 */
[----:B------:R0:W-:Y:S02]  /*19e0*/  @!P0 STG.E [R2.64], R10 ;  /* 0x0000000a02008986 */ /* 0x0001e4000c101904 */
.L_x_2682:
[----:B------:R-:W-:Y:S05]  /*19f0*/  BSYNC B0 ;  /* 0x0000000000007941 */ /* 0x000fea0003800000 */
.L_x_2676:
        /* <DEDUP_REMOVED lines=8> */
.L_x_2683:
        /* <DEDUP_REMOVED lines=16> */
.L_x_6713:


//--------------------- .text._ZN2at6native29vectorized_elementwise_kernelILi8EZZZNS0_60_GLOBAL__N__171e0b9f_22_ActivationEluKernel_cu_9e10b42f_309619elu_backward_kernelERNS_18TensorIteratorBaseERKN3c106ScalarES8_S8_bENKUlvE_clEvENKUlvE0_clEvEUlffE_St5arrayIPcLm3EEEEviT0_T1_ --------------------------
	.section	.text._ZN2at6native29vectorized_elementwise_kernelILi8EZZZNS0_60_GLOBAL__N__171e0b9f_22_ActivationEluKernel_cu_9e10b42f_309619elu_backward_kernelERNS_18TensorIteratorBaseERKN3c106ScalarES8_S8_bENKUlvE_clEvENKUlvE0_clEvEUlffE_St5arrayIPcLm3EEEEviT0_T1_,"ax",@progbits
	.sectioninfo	@"SHI_REGISTERS=4"
	.align	128
        .global         _ZN2at6native29vectorized_elementwise_kernelILi8EZZZNS0_60_GLOBAL__N__171e0b9f_22_ActivationEluKernel_cu_9e10b42f_309619elu_backward_kernelERNS_18TensorIteratorBaseERKN3c106ScalarES8_S8_bENKUlvE_clEvENKUlvE0_clEvEUlffE_St5arrayIPcLm3EEEEviT0_T1_
        .type           _ZN2at6native29vectorized_elementwise_kernelILi8EZZZNS0_60_GLOBAL__N__171e0b9f_22_ActivationEluKernel_cu_9e10b42f_309619elu_backward_kernelERNS_18TensorIteratorBaseERKN3c106ScalarES8_S8_bENKUlvE_clEvENKUlvE0_clEvEUlffE_St5arrayIPcLm3EEEEviT0_T1_,@function
        .size           _ZN2at6native29vectorized_elementwise_kernelILi8EZZZNS0_60_GLOBAL__N__171e0b9f_22_ActivationEluKernel_cu_9e10b42f_309619elu_backward_kernelERNS_18TensorIteratorBaseERKN3c106ScalarES8_S8_bENKUlvE_clEvENKUlvE0_clEvEUlffE_St5arrayIPcLm3EEEEviT0_T1_,(.L_x_6714 - _ZN2at6native29vectorized_elementwise_kernelILi8EZZZNS0_60_GLOBAL__N__171e0b9f_22_ActivationEluKernel_cu_9e10b42f_309619elu_backward_kernelERNS_18TensorIteratorBaseERKN3c106ScalarES8_S8_bENKUlvE_clEvENKUlvE0_clEvEUlffE_St5arrayIPcLm3EEEEviT0_T1_)
        .other          _ZN2at6native29vectorized_elementwise_kernelILi8EZZZNS0_60_GLOBAL__N__171e0b9f_22_ActivationEluKernel_cu_9e10b42f_309619elu_backward_kernelERNS_18TensorIteratorBaseERKN3c106ScalarES8_S8_bENKUlvE_clEvENKUlvE0_clEvEUlffE_St5arrayIPcLm3EEEEviT0_T1_,@"STO_CUDA_ENTRY STV_DEFAULT"
_ZN2at6native29vectorized_elementwise_kernelILi8EZZZNS0_60_GLOBAL__N__171e0b9f_22_ActivationEluKernel_cu_9e10b42f_309619elu_backward_kernelERNS_18TensorIteratorBaseERKN3c106ScalarES8_S8_bENKUlvE_clEvENKUlvE0_clEvEUlffE_St5arrayIPcLm3EEEEviT0_T1_:
.text._ZN2at6native29vectorized_elementwise_kernelILi8EZZZNS0_60_GLOBAL__N__171e0b9f_22_ActivationEluKernel_cu_9e10b42f_309619elu_backward_kernelERNS_18TensorIteratorBaseERKN3c106ScalarES8_S8_bENKUlvE_clEvENKUlvE0_clEvEUlffE_St5arrayIPcLm3EEEEviT0_T1_:
[----:B------:R-:W-:Y:S02]  /*0000*/  MOV R1, c[0x0][0x28] ;  /* 0x00000a0000017a02 */ /* 0x000fe40000000f00 */
[----:B------:R-:W-:Y:S05]  /*0010*/  EXIT ;  /* 0x000000000000794d */ /* 0x000fea0003800000 */
.L_x_2684:
        /* <DEDUP_REMOVED lines=14> */
.L_x_6714:


//--------------------- .text._ZN2at6native18elementwise_kernelILi128ELi4EZNS0_15gpu_kernel_implIZZZNS0_60_GLOBAL__N__171e0b9f_22_ActivationEluKernel_cu_9e10b42f_309619elu_backward_kernelERNS_18TensorIteratorBaseERKN3c106ScalarES9_S9_bENKUlvE_clEvENKUlvE_clEvEUlddE_EEvS5_RKT_EUliE_EEviT1_ --------------------------
	.section	.text._ZN2at6native18elementwise_kernelILi128ELi4EZNS0_15gpu_kernel_implIZZZNS0_60_GLOBAL__N__171e0b9f_22_ActivationEluKernel_cu_9e10b42f_309619elu_backward_kernelERNS_18TensorIteratorBaseERKN3c106ScalarES9_S9_bENKUlvE_clEvENKUlvE_clEvEUlddE_EEvS5_RKT_EUliE_EEviT1_,"ax",@progbits
	.sectioninfo	@"SHI_REGISTERS=28"
	.align	128
        .global         _ZN2at6native18elementwise_kernelILi128ELi4EZNS0_15gpu_kernel_implIZZZNS0_60_GLOBAL__N__171e0b9f_22_ActivationEluKernel_cu_9e10b42f_309619elu_backward_kernelERNS_18TensorIteratorBaseERKN3c106ScalarES9_S9_bENKUlvE_clEvENKUlvE_clEvEUlddE_EEvS5_RKT_EUliE_EEviT1_
        .type           _ZN2at6native18elementwise_kernelILi128ELi4EZNS0_15gpu_kernel_implIZZZNS0_60_GLOBAL__N__171e0b9f_22_ActivationEluKernel_cu_9e10b42f_309619elu_backward_kernelERNS_18TensorIteratorBaseERKN3c106ScalarES9_S9_bENKUlvE_clEvENKUlvE_clEvEUlddE_EEvS5_RKT_EUliE_EEviT1_,@function
        .size           _ZN2at6native18elementwise_kernelILi128ELi4EZNS0_15gpu_kernel_implIZZZNS0_60_GLOBAL__N__171e0b9f_22_ActivationEluKernel_cu_9e10b42f_309619elu_backward_kernelERNS_18TensorIteratorBaseERKN3c106ScalarES9_S9_bENKUlvE_clEvENKUlvE_clEvEUlddE_EEvS5_RKT_EUliE_EEviT1_,(.L_x_6715 - _ZN2at6native18elementwise_kernelILi128ELi4EZNS0_15gpu_kernel_implIZZZNS0_60_GLOBAL__N__171e0b9f_22_ActivationEluKernel_cu_9e10b42f_309619elu_backward_kernelERNS_18TensorIteratorBaseERKN3c106ScalarES9_S9_bENKUlvE_clEvENKUlvE_clEvEUlddE_EEvS5_RKT_EUliE_EEviT1_)
        .other          _ZN2at6native18elementwise_kernelILi128ELi4EZNS0_15gpu_kernel_implIZZZNS0_60_GLOBAL__N__171e0b9f_22_ActivationEluKernel_cu_9e10b42f_309619elu_backward_kernelERNS_18TensorIteratorBaseERKN3c106ScalarES9_S9_bENKUlvE_clEvENKUlvE_clEvEUlddE_EEvS5_RKT_EUliE_EEviT1_,@"STO_CUDA_ENTRY STV_DEFAULT"
_ZN2at6native18elementwise_kernelILi128ELi4EZNS0_15gpu_kernel_implIZZZNS0_60_GLOBAL__N__171e0b9f_22_ActivationEluKernel_cu_9e10b42f_309619elu_backward_kernelERNS_18TensorIteratorBaseERKN3c106ScalarES9_S9_bENKUlvE_clEvENKUlvE_clEvEUlddE_EEvS5_RKT_EUliE_EEviT1_:
.text._ZN2at6native18elementwise_kernelILi128ELi4EZNS0_15gpu_kernel_implIZZZNS0_60_GLOBAL__N__171e0b9f_22_ActivationEluKernel_cu_9e10b42f_309619elu_backward_kernelERNS_18TensorIteratorBaseERKN3c106ScalarES9_S9_bENKUlvE_clEvENKUlvE_clEvEUlddE_EEvS5_RKT_EUliE_EEviT1_:
        /* <DEDUP_REMOVED lines=14> */
[----:B------:R-:W-:Y:S02]  /*00e0*/  IMAD.MOV.U32 R3, RZ, RZ, R23 ;  /* 0x000000ffff037224 */ /* 0x000fe400078e0017 */
        /* <DEDUP_REMOVED lines=248> */
.L_x_2687:
        /* <DEDUP_REMOVED lines=17> */
[----:B--2---:R0:W1:Y:S01]  /*1180*/  I2F.F64.S16 R18, R2 ;  /* 0x0000000200127312 */ /* 0x0040620000101c00 */
[----:B------:R-:W-:Y:S05]  /*1190*/  BRA `(.L_x_2693) ;  /* 0x00000e2000007947 */ /* 0x000fea0003800000 */
.L_x_2691:
[----:B------:R-:W2:Y:S02]  /*11a0*/  LDG.E.U8 R2, [R2.64] ;  /* 0x0000002402027981 */ /* 0x000ea4000c1e1100 */
[----:B--2---:R0:W1:Y:S01]  /*11b0*/  I2F.F64.U16 R18, R2 ;  /* 0x0000000200127312 */ /* 0x0040620000101800 */
[----:B------:R-:W-:Y:S05]  /*11c0*/  BRA `(.L_x_2693) ;  /* 0x00000df000007947 */ /* 0x000fea0003800000 */
.L_x_2690:
[----:B------:R-:W-:-:S13]  /*11d0*/  ISETP.NE.AND P0, PT, R4, 0x2, PT ;  /* 0x000000020400780c */ /* 0x000fda0003f05270 */
[----:B------:R-:W-:Y:S05]  /*11e0*/  @!P0 BRA `(.L_x_2694) ;  /* 0x000000a000008947 */ /* 0x000fea0003800000 */
[----:B------:R-:W-:-:S13]  /*11f0*/  ISETP.NE.AND P0, PT, R4, 0x3, PT ;  /* 0x000000030400780c */ /* 0x000fda0003f05270 */
[----:B------:R-:W-:Y:S05]  /*1200*/  @!P0 BRA `(.L_x_2695) ;  /* 0x0000005000008947 */ /* 0x000fea0003800000 */
[----:B------:R-:W-:-:S13]  /*1210*/  ISETP.NE.AND P0, PT, R4, 0x4, PT ;  /* 0x000000040400780c */ /* 0x000fda0003f05270 */
[----:B------:R-:W-:Y:S05]  /*1220*/  @P0 BRA `(.L_x_2692) ;  /* 0x00000bf000000947 */ /* 0x000fea0003800000 */
[----:B------:R-:W2:Y:S02]  /*1230*/  LDG.E.64 R18, [R2.64] ;  /* 0x0000002402127981 */ /* 0x000ea4000c1e1b00 */
[----:B--2---:R-:W0:Y:S01]  /*1240*/  I2F.F64.S64 R18, R18 ;  /* 0x0000001200127312 */ /* 0x004e220000301c00 */
[----:B------:R-:W-:Y:S05]  /*1250*/  BRA `(.L_x_2693) ;  /* 0x00000d6000007947 */ /* 0x000fea0003800000 */
.L_x_2695:
[----:B------:R-:W2:Y:S02]  /*1260*/  LDG.E R2, [R2.64] ;  /* 0x0000002402027981 */ /* 0x000ea4000c1e1900 */
[----:B--2---:R0:W1:Y:S01]  /*1270*/  I2F.F64 R18, R2 ;  /* 0x0000000200127312 */ /* 0x0040620000201c00 */
[----:B------:R-:W-:Y:S05]  /*1280*/  BRA `(.L_x_2693) ;  /* 0x00000d3000007947 */ /* 0x000fea0003800000 */
.L_x_2694:
[----:B------:R-:W2:Y:S02]  /*1290*/  LDG.E.U16 R2, [R2.64] ;  /* 0x0000002402027981 */ /* 0x000ea4000c1e1500 */
[----:B--2---:R0:W1:Y:S01]  /*12a0*/  I2F.F64.S16 R18, R2 ;  /* 0x0000000200127312 */ /* 0x0040620000101c00 */
[----:B------:R-:W-:Y:S05]  /*12b0*/  BRA `(.L_x_2693) ;  /* 0x00000d0000007947 */ /* 0x000fea0003800000 */
.L_x_2689:
[----:B------:R-:W-:-:S13]  /*12c0*/  ISETP.GT.AND P0, PT, R4, 0x6, PT ;  /* 0x000000060400780c */ /* 0x000fda0003f04270 */
[----:B------:R-:W-:Y:S05]  /*12d0*/  @P0 BRA `(.L_x_2696) ;  /* 0x000000d000000947 */ /* 0x000fea0003800000 */
[----:B------:R-:W-:-:S13]  /*12e0*/  ISETP.NE.AND P0, PT, R4, 0x5, PT ;  /* 0x000000050400780c */ /* 0x000fda0003f05270 */
[----:B------:R-:W-:Y:S05]  /*12f0*/  @!P0 BRA `(.L_x_2697) ;  /* 0x0000006000008947 */ /* 0x000fea0003800000 */
[----:B------:R-:W-:-:S13]  /*1300*/  ISETP.NE.AND P0, PT, R4, 0x6, PT ;  /* 0x000000060400780c */ /* 0x000fda0003f05270 */
[----:B------:R-:W-:Y:S05]  /*1310*/  @P0 BRA `(.L_x_2692) ;  /* 0x00000b0000000947 */ /* 0x000fea0003800000 */
[----:B------:R-:W2:Y:S02]  /*1320*/  LDG.E R18, [R2.64] ;  /* 0x0000002402127981 */ /* 0x000ea4000c1e1900 */
[----:B--2---:R-:W-:-:S06]  /*1330*/  FMUL.FTZ R18, R18, 1 ;  /* 0x3f80000012127820 */ /* 0x004fcc0000410000 */
[----:B------:R-:W0:Y:S01]  /*1340*/  F2F.F64.F32 R18, R18 ;  /* 0x0000001200127310 */ /* 0x000e220000201800 */
[----:B------:R-:W-:Y:S05]  /*1350*/  BRA `(.L_x_2693) ;  /* 0x00000c6000007947 */ /* 0x000fea0003800000 */
.L_x_2697:
[----:B------:R-:W2:Y:S02]  /*1360*/  LDG.E.U16 R0, [R2.64] ;  /* 0x0000002402007981 */ /* 0x000ea4000c1e1500 */
[----:B--2---:R-:W-:-:S05]  /*1370*/  HADD2.F32 R0, -RZ, R0.H0_H0 ;  /* 0x20000000ff007230 */ /* 0x004fca0000004100 */
[----:B------:R-:W-:-:S04]  /*1380*/  FMUL.FTZ R0, R0, 1 ;  /* 0x3f80000000007820 */ /* 0x000fc80000410000 */
[----:B------:R0:W1:Y:S01]  /*1390*/  F2F.F64.F32 R18, R0 ;  /* 0x0000000000127310 */ /* 0x0000620000201800 */
[----:B------:R-:W-:Y:S05]  /*13a0*/  BRA `(.L_x_2693) ;  /* 0x00000c1000007947 */ /* 0x000fea0003800000 */
.L_x_2696:
[----:B------:R-:W-:-:S13]  /*13b0*/  ISETP.NE.AND P0, PT, R4, 0x7, PT ;  /* 0x000000070400780c */ /* 0x000fda0003f05270 */
[----:B------:R-:W-:Y:S05]  /*13c0*/  @!P0 BRA `(.L_x_2698) ;  /* 0x000000d000008947 */ /* 0x000fea0003800000 */
        /* <DEDUP_REMOVED lines=8> */
.L_x_2699:
[----:B------:R-:W2:Y:S02]  /*1450*/  LDG.E.U16 R2, [R2.64] ;  /* 0x0000002402027981 */ /* 0x000ea4000c1e1500 */
[----:B--2---:R-:W-:-:S05]  /*1460*/  HADD2.F32 R0, -RZ, R2.H0_H0 ;  /* 0x20000002ff007230 */ /* 0x004fca0000004100 */
[----:B------:R-:W-:-:S04]  /*1470*/  FMUL.FTZ R0, R0, 1 ;  /* 0x3f80000000007820 */ /* 0x000fc80000410000 */
[----:B------:R0:W1:Y:S01]  /*1480*/  F2F.F64.F32 R18, R0 ;  /* 0x0000000000127310 */ /* 0x0000620000201800 */
[----:B------:R-:W-:Y:S05]  /*1490*/  BRA `(.L_x_2693) ;  /* 0x00000b2000007947 */ /* 0x000fea0003800000 */
.L_x_2698:
[----:B------:R0:W5:Y:S01]  /*14a0*/  LDG.E.64 R18, [R2.64] ;  /* 0x0000002402127981 */ /* 0x000162000c1e1b00 */
[----:B------:R-:W-:Y:S05]  /*14b0*/  BRA `(.L_x_2693) ;  /* 0x00000b0000007947 */ /* 0x000fea0003800000 */
.L_x_2688:
        /* <DEDUP_REMOVED lines=8> */
[----:B------:R-:W2:Y:S01]  /*1540*/  LDG.E.U8 R2, [R2.64] ;  /* 0x0000002402027981 */ /* 0x000ea2000c1e1100 */
[----:B------:R-:W-:Y:S01]  /*1550*/  IMAD.MOV.U32 R18, RZ, RZ, RZ ;  /* 0x000000ffff127224 */ /* 0x000fe200078e00ff */
[----:B--2---:R-:W-:-:S04]  /*1560*/  ISETP.NE.AND P0, PT, R2, RZ, PT ;  /* 0x000000ff0200720c */ /* 0x004fc80003f05270 */
[----:B------:R-:W-:Y:S01]  /*1570*/  FSEL R19, RZ, 1.875, !P0 ;  /* 0x3ff00000ff137808 */ /* 0x000fe20004000000 */
[----:B------:R-:W-:Y:S05]  /*1580*/  BRA `(.L_x_2693) ;  /* 0x00000a3000007947 */ /* 0x000fea0003800000 */
.L_x_2702:
[----:B------:R0:W5:Y:S01]  /*1590*/  LDG.E.64 R18, [R2.64] ;  /* 0x0000002402127981 */ /* 0x000162000c1e1b00 */
[----:B------:R-:W-:Y:S05]  /*15a0*/  BRA `(.L_x_2693) ;  /* 0x00000a1000007947 */ /* 0x000fea0003800000 */
.L_x_2701:
        /* <DEDUP_REMOVED lines=24> */
[----:B------:R-:W-:-:S05]  /*1730*/  LOP3.LUT R5, R5, 0x80000000, R0, 0xf8, !PT ;  /* 0x8000000005057812 */ /* 0x000fca00078ef800 */
[----:B------:R-:W-:-:S04]  /*1740*/  FMUL.FTZ R5, R5, 1 ;  /* 0x3f80000005057820 */ /* 0x000fc80000410000 */
[----:B------:R0:W1:Y:S01]  /*1750*/  F2F.F64.F32 R18, R5 ;  /* 0x0000000500127310 */ /* 0x0000620000201800 */
[----:B------:R-:W-:Y:S05]  /*1760*/  BRA `(.L_x_2693) ;  /* 0x0000085000007947 */ /* 0x000fea0003800000 */
.L_x_2704:
        /* <DEDUP_REMOVED lines=11> */
[----:B------:R-:W-:-:S05]  /*1820*/  LOP3.LUT R4, R4, 0x80000000, R5, 0xf8, !PT ;  /* 0x8000000004047812 */ /* 0x000fca00078ef805 */
[----:B------:R-:W-:-:S04]  /*1830*/  FMUL.FTZ R4, R4, 1 ;  /* 0x3f80000004047820 */ /* 0x000fc80000410000 */
[----:B------:R0:W1:Y:S01]  /*1840*/  F2F.F64.F32 R18, R4 ;  /* 0x0000000400127310 */ /* 0x0000620000201800 */
[----:B------:R-:W-:Y:S05]  /*1850*/  BRA `(.L_x_2693) ;  /* 0x0000076000007947 */ /* 0x000fea0003800000 */
.L_x_2703:
[----:B------:R-:W2:Y:S02]  /*1860*/  LDG.E.U16 R0, [R2.64] ;  /* 0x0000002402007981 */ /* 0x000ea4000c1e1500 */
[----:B--2---:R-:W-:-:S05]  /*1870*/  PRMT R0, RZ, 0x5410, R0 ;  /* 0x00005410ff007816 */ /* 0x004fca0000000000 */
[----:B------:R-:W-:-:S04]  /*1880*/  FMUL.FTZ R0, R0, 1 ;  /* 0x3f80000000007820 */ /* 0x000fc80000410000 */
[----:B------:R0:W1:Y:S01]  /*1890*/  F2F.F64.F32 R18, R0 ;  /* 0x0000000000127310 */ /* 0x0000620000201800 */
[----:B------:R-:W-:Y:S05]  /*18a0*/  BRA `(.L_x_2693) ;  /* 0x0000071000007947 */ /* 0x000fea0003800000 */
.L_x_2700:
        /* <DEDUP_REMOVED lines=9> */
[----:B--2---:R0:W1:Y:S01]  /*1940*/  I2F.F64.U16 R18, R2 ;  /* 0x0000000200127312 */ /* 0x0040620000101800 */
[----:B------:R-:W-:Y:S05]  /*1950*/  BRA `(.L_x_2693) ;  /* 0x0000066000007947 */ /* 0x000fea0003800000 */
.L_x_2707:
        /* <DEDUP_REMOVED lines=21> */
.L_x_2711:
[----:B------:R-:W-:Y:S05]  /*1ab0*/  BSYNC B1 ;  /* 0x0000000000017941 */ /* 0x000fea0003800000 */
.L_x_2710:
[----:B------:R-:W-:Y:S01]  /*1ac0*/  LEA R3, R0, 0x3b800000, 0x17 ;  /* 0x3b80000000037811 */ /* 0x000fe200078eb8ff */
[----:B------:R-:W-:-:S05]  /*1ad0*/  IMAD.SHL.U32 R0, R2, 0x100000, RZ ;  /* 0x0010000002007824 */ /* 0x000fca00078e00ff */
[----:B------:R-:W-:Y:S02]  /*1ae0*/  LOP3.LUT R0, R3, R0, R4, 0xfe, !PT ;  /* 0x0000000003007212 */ /* 0x000fe400078efe04 */
.L_x_2709:
[----:B------:R-:W-:Y:S05]  /*1af0*/  BSYNC B0 ;  /* 0x0000000000007941 */ /* 0x000fea0003800000 */
.L_x_2708:
[----:B------:R-:W-:-:S04]  /*1b00*/  FMUL.FTZ R0, R0, 1 ;  /* 0x3f80000000007820 */ /* 0x000fc80000410000 */
[----:B------:R0:W1:Y:S01]  /*1b10*/  F2F.F64.F32 R18, R0 ;  /* 0x0000000000127310 */ /* 0x0000620000201800 */
[----:B------:R-:W-:Y:S05]  /*1b20*/  BRA `(.L_x_2693) ;  /* 0x0000049000007947 */ /* 0x000fea0003800000 */
.L_x_2706:
        /* <DEDUP_REMOVED lines=21> */
.L_x_2715:
[----:B------:R-:W-:Y:S05]  /*1c80*/  BSYNC B1 ;  /* 0x0000000000017941 */ /* 0x000fea0003800000 */
.L_x_2714:
[----:B------:R-:W-:Y:S01]  /*1c90*/  LEA R3, R0, 0x37800000, 0x17 ;  /* 0x3780000000037811 */ /* 0x000fe200078eb8ff */
[----:B------:R-:W-:-:S05]  /*1ca0*/  IMAD.SHL.U32 R0, R2, 0x200000, RZ ;  /* 0x0020000002007824 */ /* 0x000fca00078e00ff */
[----:B------:R-:W-:Y:S02]  /*1cb0*/  LOP3.LUT R0, R3, R0, R4, 0xfe, !PT ;  /* 0x0000000003007212 */ /* 0x000fe400078efe04 */
.L_x_2713:
[----:B------:R-:W-:Y:S05]  /*1cc0*/  BSYNC B0 ;  /* 0x0000000000007941 */ /* 0x000fea0003800000 */
.L_x_2712:
[----:B------:R-:W-:-:S04]  /*1cd0*/  FMUL.FTZ R0, R0, 1 ;  /* 0x3f80000000007820 */ /* 0x000fc80000410000 */
[----:B------:R0:W1:Y:S01]  /*1ce0*/  F2F.F64.F32 R18, R0 ;  /* 0x0000000000127310 */ /* 0x0000620000201800 */
[----:B------:R-:W-:Y:S05]  /*1cf0*/  BRA `(.L_x_2693) ;  /* 0x000002c000007947 */ /* 0x000fea0003800000 */
.L_x_2705:
        /* <DEDUP_REMOVED lines=14> */
.L_x_2719:
[----:B------:R-:W-:Y:S05]  /*1de0*/  BSYNC B0 ;  /* 0x0000000000007941 */ /* 0x000fea0003800000 */
.L_x_2718:
[----:B------:R-:W-:-:S04]  /*1df0*/  FMUL.FTZ R0, R0, 1 ;  /* 0x3f80000000007820 */ /* 0x000fc80000410000 */
[----:B------:R0:W1:Y:S01]  /*1e00*/  F2F.F64.F32 R18, R0 ;  /* 0x0000000000127310 */ /* 0x0000620000201800 */
[----:B------:R-:W-:Y:S05]  /*1e10*/  BRA `(.L_x_2693) ;  /* 0x000001a000007947 */ /* 0x000fea0003800000 */
.L_x_2692:
        /* <DEDUP_REMOVED lines=19> */
[----:B------:R-:W-:Y:S01]  /*1f50*/  CS2R R18, SRZ ;  /* 0x0000000000127805 */ /* 0x000fe2000001ff00 */
[----:B------:R-:W-:Y:S05]  /*1f60*/  BRA `(.L_x_2693) ;  /* 0x0000005000007947 */ /* 0x000fea0003800000 */
.L_x_2717:
[----:B------:R-:W2:Y:S02]  /*1f70*/  LDG.E.64 R18, [R2.64] ;  /* 0x0000002402127981 */ /* 0x000ea4000c1e1b00 */
[----:B--2---:R-:W0:Y:S01]  /*1f80*/  I2F.F64.U64 R18, R18 ;  /* 0x0000001200127312 */ /* 0x004e220000301800 */
[----:B------:R-:W-:Y:S05]  /*1f90*/  BRA `(.L_x_2693) ;  /* 0x0000002000007947 */ /* 0x000fea0003800000 */
.L_x_2716:
[----:B------:R-:W2:Y:S02]  /*1fa0*/  LDG.E R2, [R2.64] ;  /* 0x0000002402027981 */ /* 0x000ea4000c1e1900 */
[----:B--2---:R0:W1:Y:S02]  /*1fb0*/  I2F.F64.U32 R18, R2 ;  /* 0x0000000200127312 */ /* 0x0040640000201800 */
.L_x_2693:
[----:B0-----:R-:W0:Y:S01]  /*1fc0*/  LDC.U8 R2, c[0x0][0x40a] ;  /* 0x00010280ff027b82 */ /* 0x001e220000000000 */
[----:B------:R-:W-:-:S05]  /*1fd0*/  IADD3 R4, P1, R24, c[0x0][0x3d8], RZ ;  /* 0x0000f60018047a10 */ /* 0x000fca0007f3e0ff */
        /* <DEDUP_REMOVED lines=13> */
[----:B--2---:R-:W0:Y:S01]  /*20b0*/  I2F.F64.S16 R2, R2 ;  /* 0x0000000200027312 */ /* 0x004e220000101c00 */
[----:B------:R-:W-:Y:S05]  /*20c0*/  BRA `(.L_x_2725) ;  /* 0x00000e2000007947 */ /* 0x000fea0003800000 */
.L_x_2723:
[----:B------:R-:W2:Y:S02]  /*20d0*/  LDG.E.U8 R2, [R4.64] ;  /* 0x0000002404027981 */ /* 0x000ea4000c1e1100 */
[----:B--2---:R-:W0:Y:S01]  /*20e0*/  I2F.F64.U16 R2, R2 ;  /* 0x0000000200027312 */ /* 0x004e220000101800 */
[----:B------:R-:W-:Y:S05]  /*20f0*/  BRA `(.L_x_2725) ;  /* 0x00000df000007947 */ /* 0x000fea0003800000 */
.L_x_2722:
        /* <DEDUP_REMOVED lines=9> */
.L_x_2727:
[----:B------:R-:W2:Y:S02]  /*2190*/  LDG.E R2, [R4.64] ;  /* 0x0000002404027981 */ /* 0x000ea4000c1e1900 */
[----:B--2---:R-:W0:Y:S01]  /*21a0*/  I2F.F64 R2, R2 ;  /* 0x0000000200027312 */ /* 0x004e220000201c00 */
[----:B------:R-:W-:Y:S05]  /*21b0*/  BRA `(.L_x_2725) ;  /* 0x00000d3000007947 */ /* 0x000fea0003800000 */
.L_x_2726:
[----:B------:R-:W2:Y:S02]  /*21c0*/  LDG.E.U16 R2, [R4.64] ;  /* 0x0000002404027981 */ /* 0x000ea4000c1e1500 */
[----:B--2---:R-:W0:Y:S01]  /*21d0*/  I2F.F64.S16 R2, R2 ;  /* 0x0000000200027312 */ /* 0x004e220000101c00 */
[----:B------:R-:W-:Y:S05]  /*21e0*/  BRA `(.L_x_2725) ;  /* 0x00000d0000007947 */ /* 0x000fea0003800000 */
.L_x_2721:
        /* <DEDUP_REMOVED lines=10> */
.L_x_2729:
[----:B------:R-:W2:Y:S02]  /*2290*/  LDG.E.U16 R0, [R4.64] ;  /* 0x0000002404007981 */ /* 0x000ea4000c1e1500 */
[----:B--2---:R-:W-:-:S05]  /*22a0*/  HADD2.F32 R0, -RZ, R0.H0_H0 ;  /* 0x20000000ff007230 */ /* 0x004fca0000004100 */
[----:B------:R-:W-:-:S04]  /*22b0*/  FMUL.FTZ R0, R0, 1 ;  /* 0x3f80000000007820 */ /* 0x000fc80000410000 */
[----:B------:R0:W2:Y:S01]  /*22c0*/  F2F.F64.F32 R2, R0 ;  /* 0x0000000000027310 */ /* 0x0000a20000201800 */
[----:B------:R-:W-:Y:S05]  /*22d0*/  BRA `(.L_x_2725) ;  /* 0x00000c1000007947 */ /* 0x000fea0003800000 */
.L_x_2728:
        /* <DEDUP_REMOVED lines=10> */
.L_x_2731:
[----:B------:R-:W2:Y:S02]  /*2380*/  LDG.E.U16 R4, [R4.64] ;  /* 0x0000002404047981 */ /* 0x000ea4000c1e1500 */
[----:B--2---:R-:W-:-:S05]  /*2390*/  HADD2.F32 R0, -RZ, R4.H0_H0 ;  /* 0x20000004ff007230 */ /* 0x004fca0000004100 */
[----:B------:R-:W-:-:S04]  /*23a0*/  FMUL.FTZ R0, R0, 1 ;  /* 0x3f80000000007820 */ /* 0x000fc80000410000 */
[----:B------:R0:W2:Y:S01]  /*23b0*/  F2F.F64.F32 R2, R0 ;  /* 0x0000000000027310 */ /* 0x0000a20000201800 */
[----:B------:R-:W-:Y:S05]  /*23c0*/  BRA `(.L_x_2725) ;  /* 0x00000b2000007947 */ /* 0x000fea0003800000 */
.L_x_2730:
[----:B------:R0:W5:Y:S01]  /*23d0*/  LDG.E.64 R2, [R4.64] ;  /* 0x0000002404027981 */ /* 0x000162000c1e1b00 */
[----:B------:R-:W-:Y:S05]  /*23e0*/  BRA `(.L_x_2725) ;  /* 0x00000b0000007947 */ /* 0x000fea0003800000 */
.L_x_2720:
        /* <DEDUP_REMOVED lines=13> */
.L_x_2734:
[----:B------:R0:W5:Y:S01]  /*24c0*/  LDG.E.64 R2, [R4.64] ;  /* 0x0000002404027981 */ /* 0x000162000c1e1b00 */
[----:B------:R-:W-:Y:S05]  /*24d0*/  BRA `(.L_x_2725) ;  /* 0x00000a1000007947 */ /* 0x000fea0003800000 */
.L_x_2733:
        /* <DEDUP_REMOVED lines=24> */
[----:B------:R-:W-:-:S05]  /*2660*/  LOP3.LUT R3, R3, 0x80000000, R0, 0xf8, !PT ;  /* 0x8000000003037812 */ /* 0x000fca00078ef800 */
[----:B------:R-:W-:-:S06]  /*2670*/  FMUL.FTZ R3, R3, 1 ;  /* 0x3f80000003037820 */ /* 0x000fcc0000410000 */
[----:B------:R-:W0:Y:S01]  /*2680*/  F2F.F64.F32 R2, R3 ;  /* 0x0000000300027310 */ /* 0x000e220000201800 */
[----:B------:R-:W-:Y:S05]  /*2690*/  BRA `(.L_x_2725) ;  /* 0x0000085000007947 */ /* 0x000fea0003800000 */
.L_x_2736:
        /* <DEDUP_REMOVED lines=11> */
[----:B------:R-:W-:-:S05]  /*2750*/  LOP3.LUT R2, R2, 0x80000000, R3, 0xf8, !PT ;  /* 0x8000000002027812 */ /* 0x000fca00078ef803 */
[----:B------:R-:W-:-:S06]  /*2760*/  FMUL.FTZ R2, R2, 1 ;  /* 0x3f80000002027820 */ /* 0x000fcc0000410000 */
[----:B------:R-:W0:Y:S01]  /*2770*/  F2F.F64.F32 R2, R2 ;  /* 0x0000000200027310 */ /* 0x000e220000201800 */
[----:B------:R-:W-:Y:S05]  /*2780*/  BRA `(.L_x_2725) ;  /* 0x0000076000007947 */ /* 0x000fea0003800000 */
.L_x_2735:
[----:B------:R-:W2:Y:S02]  /*2790*/  LDG.E.U16 R0, [R4.64] ;  /* 0x0000002404007981 */ /* 0x000ea4000c1e1500 */
[----:B--2---:R-:W-:-:S05]  /*27a0*/  PRMT R0, RZ, 0x5410, R0 ;  /* 0x00005410ff007816 */ /* 0x004fca0000000000 */
[----:B------:R-:W-:-:S04]  /*27b0*/  FMUL.FTZ R0, R0, 1 ;  /* 0x3f80000000007820 */ /* 0x000fc80000410000 */
[----:B------:R0:W2:Y:S01]  /*27c0*/  F2F.F64.F32 R2, R0 ;  /* 0x0000000000027310 */ /* 0x0000a20000201800 */
[----:B------:R-:W-:Y:S05]  /*27d0*/  BRA `(.L_x_2725) ;  /* 0x0000071000007947 */ /* 0x000fea0003800000 */
.L_x_2732:
        /* <DEDUP_REMOVED lines=9> */
[----:B--2---:R-:W0:Y:S01]  /*2870*/  I2F.F64.U16 R2, R2 ;  /* 0x0000000200027312 */ /* 0x004e220000101800 */
[----:B------:R-:W-:Y:S05]  /*2880*/  BRA `(.L_x_2725) ;  /* 0x0000066000007947 */ /* 0x000fea0003800000 */
.L_x_2739:
        /* <DEDUP_REMOVED lines=21> */
.L_x_2743:
[----:B------:R-:W-:Y:S05]  /*29e0*/  BSYNC B1 ;  /* 0x0000000000017941 */ /* 0x000fea0003800000 */
.L_x_2742:
[----:B------:R-:W-:Y:S01]  /*29f0*/  LEA R3, R0, 0x3b800000, 0x17 ;  /* 0x3b80000000037811 */ /* 0x000fe200078eb8ff */
[----:B------:R-:W-:-:S05]  /*2a00*/  IMAD.SHL.U32 R0, R2, 0x100000, RZ ;  /* 0x0010000002007824 */ /* 0x000fca00078e00ff */
[----:B------:R-:W-:Y:S02]  /*2a10*/  LOP3.LUT R0, R3, R0, R4, 0xfe, !PT ;  /* 0x0000000003007212 */ /* 0x000fe400078efe04 */
.L_x_2741:
[----:B------:R-:W-:Y:S05]  /*2a20*/  BSYNC B0 ;  /* 0x0000000000007941 */ /* 0x000fea0003800000 */
.L_x_2740:
[----:B------:R-:W-:-:S04]  /*2a30*/  FMUL.FTZ R0, R0, 1 ;  /* 0x3f80000000007820 */ /* 0x000fc80000410000 */
[----:B------:R0:W2:Y:S01]  /*2a40*/  F2F.F64.F32 R2, R0 ;  /* 0x0000000000027310 */ /* 0x0000a20000201800 */
[----:B------:R-:W-:Y:S05]  /*2a50*/  BRA `(.L_x_2725) ;  /* 0x0000049000007947 */ /* 0x000fea0003800000 */
.L_x_2738:
        /* <DEDUP_REMOVED lines=21> */
.L_x_2747:
[----:B------:R-:W-:Y:S05]  /*2bb0*/  BSYNC B1 ;  /* 0x0000000000017941 */ /* 0x000fea0003800000 */
.L_x_2746:
[----:B------:R-:W-:Y:S01]  /*2bc0*/  LEA R3, R0, 0x37800000, 0x17 ;  /* 0x3780000000037811 */ /* 0x000fe200078eb8ff */
[----:B------:R-:W-:-:S05]  /*2bd0*/  IMAD.SHL.U32 R0, R2, 0x200000, RZ ;  /* 0x0020000002007824 */ /* 0x000fca00078e00ff */
[----:B------:R-:W-:Y:S02]  /*2be0*/  LOP3.LUT R0, R3, R0, R4, 0xfe, !PT ;  /* 0x0000000003007212 */ /* 0x000fe400078efe04 */
.L_x_2745:
[----:B------:R-:W-:Y:S05]  /*2bf0*/  BSYNC B0 ;  /* 0x0000000000007941 */ /* 0x000fea0003800000 */
.L_x_2744:
[----:B------:R-:W-:-:S04]  /*2c00*/  FMUL.FTZ R0, R0, 1 ;  /* 0x3f80000000007820 */ /* 0x000fc80000410000 */
[----:B------:R0:W2:Y:S01]  /*2c10*/  F2F.F64.F32 R2, R0 ;  /* 0x0000000000027310 */ /* 0x0000a20000201800 */
[----:B------:R-:W-:Y:S05]  /*2c20*/  BRA `(.L_x_2725) ;  /* 0x000002c000007947 */ /* 0x000fea0003800000 */
.L_x_2737:
        /* <DEDUP_REMOVED lines=14> */
.L_x_2751:
[----:B------:R-:W-:Y:S05]  /*2d10*/  BSYNC B0 ;  /* 0x0000000000007941 */ /* 0x000fea0003800000 */
.L_x_2750:
[----:B------:R-:W-:-:S04]  /*2d20*/  FMUL.FTZ R0, R0, 1 ;  /* 0x3f80000000007820 */ /* 0x000fc80000410000 */
[----:B------:R0:W2:Y:S01]  /*2d30*/  F2F.F64.F32 R2, R0 ;  /* 0x0000000000027310 */ /* 0x0000a20000201800 */
[----:B------:R-:W-:Y:S05]  /*2d40*/  BRA `(.L_x_2725) ;  /* 0x000001a000007947 */ /* 0x000fea0003800000 */
.L_x_2724:
        /* <DEDUP_REMOVED lines=19> */
[----:B------:R-:W-:Y:S01]  /*2e80*/  CS2R R2, SRZ ;  /* 0x0000000000027805 */ /* 0x000fe2000001ff00 */
[----:B------:R-:W-:Y:S05]  /*2e90*/  BRA `(.L_x_2725) ;  /* 0x0000005000007947 */ /* 0x000fea0003800000 */
.L_x_2749:
[----:B------:R-:W2:Y:S02]  /*2ea0*/  LDG.E.64 R2, [R4.64] ;  /* 0x0000002404027981 */ /* 0x000ea4000c1e1b00 */
[----:B--2---:R-:W0:Y:S01]  /*2eb0*/  I2F.F64.U64 R2, R2 ;  /* 0x0000000200027312 */ /* 0x004e220000301800 */
[----:B------:R-:W-:Y:S05]  /*2ec0*/  BRA `(.L_x_2725) ;  /* 0x0000002000007947 */ /* 0x000fea0003800000 */
.L_x_2748:
[----:B------:R-:W2:Y:S02]  /*2ed0*/  LDG.E R2, [R4.64] ;  /* 0x0000002404027981 */ /* 0x000ea4000c1e1900 */
[----:B--2---:R-:W0:Y:S02]  /*2ee0*/  I2F.F64.U32 R2, R2 ;  /* 0x0000000200027312 */ /* 0x004e240000201800 */
.L_x_2725:
[----:B------:R-:W-:Y:S01]  /*2ef0*/  ULDC.U8 UR4, c[0x0][0x3f8] ;  /* 0x0000fe0000047ab9 */ /* 0x000fe20000000000 */
[----:B------:R-:W-:Y:S01]  /*2f00*/  BSSY B0, `(.L_x_2752) ;  /* 0x0000036000007945 */ /* 0x000fe20003800000 */
[----:B------:R-:W-:-:S13]  /*2f10*/  ISETP.NE.AND P0, PT, RZ, UR4, PT ;  /* 0x00000004ff007c0c */ /* 0x000fda000bf05270 */
[----:B------:R-:W-:Y:S05]  /*2f20*/  @!P0 BRA `(.L_x_2753) ;  /* 0x0000006000008947 */ /* 0x000fea0003800000 */
[----:B0-2--5:R-:W0:-:S14]  /*2f30*/  DSETP.GTU.AND P0, PT, R2, RZ, PT ;  /* 0x000000ff0200722a */ /* 0x025e1c0003f0c000 */
[----:B0-----:R-:W-:-:S04]  /*2f40*/  @!P0 DADD R6, R2, c[0x0][0x3e0] ;  /* 0x0000f80002068629 */ /* 0x001fc80000000000 */
[----:B-1----:R-:W0:-:S04]  /*2f50*/  @!P0 DMUL R2, R18, c[0x0][0x3f0] ;  /* 0x0000fc0012028a28 */ /* 0x002e080000000000 */
[----:B------:R1:W2:-:S04]  /*2f60*/  @P0 DMUL R4, R18, c[0x0][0x3e8] ;  /* 0x0000fa0012040a28 */ /* 0x0002880000000000 */
[----:B0-----:R1:W0:Y:S01]  /*2f70*/  @!P0 DMUL R4, R2, R6 ;  /* 0x0000000602048228 */ /* 0x0012220000000000 */
[----:B------:R-:W-:Y:S05]  /*2f80*/  BRA `(.L_x_2754) ;  /* 0x000002d000007947 */ /* 0x000fea0003800000 */
.L_x_2753:
[----:B0-2--5:R-:W0:-:S14]  /*2f90*/  DSETP.GTU.AND P0, PT, R2, RZ, PT ;  /* 0x000000ff0200722a */ /* 0x025e1c0003f0c000 */
[----:B01----:R0:W1:Y:S01]  /*2fa0*/  @P0 DMUL R4, R18, c[0x0][0x3e8] ;  /* 0x0000fa0012040a28 */ /* 0x0030620000000000 */
[----:B------:R-:W-:Y:S05]  /*2fb0*/  @P0 BRA `(.L_x_2754) ;  /* 0x000002a000000947 */ /* 0x000fea0003800000 */
[----:B------:R-:W2:Y:S01]  /*2fc0*/  DMUL R2, R2, c[0x0][0x3f0] ;  /* 0x0000fc0002027a28 */ /* 0x000ea20000000000 */
[----:B-1----:R-:W-:Y:S01]  /*2fd0*/  IMAD.MOV.U32 R4, RZ, RZ, 0x652b82fe ;  /* 0x652b82feff047424 */ /* 0x002fe200078e00ff */
[----:B------:R-:W-:Y:S01]  /*2fe0*/  BSSY B1, `(.L_x_2755) ;  /* 0x0000026000017945 */ /* 0x000fe20003800000 */
[----:B------:R-:W-:Y:S02]  /*2ff0*/  IMAD.MOV.U32 R5, RZ, RZ, 0x3ff71547 ;  /* 0x3ff71547ff057424 */ /* 0x000fe400078e00ff */
[----:B------:R-:W-:Y:S02]  /*3000*/  IMAD.MOV.U32 R10, RZ, RZ, 0x69ce2bdf ;  /* 0x69ce2bdfff0a7424 */ /* 0x000fe400078e00ff */
[----:B------:R-:W-:Y:S02]  /*3010*/  IMAD.MOV.U32 R11, RZ, RZ, 0x3e5ade15 ;  /* 0x3e5ade15ff0b7424 */ /* 0x000fe400078e00ff */
[----:B--2---:R-:W1:Y:S01]  /*3020*/  DFMA R4, R2, R4, 6.75539944105574400000e+15 ;  /* 0x433800000204742b */ /* 0x004e620000000004 */
[----:B------:R-:W-:-:S05]  /*3030*/  FSETP.GEU.FTZ.AND P0, PT, |R3|, 4.1917929649353027344, PT ;  /* 0x4086232b0300780b */ /* 0x000fca0003f1e200 */
[----:B-1----:R-:W1:-:S06]  /*3040*/  DADD R6, R4, -6.75539944105574400000e+15 ;  /* 0xc338000004067429 */ /* 0x002e4c0000000000 */
[----:B-1----:R-:W1:-:S06]  /*3050*/  DFMA R8, R6, c[0x2][0x0], R2 ;  /* 0x0080000006087a2b */ /* 0x002e4c0000000002 */
[----:B-1----:R-:W1:-:S06]  /*3060*/  DFMA R6, R6, c[0x2][0x8], R8 ;  /* 0x0080020006067a2b */ /* 0x002e4c0000000008 */
[----:B-1----:R-:W1:-:S06]  /*3070*/  DFMA R8, R6, R10, c[0x2][0x10] ;  /* 0x008004000608762b */ /* 0x002e4c000000000a */
        /* <DEDUP_REMOVED lines=8> */
[----:B-1----:R-:W1:-:S06]  /*3100*/  DFMA R8, R6, R8, 1 ;  /* 0x3ff000000608742b */ /* 0x002e4c0000000008 */
[----:B-1----:R-:W-:-:S04]  /*3110*/  DFMA R10, R6, R8, 1 ;  /* 0x3ff00000060a742b */ /* 0x002fc80000000008 */
[----:B------:R-:W1:-:S06]  /*3120*/  DMUL R8, R18, c[0x0][0x3f0] ;  /* 0x0000fc0012087a28 */ /* 0x000e4c0000000000 */
[----:B-1----:R-:W1:Y:S01]  /*3130*/  DMUL R8, R8, c[0x0][0x3e0] ;  /* 0x0000f80008087a28 */ /* 0x002e620000000000 */
[----:B------:R-:W-:Y:S02]  /*3140*/  IMAD R7, R4, 0x100000, R11 ;  /* 0x0010000004077824 */ /* 0x000fe400078e020b */
[----:B------:R-:W-:Y:S01]  /*3150*/  IMAD.MOV.U32 R6, RZ, RZ, R10 ;  /* 0x000000ffff067224 */ /* 0x000fe200078e000a */
[----:B------:R-:W-:Y:S05]  /*3160*/  @!P0 BRA `(.L_x_2756) ;  /* 0x000000d000008947 */ /* 0x000fea0003800000 */
[----:B-1----:R-:W-:Y:S01]  /*3170*/  FSETP.GEU.FTZ.AND P0, PT, |R3|, 4.2275390625, PT ;  /* 0x408748000300780b */ /* 0x002fe20003f1e200 */
[----:B------:R-:W-:-:S04]  /*3180*/  DADD R6, R2, +INF ;  /* 0x7ff0000002067429 */ /* 0x000fc80000000000 */
[----:B------:R-:W1:-:S06]  /*3190*/  DSETP.GEU.AND P1, PT, R2, RZ, PT ;  /* 0x000000ff0200722a */ /* 0x000e4c0003f2e000 */
[----:B-1----:R-:W-:Y:S02]  /*31a0*/  FSEL R6, R6, RZ, P1 ;  /* 0x000000ff06067208 */ /* 0x002fe40000800000 */
[----:B------:R-:W-:Y:S01]  /*31b0*/  @!P0 LEA.HI R0, R4, R4, RZ, 0x1 ;  /* 0x0000000404008211 */ /* 0x000fe200078f08ff */
[----:B------:R-:W-:Y:S01]  /*31c0*/  @!P0 IMAD.MOV.U32 R2, RZ, RZ, R10 ;  /* 0x000000ffff028224 */ /* 0x000fe200078e000a */
[----:B------:R-:W-:Y:S02]  /*31d0*/  FSEL R7, R7, RZ, P1 ;  /* 0x000000ff07077208 */ /* 0x000fe40000800000 */
[----:B------:R-:W-:-:S05]  /*31e0*/  @!P0 SHF.R.S32.HI R3, RZ, 0x1, R0 ;  /* 0x00000001ff038819 */ /* 0x000fca0000011400 */
[----:B------:R-:W-:Y:S02]  /*31f0*/  @!P0 IMAD.IADD R4, R4, 0x1, -R3 ;  /* 0x0000000104048824 */ /* 0x000fe400078e0a03 */
[----:B------:R-:W-:-:S03]  /*3200*/  @!P0 IMAD R3, R3, 0x100000, R11 ;  /* 0x0010000003038824 */ /* 0x000fc600078e020b */
[----:B------:R-:W-:Y:S01]  /*3210*/  @!P0 LEA R5, R4, 0x3ff00000, 0x14 ;  /* 0x3ff0000004058811 */ /* 0x000fe200078ea0ff */
[----:B------:R-:W-:-:S06]  /*3220*/  @!P0 IMAD.MOV.U32 R4, RZ, RZ, RZ ;  /* 0x000000ffff048224 */ /* 0x000fcc00078e00ff */
[----:B------:R1:W2:-:S06]  /*3230*/  @!P0 DMUL R6, R2, R4 ;  /* 0x0000000402068228 */ /* 0x00028c0000000000 */
.L_x_2756:
[----:B-1----:R-:W-:Y:S05]  /*3240*/  BSYNC B1 ;  /* 0x0000000000017941 */ /* 0x002fea0003800000 */
.L_x_2755:
[----:B--2---:R1:W2:-:S06]  /*3250*/  DMUL R4, R8, R6 ;  /* 0x0000000608047228 */ /* 0x00428c0000000000 */
.L_x_2754:
[----:B--2---:R-:W-:Y:S05]  /*3260*/  BSYNC B0 ;  /* 0x0000000000007941 */ /* 0x004fea0003800000 */
.L_x_2752:
[----:B-1----:R-:W1:Y:S02]  /*3270*/  LDC.U8 R2, c[0x0][0x408] ;  /* 0x00010200ff027b82 */ /* 0x002e640000000000 */
        /* <DEDUP_REMOVED lines=11> */
[----:B0-----:R-:W0:Y:S02]  /*3330*/  F2I.F64.TRUNC R5, R4 ;  /* 0x0000000400057311 */ /* 0x001e24000030d100 */
[----:B0-----:R0:W-:Y:S01]  /*3340*/  STG.E.U8 [R16.64], R5 ;  /* 0x0000000510007986 */ /* 0x0011e2000c101124 */
[----:B------:R-:W-:Y:S05]  /*3350*/  BRA `(.L_x_2762) ;  /* 0x00000f1000007947 */ /* 0x000fea0003800000 */
.L_x_2760:
[----:B0-----:R-:W0:Y:S02]  /*3360*/  F2I.S64.F64.TRUNC R4, R4 ;  /* 0x0000000400047311 */ /* 0x001e24000030d900 */
[----:B0-----:R-:W-:-:S05]  /*3370*/  IMAD.MOV.U32 R3, RZ, RZ, R4 ;  /* 0x000000ffff037224 */ /* 0x001fca00078e0004 */
[----:B------:R0:W-:Y:S01]  /*3380*/  STG.E.U8 [R16.64], R3 ;  /* 0x0000000310007986 */ /* 0x0001e2000c101124 */
[----:B------:R-:W-:Y:S05]  /*3390*/  BRA `(.L_x_2762) ;  /* 0x00000ed000007947 */ /* 0x000fea0003800000 */
.L_x_2759:
[----:B------:R-:W-:-:S13]  /*33a0*/  ISETP.NE.AND P0, PT, R0, 0x2, PT ;  /* 0x000000020000780c */ /* 0x000fda0003f05270 */
[----:B------:R-:W-:Y:S05]  /*33b0*/  @!P0 BRA `(.L_x_2763) ;  /* 0x000000a000008947 */ /* 0x000fea0003800000 */
[----:B------:R-:W-:-:S13]  /*33c0*/  ISETP.NE.AND P0, PT, R0, 0x3, PT ;  /* 0x000000030000780c */ /* 0x000fda0003f05270 */
[----:B------:R-:W-:Y:S05]  /*33d0*/  @!P0 BRA `(.L_x_2764) ;  /* 0x0000005000008947 */ /* 0x000fea0003800000 */
[----:B------:R-:W-:-:S13]  /*33e0*/  ISETP.NE.AND P0, PT, R0, 0x4, PT ;  /* 0x000000040000780c */ /* 0x000fda0003f05270 */
[----:B------:R-:W-:Y:S05]  /*33f0*/  @P0 BRA `(.L_x_2761) ;  /* 0x00000ce000000947 */ /* 0x000fea0003800000 */
[----:B0-----:R-:W0:Y:S02]  /*3400*/  F2I.S64.F64.TRUNC R4, R4 ;  /* 0x0000000400047311 */ /* 0x001e24000030d900 */
[----:B0-----:R0:W-:Y:S01]  /*3410*/  STG.E.64 [R16.64], R4 ;  /* 0x0000000410007986 */ /* 0x0011e2000c101b24 */
[----:B------:R-:W-:Y:S05]  /*3420*/  BRA `(.L_x_2762) ;  /* 0x00000e4000007947 */ /* 0x000fea0003800000 */
.L_x_2764:
[----:B0-----:R-:W0:Y:S02]  /*3430*/  F2I.F64.TRUNC R5, R4 ;  /* 0x0000000400057311 */ /* 0x001e24000030d100 */
[----:B0-----:R0:W-:Y:S01]  /*3440*/  STG.E [R16.64], R5 ;  /* 0x0000000510007986 */ /* 0x0011e2000c101924 */
[----:B------:R-:W-:Y:S05]  /*3450*/  BRA `(.L_x_2762) ;  /* 0x00000e1000007947 */ /* 0x000fea0003800000 */
.L_x_2763:
[----:B0-----:R-:W0:Y:S02]  /*3460*/  F2I.F64.TRUNC R5, R4 ;  /* 0x0000000400057311 */ /* 0x001e24000030d100 */
[----:B0-----:R0:W-:Y:S01]  /*3470*/  STG.E.U16 [R16.64], R5 ;  /* 0x0000000510007986 */ /* 0x0011e2000c101524 */
[----:B------:R-:W-:Y:S05]  /*3480*/  BRA `(.L_x_2762) ;  /* 0x00000de000007947 */ /* 0x000fea0003800000 */
.L_x_2758:
[----:B------:R-:W-:-:S13]  /*3490*/  ISETP.GT.AND P0, PT, R0, 0x6, PT ;  /* 0x000000060000780c */ /* 0x000fda0003f04270 */
[----:B------:R-:W-:Y:S05]  /*34a0*/  @P0 BRA `(.L_x_2765) ;  /* 0x000000f000000947 */ /* 0x000fea0003800000 */
[----:B------:R-:W-:-:S13]  /*34b0*/  ISETP.NE.AND P0, PT, R0, 0x5, PT ;  /* 0x000000050000780c */ /* 0x000fda0003f05270 */
[----:B------:R-:W-:Y:S05]  /*34c0*/  @!P0 BRA `(.L_x_2766) ;  /* 0x0000007000008947 */ /* 0x000fea0003800000 */
[----:B------:R-:W-:-:S13]  /*34d0*/  ISETP.NE.AND P0, PT, R0, 0x6, PT ;  /* 0x000000060000780c */ /* 0x000fda0003f05270 */
[----:B------:R-:W-:Y:S05]  /*34e0*/  @P0 BRA `(.L_x_2761) ;  /* 0x00000bf000000947 */ /* 0x000fea0003800000 */
[----:B0-----:R-:W0:Y:S01]  /*34f0*/  F2F.F32.F64 R3, R4 ;  /* 0x0000000400037310 */ /* 0x001e220000301000 */
[----:B------:R-:W0:-:S14]  /*3500*/  DSETP.GEU.AND P0, PT, |R4|, c[0x2][0x58], PT ;  /* 0x008016000400762a */ /* 0x000e1c0003f0e200 */
[----:B0-----:R-:W-:-:S05]  /*3510*/  @!P0 FMUL R3, R3, 1.175494350822287508e-38 ;  /* 0x0080000003038820 */ /* 0x001fca0000400000 */
[----:B------:R0:W-:Y:S01]  /*3520*/  STG.E [R16.64], R3 ;  /* 0x0000000310007986 */ /* 0x0001e2000c101924 */
[----:B------:R-:W-:Y:S05]  /*3530*/  BRA `(.L_x_2762) ;  /* 0x00000d3000007947 */ /* 0x000fea0003800000 */
.L_x_2766:
[----:B0-----:R-:W0:Y:S01]  /*3540*/  F2F.F32.F64 R0, R4 ;  /* 0x0000000400007310 */ /* 0x001e220000301000 */
[----:B------:R-:W0:-:S14]  /*3550*/  DSETP.GEU.AND P0, PT, |R4|, c[0x2][0x58], PT ;  /* 0x008016000400762a */ /* 0x000e1c0003f0e200 */
[----:B0-----:R-:W-:-:S05]  /*3560*/  @!P0 FMUL R0, R0, 1.175494350822287508e-38 ;  /* 0x0080000000008820 */ /* 0x001fca0000400000 */
[----:B------:R-:W-:-:S05]  /*3570*/  F2FP.PACK_AB R0, RZ, R0 ;  /* 0x00000000ff00723e */ /* 0x000fca00000000ff */
[----:B------:R0:W-:Y:S01]  /*3580*/  STG.E.U16 [R16.64], R0 ;  /* 0x0000000010007986 */ /* 0x0001e2000c101524 */
[----:B------:R-:W-:Y:S05]  /*3590*/  BRA `(.L_x_2762) ;  /* 0x00000cd000007947 */ /* 0x000fea0003800000 */
.L_x_2765:
[----:B------:R-:W-:-:S13]  /*35a0*/  ISETP.NE.AND P0, PT, R0, 0x7, PT ;  /* 0x000000070000780c */ /* 0x000fda0003f05270 */
[----:B------:R-:W-:Y:S05]  /*35b0*/  @!P0 BRA `(.L_x_2767) ;  /* 0x0000011000008947 */ /* 0x000fea0003800000 */
[----:B------:R-:W-:-:S13]  /*35c0*/  ISETP.NE.AND P0, PT, R0, 0x8, PT ;  /* 0x000000080000780c */ /* 0x000fda0003f05270 */
[----:B------:R-:W-:Y:S05]  /*35d0*/  @!P0 BRA `(.L_x_2768) ;  /* 0x0000008000008947 */ /* 0x000fea0003800000 */
[----:B------:R-:W-:-:S13]  /*35e0*/  ISETP.NE.AND P0, PT, R0, 0x9, PT ;  /* 0x000000090000780c */ /* 0x000fda0003f05270 */
[----:B------:R-:W-:Y:S05]  /*35f0*/  @P0 BRA `(.L_x_2761) ;  /* 0x00000ae000000947 */ /* 0x000fea0003800000 */
[----:B0-----:R-:W0:Y:S01]  /*3600*/  F2F.F32.F64 R2, R4 ;  /* 0x0000000400027310 */ /* 0x001e220000301000 */
[----:B------:R-:W0:Y:S01]  /*3610*/  DSETP.GEU.AND P0, PT, |R4|, c[0x2][0x58], PT ;  /* 0x008016000400762a */ /* 0x000e220003f0e200 */
[----:B------:R-:W-:-:S13]  /*3620*/  IMAD.MOV.U32 R3, RZ, RZ, RZ ;  /* 0x000000ffff037224 */ /* 0x000fda00078e00ff */
[----:B0-----:R-:W-:-:S05]  /*3630*/  @!P0 FMUL R2, R2, 1.175494350822287508e-38 ;  /* 0x0080000002028820 */ /* 0x001fca0000400000 */
[----:B------:R0:W-:Y:S01]  /*3640*/  STG.E.64 [R16.64], R2 ;  /* 0x0000000210007986 */ /* 0x0001e2000c101b24 */
[----:B------:R-:W-:Y:S05]  /*3650*/  BRA `(.L_x_2762) ;  /* 0x00000c1000007947 */ /* 0x000fea0003800000 */
.L_x_2768:
[----:B0-----:R-:W0:Y:S01]  /*3660*/  F2F.F32.F64 R0, R4 ;  /* 0x0000000400007310 */ /* 0x001e220000301000 */
[----:B------:R-:W0:-:S14]  /*3670*/  DSETP.GEU.AND P0, PT, |R4|, c[0x2][0x58], PT ;  /* 0x008016000400762a */ /* 0x000e1c0003f0e200 */
[----:B0-----:R-:W-:-:S05]  /*3680*/  @!P0 FMUL R0, R0, 1.175494350822287508e-38 ;  /* 0x0080000000008820 */ /* 0x001fca0000400000 */
[----:B------:R-:W-:-:S04]  /*3690*/  F2FP.PACK_AB R3, RZ, R0 ;  /* 0x00000000ff03723e */ /* 0x000fc800000000ff */
[----:B------:R-:W-:-:S05]  /*36a0*/  PRMT R3, R3, 0x5410, RZ ;  /* 0x0000541003037816 */ /* 0x000fca00000000ff */
[----:B------:R0:W-:Y:S01]  /*36b0*/  STG.E [R16.64], R3 ;  /* 0x0000000310007986 */ /* 0x0001e2000c101924 */
[----:B------:R-:W-:Y:S05]  /*36c0*/  BRA `(.L_x_2762) ;  /* 0x00000ba000007947 */ /* 0x000fea0003800000 */
.L_x_2767:
[----:B0-----:R0:W-:Y:S01]  /*36d0*/  STG.E.64 [R16.64], R4 ;  /* 0x0000000410007986 */ /* 0x0011e2000c101b24 */
[----:B------:R-:W-:Y:S05]  /*36e0*/  BRA `(.L_x_2762) ;  /* 0x00000b8000007947 */ /* 0x000fea0003800000 */
.L_x_2757:
        /* <DEDUP_REMOVED lines=8> */
[----:B0-----:R-:W0:-:S06]  /*3770*/  DSETP.NEU.AND P0, PT, R4, RZ, PT ;  /* 0x000000ff0400722a */ /* 0x001e0c0003f0d000 */
[----:B0-----:R-:W-:-:S05]  /*3780*/  SEL R3, RZ, 0x1, !P0 ;  /* 0x00000001ff037807 */ /* 0x001fca0004000000 */
[----:B------:R0:W-:Y:S01]  /*3790*/  STG.E.U8 [R16.64], R3 ;  /* 0x0000000310007986 */ /* 0x0001e2000c101124 */
[----:B------:R-:W-:Y:S05]  /*37a0*/  BRA `(.L_x_2762) ;  /* 0x00000ac000007947 */ /* 0x000fea0003800000 */
.L_x_2771:
[----:B------:R-:W-:-:S05]  /*37b0*/  CS2R R6, SRZ ;  /* 0x0000000000067805 */ /* 0x000fca000001ff00 */
[----:B0-----:R0:W-:Y:S01]  /*37c0*/  STG.E.128 [R16.64], R4 ;  /* 0x0000000410007986 */ /* 0x0011e2000c101d24 */
[----:B------:R-:W-:Y:S05]  /*37d0*/  BRA `(.L_x_2762) ;  /* 0x00000a9000007947 */ /* 0x000fea0003800000 */
.L_x_2770:
        /* <DEDUP_REMOVED lines=8> */
[----:B------:R-:W-:-:S13]  /*3860*/  BSSY B0, `(.L_x_2774) ;  /* 0x000000f000007945 */ /* 0x000fda0003800000 */
[----:B0-----:R-:W-:-:S05]  /*3870*/  @!P0 FMUL R7, R7, 1.175494350822287508e-38 ;  /* 0x0080000007078820 */ /* 0x001fca0000400000 */
        /* <DEDUP_REMOVED lines=13> */
.L_x_2775:
[----:B------:R-:W-:Y:S05]  /*3950*/  BSYNC B0 ;  /* 0x0000000000007941 */ /* 0x000fea0003800000 */
.L_x_2774:
[----:B------:R-:W-:-:S05]  /*3960*/  LOP3.LUT R3, R0, R3, RZ, 0xfc, !PT ;  /* 0x0000000300037212 */ /* 0x000fca00078efcff */
[----:B------:R0:W-:Y:S01]  /*3970*/  STG.E.U8 [R16.64], R3 ;  /* 0x0000000310007986 */ /* 0x0001e2000c101124 */
[----:B------:R-:W-:Y:S05]  /*3980*/  BRA `(.L_x_2762) ;  /* 0x000008e000007947 */ /* 0x000fea0003800000 */
.L_x_2773:
[----:B0-----:R-:W0:Y:S01]  /*3990*/  F2F.F32.F64 R3, R4 ;  /* 0x0000000400037310 */ /* 0x001e220000301000 */
[----:B------:R-:W0:Y:S01]  /*39a0*/  DSETP.GEU.AND P0, PT, |R4|, c[0x2][0x58], PT ;  /* 0x008016000400762a */ /* 0x000e220003f0e200 */
[----:B------:R-:W-:-:S13]  /*39b0*/  BSSY B0, `(.L_x_2776) ;  /* 0x0000010000007945 */ /* 0x000fda0003800000 */
[----:B0-----:R-:W-:-:S05]  /*39c0*/  @!P0 FMUL R3, R3, 1.175494350822287508e-38 ;  /* 0x0080000003038820 */ /* 0x001fca0000400000 */
        /* <DEDUP_REMOVED lines=11> */
.L_x_2777:
[----:B------:R-:W-:Y:S01]  /*3a80*/  IMAD.MOV.U32 R0, RZ, RZ, 0x7f ;  /* 0x0000007fff007424 */ /* 0x000fe200078e00ff */
[----:B------:R-:W-:-:S04]  /*3a90*/  ISETP.GT.U32.AND P0, PT, R2, 0x7f800000, PT ;  /* 0x7f8000000200780c */ /* 0x000fc80003f04070 */
[----:B------:R-:W-:-:S04]  /*3aa0*/  SEL R0, R0, 0x7c, P0 ;  /* 0x0000007c00007807 */ /* 0x000fc80000000000 */
.L_x_2778:
[----:B------:R-:W-:Y:S05]  /*3ab0*/  BSYNC B0 ;  /* 0x0000000000007941 */ /* 0x000fea0003800000 */
.L_x_2776:
[----:B------:R-:W-:-:S04]  /*3ac0*/  LOP3.LUT R2, R3, 0x80000000, RZ, 0xc0, !PT ;  /* 0x8000000003027812 */ /* 0x000fc800078ec0ff */
[----:B------:R-:W-:-:S04]  /*3ad0*/  SHF.R.U32.HI R3, RZ, 0x18, R2 ;  /* 0x00000018ff037819 */ /* 0x000fc80000011602 */
[----:B------:R-:W-:-:S05]  /*3ae0*/  LOP3.LUT R3, R0, R3, RZ, 0xfc, !PT ;  /* 0x0000000300037212 */ /* 0x000fca00078efcff */
[----:B------:R0:W-:Y:S01]  /*3af0*/  STG.E.U8 [R16.64], R3 ;  /* 0x0000000310007986 */ /* 0x0001e2000c101124 */
[----:B------:R-:W-:Y:S05]  /*3b00*/  BRA `(.L_x_2762) ;  /* 0x0000076000007947 */ /* 0x000fea0003800000 */
.L_x_2772:
[----:B0-----:R-:W0:Y:S01]  /*3b10*/  F2F.F32.F64 R0, R4 ;  /* 0x0000000400007310 */ /* 0x001e220000301000 */
[----:B------:R-:W0:-:S14]  /*3b20*/  DSETP.GEU.AND P0, PT, |R4|, c[0x2][0x58], PT ;  /* 0x008016000400762a */ /* 0x000e1c0003f0e200 */
[----:B0-----:R-:W-:-:S05]  /*3b30*/  @!P0 FMUL R0, R0, 1.175494350822287508e-38 ;  /* 0x0080000000008820 */ /* 0x001fca0000400000 */
[----:B------:R-:W-:-:S05]  /*3b40*/  F2FP.BF16.PACK_AB R0, RZ, R0 ;  /* 0x00000000ff00723e */ /* 0x000fca00000010ff */
[----:B------:R0:W-:Y:S01]  /*3b50*/  STG.E.U16 [R16.64], R0 ;  /* 0x0000000010007986 */ /* 0x0001e2000c101524 */
[----:B------:R-:W-:Y:S05]  /*3b60*/  BRA `(.L_x_2762) ;  /* 0x0000070000007947 */ /* 0x000fea0003800000 */
.L_x_2769:
        /* <DEDUP_REMOVED lines=8> */
[----:B0-----:R-:W0:Y:S02]  /*3bf0*/  F2I.U32.F64.TRUNC R5, R4 ;  /* 0x0000000400057311 */ /* 0x001e24000030d000 */
[----:B0-----:R0:W-:Y:S01]  /*3c00*/  STG.E.U16 [R16.64], R5 ;  /* 0x0000000510007986 */ /* 0x0011e2000c101524 */
[----:B------:R-:W-:Y:S05]  /*3c10*/  BRA `(.L_x_2762) ;  /* 0x0000065000007947 */ /* 0x000fea0003800000 */
.L_x_2781:
[----:B0-----:R-:W0:Y:S01]  /*3c20*/  F2F.F32.F64 R3, R4 ;  /* 0x0000000400037310 */ /* 0x001e220000301000 */
[----:B------:R-:W0:Y:S01]  /*3c30*/  DSETP.GEU.AND P0, PT, |R4|, c[0x2][0x58], PT ;  /* 0x008016000400762a */ /* 0x000e220003f0e200 */
[----:B------:R-:W-:Y:S01]  /*3c40*/  BSSY B0, `(.L_x_2782) ;  /* 0x0000015000007945 */ /* 0x000fe20003800000 */
[----:B------:R-:W-:-:S12]  /*3c50*/  IMAD.MOV.U32 R8, RZ, RZ, 0x80 ;  /* 0x00000080ff087424 */ /* 0x000fd800078e00ff */
[----:B0-----:R-:W-:-:S05]  /*3c60*/  @!P0 FMUL R3, R3, 1.175494350822287508e-38 ;  /* 0x0080000003038820 */ /* 0x001fca0000400000 */
        /* <DEDUP_REMOVED lines=14> */
.L_x_2784:
[----:B------:R-:W-:-:S04]  /*3d50*/  LOP3.LUT R2, R3, 0x80000000, RZ, 0xc0, !PT ;  /* 0x8000000003027812 */ /* 0x000fc800078ec0ff */
[----:B------:R-:W-:-:S04]  /*3d60*/  SHF.R.U32.HI R3, RZ, 0x18, R2 ;  /* 0x00000018ff037819 */ /* 0x000fc80000011602 */
[----:B------:R-:W-:-:S04]  /*3d70*/  LOP3.LUT R0, R0, R3, RZ, 0xfc, !PT ;  /* 0x0000000300007212 */ /* 0x000fc800078efcff */
[----:B------:R-:W-:Y:S02]  /*3d80*/  PRMT R8, R0, 0x7610, R8 ;  /* 0x0000761000087816 */ /* 0x000fe40000000008 */
.L_x_2783:
[----:B------:R-:W-:Y:S05]  /*3d90*/  BSYNC B0 ;  /* 0x0000000000007941 */ /* 0x000fea0003800000 */
.L_x_2782:
[----:B------:R0:W-:Y:S01]  /*3da0*/  STG.E.U8 [R16.64], R8 ;  /* 0x0000000810007986 */ /* 0x0001e2000c101124 */
[----:B------:R-:W-:Y:S05]  /*3db0*/  BRA `(.L_x_2762) ;  /* 0x000004b000007947 */ /* 0x000fea0003800000 */
.L_x_2780:
        /* <DEDUP_REMOVED lines=19> */
.L_x_2787:
[----:B------:R-:W-:-:S04]  /*3ef0*/  LOP3.LUT R2, R3, 0x80000000, RZ, 0xc0, !PT ;  /* 0x8000000003027812 */ /* 0x000fc800078ec0ff */
[----:B------:R-:W-:-:S04]  /*3f00*/  SHF.R.U32.HI R3, RZ, 0x18, R2 ;  /* 0x00000018ff037819 */ /* 0x000fc80000011602 */
[----:B------:R-:W-:-:S04]  /*3f10*/  LOP3.LUT R0, R0, R3, RZ, 0xfc, !PT ;  /* 0x0000000300007212 */ /* 0x000fc800078efcff */
[----:B------:R-:W-:Y:S02]  /*3f20*/  PRMT R8, R0, 0x7610, R8 ;  /* 0x0000761000087816 */ /* 0x000fe40000000008 */
.L_x_2786:
[----:B------:R-:W-:Y:S05]  /*3f30*/  BSYNC B0 ;  /* 0x0000000000007941 */ /* 0x000fea0003800000 */
.L_x_2785:
[----:B------:R0:W-:Y:S01]  /*3f40*/  STG.E.U8 [R16.64], R8 ;  /* 0x0000000810007986 */ /* 0x0001e2000c101124 */
[----:B------:R-:W-:Y:S05]  /*3f50*/  BRA `(.L_x_2762) ;  /* 0x0000031000007947 */ /* 0x000fea0003800000 */
.L_x_2779:
[----:B------:R-:W-:-:S13]  /*3f60*/  ISETP.NE.AND P0, PT, R0, 0x1c, PT ;  /* 0x0000001c0000780c */ /* 0x000fda0003f05270 */
[----:B------:R-:W-:Y:S05]  /*3f70*/  @!P0 BRA `(.L_x_2788) ;  /* 0x000002d000008947 */ /* 0x000fea0003800000 */
[----:B------:R-:W-:-:S13]  /*3f80*/  ISETP.NE.AND P0, PT, R0, 0x1d, PT ;  /* 0x0000001d0000780c */ /* 0x000fda0003f05270 */
[----:B------:R-:W-:Y:S05]  /*3f90*/  @!P0 BRA `(.L_x_2789) ;  /* 0x0000028000008947 */ /* 0x000fea0003800000 */
[----:B------:R-:W-:-:S13]  /*3fa0*/  ISETP.NE.AND P0, PT, R0, 0x2c, PT ;  /* 0x0000002c0000780c */ /* 0x000fda0003f05270 */
[----:B------:R-:W-:Y:S05]  /*3fb0*/  @P0 BRA `(.L_x_2761) ;  /* 0x0000012000000947 */ /* 0x000fea0003800000 */
[----:B0-----:R-:W0:Y:S01]  /*3fc0*/  F2F.F32.F64 R6, R4 ;  /* 0x0000000400067310 */ /* 0x001e220000301000 */
[----:B------:R-:W0:-:S14]  /*3fd0*/  DSETP.GEU.AND P0, PT, |R4|, c[0x2][0x58], PT ;  /* 0x008016000400762a */ /* 0x000e1c0003f0e200 */
[----:B0-----:R-:W-:Y:S01]  /*3fe0*/  @!P0 FMUL R6, R6, 1.175494350822287508e-38 ;  /* 0x0080000006068820 */ /* 0x001fe20000400000 */
        /* <DEDUP_REMOVED lines=15> */
.L_x_2761:
[----:B------:R-:W-:Y:S01]  /*40e0*/  MOV R2, 0x0 ;  /* 0x0000000000027802 */ /* 0x000fe20000000f00 */
[----:B0-----:R-:W-:Y:S02]  /*40f0*/  IMAD.MOV.U32 R4, RZ, RZ, c[0x4][0x128] ;  /* 0x01004a00ff047624 */ /* 0x001fe400078e00ff */
        /* <DEDUP_REMOVED lines=18> */
.L_x_2789:
[----:B0-----:R-:W0:Y:S02]  /*4220*/  F2I.U64.F64.TRUNC R4, R4 ;  /* 0x0000000400047311 */ /* 0x001e24000030d800 */
[----:B0-----:R0:W-:Y:S01]  /*4230*/  STG.E.64 [R16.64], R4 ;  /* 0x0000000410007986 */ /* 0x0011e2000c101b24 */
[----:B------:R-:W-:Y:S05]  /*4240*/  BRA `(.L_x_2762) ;  /* 0x0000002000007947 */ /* 0x000fea0003800000 */
.L_x_2788:
[----:B0-----:R-:W0:Y:S02]  /*4250*/  F2I.U32.F64.TRUNC R5, R4 ;  /* 0x0000000400057311 */ /* 0x001e24000030d000 */
[----:B0-----:R0:W-:Y:S02]  /*4260*/  STG.E [R16.64], R5 ;  /* 0x0000000510007986 */ /* 0x0011e4000c101924 */
.L_x_2762:
[----:B------:R-:W-:-:S05]  /*4270*/  IMAD R22, R22, 0x200, R25 ;  /* 0x0000020016167824 */ /* 0x000fca00078e0219 */
[----:B------:R-:W-:Y:S02]  /*4280*/  IADD3 R23, R22, 0x80, RZ ;  /* 0x0000008016177810 */ /* 0x000fe40007ffe0ff */
.L_x_2686:
[----:B------:R-:W-:Y:S05]  /*4290*/  BSYNC B6 ;  /* 0x0000000000067941 */ /* 0x000fea0003800000 */
.L_x_2685:
        /* <DEDUP_REMOVED lines=258> */
.L_x_2792:
        /* <DEDUP_REMOVED lines=19> */
.L_x_2796:
[----:B------:R-:W2:Y:S02]  /*53f0*/  LDG.E.U8 R2, [R2.64] ;  /* 0x0000002402027981 */ /* 0x000ea4000c1e1100 */
[----:B--2---:R0:W1:Y:S01]  /*5400*/  I2F.F64.U16 R18, R2 ;  /* 0x0000000200127312 */ /* 0x0040620000101800 */
[----:B------:R-:W-:Y:S05]  /*5410*/  BRA `(.L_x_2798) ;  /* 0x00000df000007947 */ /* 0x000fea0003800000 */
.L_x_2795:
        /* <DEDUP_REMOVED lines=9> */
.L_x_2800:
[----:B------:R-:W2:Y:S02]  /*54b0*/  LDG.E R2, [R2.64] ;  /* 0x0000002402027981 */ /* 0x000ea4000c1e1900 */
[----:B--2---:R0:W1:Y:S01]  /*54c0*/  I2F.F64 R18, R2 ;  /* 0x0000000200127312 */ /* 0x0040620000201c00 */
[----:B------:R-:W-:Y:S05]  /*54d0*/  BRA `(.L_x_2798) ;  /* 0x00000d3000007947 */ /* 0x000fea0003800000 */
.L_x_2799:
[----:B------:R-:W2:Y:S02]  /*54e0*/  LDG.E.U16 R2, [R2.64] ;  /* 0x0000002402027981 */ /* 0x000ea4000c1e1500 */
[----:B--2---:R0:W1:Y:S01]  /*54f0*/  I2F.F64.S16 R18, R2 ;  /* 0x0000000200127312 */ /* 0x0040620000101c00 */
[----:B------:R-:W-:Y:S05]  /*5500*/  BRA `(.L_x_2798) ;  /* 0x00000d0000007947 */ /* 0x000fea0003800000 */
.L_x_2794:
        /* <DEDUP_REMOVED lines=10> */
.L_x_2802:
[----:B------:R-:W2:Y:S02]  /*55b0*/  LDG.E.U16 R0, [R2.64] ;  /* 0x0000002402007981 */ /* 0x000ea4000c1e1500 */
[----:B--2---:R-:W-:-:S05]  /*55c0*/  HADD2.F32 R0, -RZ, R0.H0_H0 ;  /* 0x20000000ff007230 */ /* 0x004fca0000004100 */
[----:B------:R-:W-:-:S04]  /*55d0*/  FMUL.FTZ R0, R0, 1 ;  /* 0x3f80000000007820 */ /* 0x000fc80000410000 */
[----:B------:R0:W1:Y:S01]  /*55e0*/  F2F.F64.F32 R18, R0 ;  /* 0x0000000000127310 */ /* 0x0000620000201800 */
[----:B------:R-:W-:Y:S05]  /*55f0*/  BRA `(.L_x_2798) ;  /* 0x00000c1000007947 */ /* 0x000fea0003800000 */
.L_x_2801:
        /* <DEDUP_REMOVED lines=10> */
.L_x_2804:
[----:B------:R-:W2:Y:S02]  /*56a0*/  LDG.E.U16 R2, [R2.64] ;  /* 0x0000002402027981 */ /* 0x000ea4000c1e1500 */
[----:B--2---:R-:W-:-:S05]  /*56b0*/  HADD2.F32 R0, -RZ, R2.H0_H0 ;  /* 0x20000002ff007230 */ /* 0x004fca0000004100 */
[----:B------:R-:W-:-:S04]  /*56c0*/  FMUL.FTZ R0, R0, 1 ;  /* 0x3f80000000007820 */ /* 0x000fc80000410000 */
[----:B------:R0:W1:Y:S01]  /*56d0*/  F2F.F64.F32 R18, R0 ;  /* 0x0000000000127310 */ /* 0x0000620000201800 */
[----:B------:R-:W-:Y:S05]  /*56e0*/  BRA `(.L_x_2798) ;  /* 0x00000b2000007947 */ /* 0x000fea0003800000 */
.L_x_2803:
[----:B------:R0:W5:Y:S01]  /*56f0*/  LDG.E.64 R18, [R2.64] ;  /* 0x0000002402127981 */ /* 0x000162000c1e1b00 */
[----:B------:R-:W-:Y:S05]  /*5700*/  BRA `(.L_x_2798) ;  /* 0x00000b0000007947 */ /* 0x000fea0003800000 */
.L_x_2793:
        /* <DEDUP_REMOVED lines=13> */
.L_x_2807:
[----:B------:R0:W5:Y:S01]  /*57e0*/  LDG.E.64 R18, [R2.64] ;  /* 0x0000002402127981 */ /* 0x000162000c1e1b00 */
[----:B------:R-:W-:Y:S05]  /*57f0*/  BRA `(.L_x_2798) ;  /* 0x00000a1000007947 */ /* 0x000fea0003800000 */
.L_x_2806:
        /* <DEDUP_REMOVED lines=28> */
.L_x_2809:
        /* <DEDUP_REMOVED lines=15> */
.L_x_2808:
[----:B------:R-:W2:Y:S02]  /*5ab0*/  LDG.E.U16 R0, [R2.64] ;  /* 0x0000002402007981 */ /* 0x000ea4000c1e1500 */
[----:B--2---:R-:W-:-:S05]  /*5ac0*/  PRMT R0, RZ, 0x5410, R0 ;  /* 0x00005410ff007816 */ /* 0x004fca0000000000 */
[----:B------:R-:W-:-:S04]  /*5ad0*/  FMUL.FTZ R0, R0, 1 ;  /* 0x3f80000000007820 */ /* 0x000fc80000410000 */
[----:B------:R0:W1:Y:S01]  /*5ae0*/  F2F.F64.F32 R18, R0 ;  /* 0x0000000000127310 */ /* 0x0000620000201800 */
[----:B------:R-:W-:Y:S05]  /*5af0*/  BRA `(.L_x_2798) ;  /* 0x0000071000007947 */ /* 0x000fea0003800000 */
.L_x_2805:
        /* <DEDUP_REMOVED lines=11> */
.L_x_2812:
        /* <DEDUP_REMOVED lines=21> */
.L_x_2816:
[----:B------:R-:W-:Y:S05]  /*5d00*/  BSYNC B1 ;  /* 0x0000000000017941 */ /* 0x000fea0003800000 */
.L_x_2815:
[----:B------:R-:W-:Y:S01]  /*5d10*/  LEA R3, R0, 0x3b800000, 0x17 ;  /* 0x3b80000000037811 */ /* 0x000fe200078eb8ff */
[----:B------:R-:W-:-:S05]  /*5d20*/  IMAD.SHL.U32 R0, R2, 0x100000, RZ ;  /* 0x0010000002007824 */ /* 0x000fca00078e00ff */
[----:B------:R-:W-:Y:S02]  /*5d30*/  LOP3.LUT R0, R3, R0, R4, 0xfe, !PT ;  /* 0x0000000003007212 */ /* 0x000fe400078efe04 */
.L_x_2814:
[----:B------:R-:W-:Y:S05]  /*5d40*/  BSYNC B0 ;  /* 0x0000000000007941 */ /* 0x000fea0003800000 */
.L_x_2813:
[----:B------:R-:W-:-:S04]  /*5d50*/  FMUL.FTZ R0, R0, 1 ;  /* 0x3f80000000007820 */ /* 0x000fc80000410000 */
[----:B------:R0:W1:Y:S01]  /*5d60*/  F2F.F64.F32 R18, R0 ;  /* 0x0000000000127310 */ /* 0x0000620000201800 */
[----:B------:R-:W-:Y:S05]  /*5d70*/  BRA `(.L_x_2798) ;  /* 0x0000049000007947 */ /* 0x000fea0003800000 */
.L_x_2811:
        /* <DEDUP_REMOVED lines=21> */
.L_x_2820:
[----:B------:R-:W-:Y:S05]  /*5ed0*/  BSYNC B1 ;  /* 0x0000000000017941 */ /* 0x000fea0003800000 */
.L_x_2819:
[----:B------:R-:W-:Y:S01]  /*5ee0*/  LEA R3, R0, 0x37800000, 0x17 ;  /* 0x3780000000037811 */ /* 0x000fe200078eb8ff */
[----:B------:R-:W-:-:S05]  /*5ef0*/  IMAD.SHL.U32 R0, R2, 0x200000, RZ ;  /* 0x0020000002007824 */ /* 0x000fca00078e00ff */
[----:B------:R-:W-:Y:S02]  /*5f00*/  LOP3.LUT R0, R3, R0, R4, 0xfe, !PT ;  /* 0x0000000003007212 */ /* 0x000fe400078efe04 */
.L_x_2818:
[----:B------:R-:W-:Y:S05]  /*5f10*/  BSYNC B0 ;  /* 0x0000000000007941 */ /* 0x000fea0003800000 */
.L_x_2817:
[----:B------:R-:W-:-:S04]  /*5f20*/  FMUL.FTZ R0, R0, 1 ;  /* 0x3f80000000007820 */ /* 0x000fc80000410000 */
[----:B------:R0:W1:Y:S01]  /*5f30*/  F2F.F64.F32 R18, R0 ;  /* 0x0000000000127310 */ /* 0x0000620000201800 */
[----:B------:R-:W-:Y:S05]  /*5f40*/  BRA `(.L_x_2798) ;  /* 0x000002c000007947 */ /* 0x000fea0003800000 */
.L_x_2810:
        /* <DEDUP_REMOVED lines=14> */
.L_x_2824:
[----:B------:R-:W-:Y:S05]  /*6030*/  BSYNC B0 ;  /* 0x0000000000007941 */ /* 0x000fea0003800000 */
.L_x_2823:
[----:B------:R-:W-:-:S04]  /*6040*/  FMUL.FTZ R0, R0, 1 ;  /* 0x3f80000000007820 */ /* 0x000fc80000410000 */
[----:B------:R0:W1:Y:S01]  /*6050*/  F2F.F64.F32 R18, R0 ;  /* 0x0000000000127310 */ /* 0x0000620000201800 */
[----:B------:R-:W-:Y:S05]  /*6060*/  BRA `(.L_x_2798) ;  /* 0x000001a000007947 */ /* 0x000fea0003800000 */
.L_x_2797:
        /* <DEDUP_REMOVED lines=21> */
.L_x_2822:
[----:B------:R-:W2:Y:S02]  /*61c0*/  LDG.E.64 R18, [R2.64] ;  /* 0x0000002402127981 */ /* 0x000ea4000c1e1b00 */
[----:B--2---:R-:W0:Y:S01]  /*61d0*/  I2F.F64.U64 R18, R18 ;  /* 0x0000001200127312 */ /* 0x004e220000301800 */
[----:B------:R-:W-:Y:S05]  /*61e0*/  BRA `(.L_x_2798) ;  /* 0x0000002000007947 */ /* 0x000fea0003800000 */
.L_x_2821:
[----:B------:R-:W2:Y:S02]  /*61f0*/  LDG.E R2, [R2.64] ;  /* 0x0000002402027981 */ /* 0x000ea4000c1e1900 */
[----:B--2---:R0:W1:Y:S02]  /*6200*/  I2F.F64.U32 R18, R2 ;  /* 0x0000000200127312 */ /* 0x0040640000201800 */
.L_x_2798:
        /* <DEDUP_REMOVED lines=17> */
.L_x_2828:
[----:B------:R-:W2:Y:S02]  /*6320*/  LDG.E.U8 R2, [R4.64] ;  /* 0x0000002404027981 */ /* 0x000ea4000c1e1100 */
[----:B--2---:R-:W0:Y:S01]  /*6330*/  I2F.F64.U16 R2, R2 ;  /* 0x0000000200027312 */ /* 0x004e220000101800 */
[----:B------:R-:W-:Y:S05]  /*6340*/  BRA `(.L_x_2830) ;  /* 0x00000df000007947 */ /* 0x000fea0003800000 */
.L_x_2827:
        /* <DEDUP_REMOVED lines=9> */
.L_x_2832:
[----:B------:R-:W2:Y:S02]  /*63e0*/  LDG.E R2, [R4.64] ;  /* 0x0000002404027981 */ /* 0x000ea4000c1e1900 */
[----:B--2---:R-:W0:Y:S01]  /*63f0*/  I2F.F64 R2, R2 ;  /* 0x0000000200027312 */ /* 0x004e220000201c00 */
[----:B------:R-:W-:Y:S05]  /*6400*/  BRA `(.L_x_2830) ;  /* 0x00000d3000007947 */ /* 0x000fea0003800000 */
.L_x_2831:
[----:B------:R-:W2:Y:S02]  /*6410*/  LDG.E.U16 R2, [R4.64] ;  /* 0x0000002404027981 */ /* 0x000ea4000c1e1500 */
[----:B--2---:R-:W0:Y:S01]  /*6420*/  I2F.F64.S16 R2, R2 ;  /* 0x0000000200027312 */ /* 0x004e220000101c00 */
[----:B------:R-:W-:Y:S05]  /*6430*/  BRA `(.L_x_2830) ;  /* 0x00000d0000007947 */ /* 0x000fea0003800000 */
.L_x_2826:
        /* <DEDUP_REMOVED lines=10> */
.L_x_2834:
[----:B------:R-:W2:Y:S02]  /*64e0*/  LDG.E.U16 R0, [R4.64] ;  /* 0x0000002404007981 */ /* 0x000ea4000c1e1500 */
[----:B--2---:R-:W-:-:S05]  /*64f0*/  HADD2.F32 R0, -RZ, R0.H0_H0 ;  /* 0x20000000ff007230 */ /* 0x004fca0000004100 */
[----:B------:R-:W-:-:S04]  /*6500*/  FMUL.FTZ R0, R0, 1 ;  /* 0x3f80000000007820 */ /* 0x000fc80000410000 */
[----:B------:R0:W2:Y:S01]  /*6510*/  F2F.F64.F32 R2, R0 ;  /* 0x0000000000027310 */ /* 0x0000a20000201800 */
[----:B------:R-:W-:Y:S05]  /*6520*/  BRA `(.L_x_2830) ;  /* 0x00000c1000007947 */ /* 0x000fea0003800000 */
.L_x_2833:
        /* <DEDUP_REMOVED lines=10> */
.L_x_2836:
[----:B------:R-:W2:Y:S02]  /*65d0*/  LDG.E.U16 R4, [R4.64] ;  /* 0x0000002404047981 */ /* 0x000ea4000c1e1500 */
[----:B--2---:R-:W-:-:S05]  /*65e0*/  HADD2.F32 R0, -RZ, R4.H0_H0 ;  /* 0x20000004ff007230 */ /* 0x004fca0000004100 */
[----:B------:R-:W-:-:S04]  /*65f0*/  FMUL.FTZ R0, R0, 1 ;  /* 0x3f80000000007820 */ /* 0x000fc80000410000 */
[----:B------:R0:W2:Y:S01]  /*6600*/  F2F.F64.F32 R2, R0 ;  /* 0x0000000000027310 */ /* 0x0000a20000201800 */
[----:B------:R-:W-:Y:S05]  /*6610*/  BRA `(.L_x_2830) ;  /* 0x00000b2000007947 */ /* 0x000fea0003800000 */
.L_x_2835:
[----:B------:R0:W5:Y:S01]  /*6620*/  LDG.E.64 R2, [R4.64] ;  /* 0x0000002404027981 */ /* 0x000162000c1e1b00 */
[----:B------:R-:W-:Y:S05]  /*6630*/  BRA `(.L_x_2830) ;  /* 0x00000b0000007947 */ /* 0x000fea0003800000 */
.L_x_2825:
        /* <DEDUP_REMOVED lines=13> */
.L_x_2839:
[----:B------:R0:W5:Y:S01]  /*6710*/  LDG.E.64 R2, [R4.64] ;  /* 0x0000002404027981 */ /* 0x000162000c1e1b00 */
[----:B------:R-:W-:Y:S05]  /*6720*/  BRA `(.L_x_2830) ;  /* 0x00000a1000007947 */ /* 0x000fea0003800000 */
.L_x_2838:
        /* <DEDUP_REMOVED lines=28> */
.L_x_2841:
        /* <DEDUP_REMOVED lines=15> */
.L_x_2840:
[----:B------:R-:W2:Y:S02]  /*69e0*/  LDG.E.U16 R0, [R4.64] ;  /* 0x0000002404007981 */ /* 0x000ea4000c1e1500 */
[----:B--2---:R-:W-:-:S05]  /*69f0*/  PRMT R0, RZ, 0x5410, R0 ;  /* 0x00005410ff007816 */ /* 0x004fca0000000000 */
[----:B------:R-:W-:-:S04]  /*6a00*/  FMUL.FTZ R0, R0, 1 ;  /* 0x3f80000000007820 */ /* 0x000fc80000410000 */
[----:B------:R0:W2:Y:S01]  /*6a10*/  F2F.F64.F32 R2, R0 ;  /* 0x0000000000027310 */ /* 0x0000a20000201800 */
[----:B------:R-:W-:Y:S05]  /*6a20*/  BRA `(.L_x_2830) ;  /* 0x0000071000007947 */ /* 0x000fea0003800000 */
.L_x_2837:
        /* <DEDUP_REMOVED lines=11> */
.L_x_2844:
        /* <DEDUP_REMOVED lines=21> */
.L_x_2848:
[----:B------:R-:W-:Y:S05]  /*6c30*/  BSYNC B1 ;  /* 0x0000000000017941 */ /* 0x000fea0003800000 */
.L_x_2847:
[----:B------:R-:W-:Y:S01]  /*6c40*/  LEA R3, R0, 0x3b800000, 0x17 ;  /* 0x3b80000000037811 */ /* 0x000fe200078eb8ff */
[----:B------:R-:W-:-:S05]  /*6c50*/  IMAD.SHL.U32 R0, R2, 0x100000, RZ ;  /* 0x0010000002007824 */ /* 0x000fca00078e00ff */
[----:B------:R-:W-:Y:S02]  /*6c60*/  LOP3.LUT R0, R3, R0, R4, 0xfe, !PT ;  /* 0x0000000003007212 */ /* 0x000fe400078efe04 */
.L_x_2846:
[----:B------:R-:W-:Y:S05]  /*6c70*/  BSYNC B0 ;  /* 0x0000000000007941 */ /* 0x000fea0003800000 */
.L_x_2845:
[----:B------:R-:W-:-:S04]  /*6c80*/  FMUL.FTZ R0, R0, 1 ;  /* 0x3f80000000007820 */ /* 0x000fc80000410000 */
[----:B------:R0:W2:Y:S01]  /*6c90*/  F2F.F64.F32 R2, R0 ;  /* 0x0000000000027310 */ /* 0x0000a20000201800 */
[----:B------:R-:W-:Y:S05]  /*6ca0*/  BRA `(.L_x_2830) ;  /* 0x0000049000007947 */ /* 0x000fea0003800000 */
.L_x_2843:
        /* <DEDUP_REMOVED lines=21> */
.L_x_2852:
[----:B------:R-:W-:Y:S05]  /*6e00*/  BSYNC B1 ;  /* 0x0000000000017941 */ /* 0x000fea0003800000 */
.L_x_2851:
[----:B------:R-:W-:Y:S01]  /*6e10*/  LEA R3, R0, 0x37800000, 0x17 ;  /* 0x3780000000037811 */ /* 0x000fe200078eb8ff */
[----:B------:R-:W-:-:S05]  /*6e20*/  IMAD.SHL.U32 R0, R2, 0x200000, RZ ;  /* 0x0020000002007824 */ /* 0x000fca00078e00ff */
[----:B------:R-:W-:Y:S02]  /*6e30*/  LOP3.LUT R0, R3, R0, R4, 0xfe, !PT ;  /* 0x0000000003007212 */ /* 0x000fe400078efe04 */
.L_x_2850:
[----:B------:R-:W-:Y:S05]  /*6e40*/  BSYNC B0 ;  /* 0x0000000000007941 */ /* 0x000fea0003800000 */
.L_x_2849:
[----:B------:R-:W-:-:S04]  /*6e50*/  FMUL.FTZ R0, R0, 1 ;  /* 0x3f80000000007820 */ /* 0x000fc80000410000 */
[----:B------:R0:W2:Y:S01]  /*6e60*/  F2F.F64.F32 R2, R0 ;  /* 0x0000000000027310 */ /* 0x0000a20000201800 */
[----:B------:R-:W-:Y:S05]  /*6e70*/  BRA `(.L_x_2830) ;  /* 0x000002c000007947 */ /* 0x000fea0003800000 */
.L_x_2842:
        /* <DEDUP_REMOVED lines=14> */
.L_x_2856:
[----:B------:R-:W-:Y:S05]  /*6f60*/  BSYNC B0 ;  /* 0x0000000000007941 */ /* 0x000fea0003800000 */
.L_x_2855:
[----:B------:R-:W-:-:S04]  /*6f70*/  FMUL.FTZ R0, R0, 1 ;  /* 0x3f80000000007820 */ /* 0x000fc80000410000 */
[----:B------:R0:W2:Y:S01]  /*6f80*/  F2F.F64.F32 R2, R0 ;  /* 0x0000000000027310 */ /* 0x0000a20000201800 */
[----:B------:R-:W-:Y:S05]  /*6f90*/  BRA `(.L_x_2830) ;  /* 0x000001a000007947 */ /* 0x000fea0003800000 */
.L_x_2829:
        /* <DEDUP_REMOVED lines=21> */
.L_x_2854:
[----:B------:R-:W2:Y:S02]  /*70f0*/  LDG.E.64 R2, [R4.64] ;  /* 0x0000002404027981 */ /* 0x000ea4000c1e1b00 */
[----:B--2---:R-:W0:Y:S01]  /*7100*/  I2F.F64.U64 R2, R2 ;  /* 0x0000000200027312 */ /* 0x004e220000301800 */
[----:B------:R-:W-:Y:S05]  /*7110*/  BRA `(.L_x_2830) ;  /* 0x0000002000007947 */ /* 0x000fea0003800000 */
.L_x_2853:
[----:B------:R-:W2:Y:S02]  /*7120*/  LDG.E R2, [R4.64] ;  /* 0x0000002404027981 */ /* 0x000ea4000c1e1900 */
[----:B--2---:R-:W0:Y:S02]  /*7130*/  I2F.F64.U32 R2, R2 ;  /* 0x0000000200027312 */ /* 0x004e240000201800 */
.L_x_2830:
        /* <DEDUP_REMOVED lines=10> */
.L_x_2858:
        /* <DEDUP_REMOVED lines=43> */
.L_x_2861:
[----:B-1----:R-:W-:Y:S05]  /*7490*/  BSYNC B1 ;  /* 0x0000000000017941 */ /* 0x002fea0003800000 */
.L_x_2860:
[----:B--2---:R1:W2:-:S06]  /*74a0*/  DMUL R4, R8, R6 ;  /* 0x0000000608047228 */ /* 0x00428c0000000000 */
.L_x_2859:
[----:B--2---:R-:W-:Y:S05]  /*74b0*/  BSYNC B0 ;  /* 0x0000000000007941 */ /* 0x004fea0003800000 */
.L_x_2857:
        /* <DEDUP_REMOVED lines=15> */
.L_x_2865:
[----:B0-----:R-:W0:Y:S02]  /*75b0*/  F2I.S64.F64.TRUNC R4, R4 ;  /* 0x0000000400047311 */ /* 0x001e24000030d900 */
[----:B0-----:R-:W-:-:S05]  /*75c0*/  IMAD.MOV.U32 R3, RZ, RZ, R4 ;  /* 0x000000ffff037224 */ /* 0x001fca00078e0004 */
[----:B------:R0:W-:Y:S01]  /*75d0*/  STG.E.U8 [R16.64], R3 ;  /* 0x0000000310007986 */ /* 0x0001e2000c101124 */
[----:B------:R-:W-:Y:S05]  /*75e0*/  BRA `(.L_x_2867) ;  /* 0x00000ed000007947 */ /* 0x000fea0003800000 */
.L_x_2864:
        /* <DEDUP_REMOVED lines=9> */
.L_x_2869:
[----:B0-----:R-:W0:Y:S02]  /*7680*/  F2I.F64.TRUNC R5, R4 ;  /* 0x0000000400057311 */ /* 0x001e24000030d100 */
[----:B0-----:R0:W-:Y:S01]  /*7690*/  STG.E [R16.64], R5 ;  /* 0x0000000510007986 */ /* 0x0011e2000c101924 */
[----:B------:R-:W-:Y:S05]  /*76a0*/  BRA `(.L_x_2867) ;  /* 0x00000e1000007947 */ /* 0x000fea0003800000 */
.L_x_2868:
[----:B0-----:R-:W0:Y:S02]  /*76b0*/  F2I.F64.TRUNC R5, R4 ;  /* 0x0000000400057311 */ /* 0x001e24000030d100 */
[----:B0-----:R0:W-:Y:S01]  /*76c0*/  STG.E.U16 [R16.64], R5 ;  /* 0x0000000510007986 */ /* 0x0011e2000c101524 */
[----:B------:R-:W-:Y:S05]  /*76d0*/  BRA `(.L_x_2867) ;  /* 0x00000de000007947 */ /* 0x000fea0003800000 */
.L_x_2863:
        /* <DEDUP_REMOVED lines=11> */
.L_x_2871:
[----:B0-----:R-:W0:Y:S01]  /*7790*/  F2F.F32.F64 R0, R4 ;  /* 0x0000000400007310 */ /* 0x001e220000301000 */
[----:B------:R-:W0:-:S14]  /*77a0*/  DSETP.GEU.AND P0, PT, |R4|, c[0x2][0x58], PT ;  /* 0x008016000400762a */ /* 0x000e1c0003f0e200 */
[----:B0-----:R-:W-:-:S05]  /*77b0*/  @!P0 FMUL R0, R0, 1.175494350822287508e-38 ;  /* 0x0080000000008820 */ /* 0x001fca0000400000 */
[----:B------:R-:W-:-:S05]  /*77c0*/  F2FP.PACK_AB R0, RZ, R0 ;  /* 0x00000000ff00723e */ /* 0x000fca00000000ff */
[----:B------:R0:W-:Y:S01]  /*77d0*/  STG.E.U16 [R16.64], R0 ;  /* 0x0000000010007986 */ /* 0x0001e2000c101524 */
[----:B------:R-:W-:Y:S05]  /*77e0*/  BRA `(.L_x_2867) ;  /* 0x00000cd000007947 */ /* 0x000fea0003800000 */
.L_x_2870:
        /* <DEDUP_REMOVED lines=12> */
.L_x_2873:
[----:B0-----:R-:W0:Y:S01]  /*78b0*/  F2F.F32.F64 R0, R4 ;  /* 0x0000000400007310 */ /* 0x001e220000301000 */
[----:B------:R-:W0:-:S14]  /*78c0*/  DSETP.GEU.AND P0, PT, |R4|, c[0x2][0x58], PT ;  /* 0x008016000400762a */ /* 0x000e1c0003f0e200 */
[----:B0-----:R-:W-:-:S05]  /*78d0*/  @!P0 FMUL R0, R0, 1.175494350822287508e-38 ;  /* 0x0080000000008820 */ /* 0x001fca0000400000 */
[----:B------:R-:W-:-:S04]  /*78e0*/  F2FP.PACK_AB R3, RZ, R0 ;  /* 0x00000000ff03723e */ /* 0x000fc800000000ff */
[----:B------:R-:W-:-:S05]  /*78f0*/  PRMT R3, R3, 0x5410, RZ ;  /* 0x0000541003037816 */ /* 0x000fca00000000ff */
[----:B------:R0:W-:Y:S01]  /*7900*/  STG.E [R16.64], R3 ;  /* 0x0000000310007986 */ /* 0x0001e2000c101924 */
[----:B------:R-:W-:Y:S05]  /*7910*/  BRA `(.L_x_2867) ;  /* 0x00000ba000007947 */ /* 0x000fea0003800000 */
.L_x_2872:
[----:B0-----:R0:W-:Y:S01]  /*7920*/  STG.E.64 [R16.64], R4 ;  /* 0x0000000410007986 */ /* 0x0011e2000c101b24 */
[----:B------:R-:W-:Y:S05]  /*7930*/  BRA `(.L_x_2867) ;  /* 0x00000b8000007947 */ /* 0x000fea0003800000 */
.L_x_2862:
        /* <DEDUP_REMOVED lines=12> */
.L_x_2876:
[----:B------:R-:W-:-:S05]  /*7a00*/  CS2R R6, SRZ ;  /* 0x0000000000067805 */ /* 0x000fca000001ff00 */
[----:B0-----:R0:W-:Y:S01]  /*7a10*/  STG.E.128 [R16.64], R4 ;  /* 0x0000000410007986 */ /* 0x0011e2000c101d24 */
[----:B------:R-:W-:Y:S05]  /*7a20*/  BRA `(.L_x_2867) ;  /* 0x00000a9000007947 */ /* 0x000fea0003800000 */
.L_x_2875:
        /* <DEDUP_REMOVED lines=23> */
.L_x_2880:
[----:B------:R-:W-:Y:S05]  /*7ba0*/  BSYNC B0 ;  /* 0x0000000000007941 */ /* 0x000fea0003800000 */
.L_x_2879:
[----:B------:R-:W-:-:S05]  /*7bb0*/  LOP3.LUT R3, R0, R3, RZ, 0xfc, !PT ;  /* 0x0000000300037212 */ /* 0x000fca00078efcff */
[----:B------:R0:W-:Y:S01]  /*7bc0*/  STG.E.U8 [R16.64], R3 ;  /* 0x0000000310007986 */ /* 0x0001e2000c101124 */
[----:B------:R-:W-:Y:S05]  /*7bd0*/  BRA `(.L_x_2867) ;  /* 0x000008e000007947 */ /* 0x000fea0003800000 */
.L_x_2878:
        /* <DEDUP_REMOVED lines=15> */
.L_x_2882:
[----:B------:R-:W-:Y:S01]  /*7cd0*/  IMAD.MOV.U32 R0, RZ, RZ, 0x7f ;  /* 0x0000007fff007424 */ /* 0x000fe200078e00ff */
[----:B------:R-:W-:-:S04]  /*7ce0*/  ISETP.GT.U32.AND P0, PT, R2, 0x7f800000, PT ;  /* 0x7f8000000200780c */ /* 0x000fc80003f04070 */
[----:B------:R-:W-:-:S04]  /*7cf0*/  SEL R0, R0, 0x7c, P0 ;  /* 0x0000007c00007807 */ /* 0x000fc80000000000 */
.L_x_2883:
[----:B------:R-:W-:Y:S05]  /*7d00*/  BSYNC B0 ;  /* 0x0000000000007941 */ /* 0x000fea0003800000 */
.L_x_2881:
[----:B------:R-:W-:-:S04]  /*7d10*/  LOP3.LUT R2, R3, 0x80000000, RZ, 0xc0, !PT ;  /* 0x8000000003027812 */ /* 0x000fc800078ec0ff */
[----:B------:R-:W-:-:S04]  /*7d20*/  SHF.R.U32.HI R3, RZ, 0x18, R2 ;  /* 0x00000018ff037819 */ /* 0x000fc80000011602 */
[----:B------:R-:W-:-:S05]  /*7d30*/  LOP3.LUT R3, R0, R3, RZ, 0xfc, !PT ;  /* 0x0000000300037212 */ /* 0x000fca00078efcff */
[----:B------:R0:W-:Y:S01]  /*7d40*/  STG.E.U8 [R16.64], R3 ;  /* 0x0000000310007986 */ /* 0x0001e2000c101124 */
[----:B------:R-:W-:Y:S05]  /*7d50*/  BRA `(.L_x_2867) ;  /* 0x0000076000007947 */ /* 0x000fea0003800000 */
.L_x_2877:
[----:B0-----:R-:W0:Y:S01]  /*7d60*/  F2F.F32.F64 R0, R4 ;  /* 0x0000000400007310 */ /* 0x001e220000301000 */
[----:B------:R-:W0:-:S14]  /*7d70*/  DSETP.GEU.AND P0, PT, |R4|, c[0x2][0x58], PT ;  /* 0x008016000400762a */ /* 0x000e1c0003f0e200 */
[----:B0-----:R-:W-:-:S05]  /*7d80*/  @!P0 FMUL R0, R0, 1.175494350822287508e-38 ;  /* 0x0080000000008820 */ /* 0x001fca0000400000 */
[----:B------:R-:W-:-:S05]  /*7d90*/  F2FP.BF16.PACK_AB R0, RZ, R0 ;  /* 0x00000000ff00723e */ /* 0x000fca00000010ff */
[----:B------:R0:W-:Y:S01]  /*7da0*/  STG.E.U16 [R16.64], R0 ;  /* 0x0000000010007986 */ /* 0x0001e2000c101524 */
[----:B------:R-:W-:Y:S05]  /*7db0*/  BRA `(.L_x_2867) ;  /* 0x0000070000007947 */ /* 0x000fea0003800000 */
.L_x_2874:
        /* <DEDUP_REMOVED lines=11> */
.L_x_2886:
        /* <DEDUP_REMOVED lines=19> */
.L_x_2889:
[----:B------:R-:W-:-:S04]  /*7fa0*/  LOP3.LUT R2, R3, 0x80000000, RZ, 0xc0, !PT ;  /* 0x8000000003027812 */ /* 0x000fc800078ec0ff */
[----:B------:R-:W-:-:S04]  /*7fb0*/  SHF.R.U32.HI R3, RZ, 0x18, R2 ;  /* 0x00000018ff037819 */ /* 0x000fc80000011602 */
[----:B------:R-:W-:-:S04]  /*7fc0*/  LOP3.LUT R0, R0, R3, RZ, 0xfc, !PT ;  /* 0x0000000300007212 */ /* 0x000fc800078efcff */
[----:B------:R-:W-:Y:S02]  /*7fd0*/  PRMT R8, R0, 0x7610, R8 ;  /* 0x0000761000087816 */ /* 0x000fe40000000008 */
.L_x_2888:
[----:B------:R-:W-:Y:S05]  /*7fe0*/  BSYNC B0 ;  /* 0x0000000000007941 */ /* 0x000fea0003800000 */
.L_x_2887:
[----:B------:R0:W-:Y:S01]  /*7ff0*/  STG.E.U8 [R16.64], R8 ;  /* 0x0000000810007986 */ /* 0x0001e2000c101124 */
[----:B------:R-:W-:Y:S05]  /*8000*/  BRA `(.L_x_2867) ;  /* 0x000004b000007947 */ /* 0x000fea0003800000 */
.L_x_2885:
        /* <DEDUP_REMOVED lines=19> */
.L_x_2892:
[----:B------:R-:W-:-:S04]  /*8140*/  LOP3.LUT R2, R3, 0x80000000, RZ, 0xc0, !PT ;  /* 0x8000000003027812 */ /* 0x000fc800078ec0ff */
[----:B------:R-:W-:-:S04]  /*8150*/  SHF.R.U32.HI R3, RZ, 0x18, R2 ;  /* 0x00000018ff037819 */ /* 0x000fc80000011602 */
[----:B------:R-:W-:-:S04]  /*8160*/  LOP3.LUT R0, R0, R3, RZ, 0xfc, !PT ;  /* 0x0000000300007212 */ /* 0x000fc800078efcff */
[----:B------:R-:W-:Y:S02]  /*8170*/  PRMT R8, R0, 0x7610, R8 ;  /* 0x0000761000087816 */ /* 0x000fe40000000008 */
.L_x_2891:
[----:B------:R-:W-:Y:S05]  /*8180*/  BSYNC B0 ;  /* 0x0000000000007941 */ /* 0x000fea0003800000 */
.L_x_2890:
[----:B------:R0:W-:Y:S01]  /*8190*/  STG.E.U8 [R16.64], R8 ;  /* 0x0000000810007986 */ /* 0x0001e2000c101124 */
[----:B------:R-:W-:Y:S05]  /*81a0*/  BRA `(.L_x_2867) ;  /* 0x0000031000007947 */ /* 0x000fea0003800000 */
.L_x_2884:
        /* <DEDUP_REMOVED lines=24> */
.L_x_2866:
        /* <DEDUP_REMOVED lines=20> */
.L_x_2894:
[----:B0-----:R-:W0:Y:S02]  /*8470*/  F2I.U64.F64.TRUNC R4, R4 ;  /* 0x0000000400047311 */ /* 0x001e24000030d800 */
[----:B0-----:R0:W-:Y:S01]  /*8480*/  STG.E.64 [R16.64], R4 ;  /* 0x0000000410007986 */ /* 0x0011e2000c101b24 */
[----:B------:R-:W-:Y:S05]  /*8490*/  BRA `(.L_x_2867) ;  /* 0x0000002000007947 */ /* 0x000fea0003800000 */
.L_x_2893:
[----:B0-----:R-:W0:Y:S02]  /*84a0*/  F2I.U32.F64.TRUNC R5, R4 ;  /* 0x0000000400057311 */ /* 0x001e24000030d000 */
[----:B0-----:R0:W-:Y:S02]  /*84b0*/  STG.E [R16.64], R5 ;  /* 0x0000000510007986 */ /* 0x0011e4000c101924 */
.L_x_2867:
        /* <DEDUP_REMOVED lines=258> */
.L_x_2895:
        /* <DEDUP_REMOVED lines=19> */
.L_x_2899:
[----:B------:R-:W2:Y:S02]  /*9610*/  LDG.E.U8 R2, [R2.64] ;  /* 0x0000002402027981 */ /* 0x000ea4000c1e1100 */
[----:B--2---:R0:W1:Y:S01]  /*9620*/  I2F.F64.U16 R18, R2 ;  /* 0x0000000200127312 */ /* 0x0040620000101800 */
[----:B------:R-:W-:Y:S05]  /*9630*/  BRA `(.L_x_2901) ;  /* 0x00000df000007947 */ /* 0x000fea0003800000 */
.L_x_2898:
        /* <DEDUP_REMOVED lines=9> */
.L_x_2903:
[----:B------:R-:W2:Y:S02]  /*96d0*/  LDG.E R2, [R2.64] ;  /* 0x0000002402027981 */ /* 0x000ea4000c1e1900 */
[----:B--2---:R0:W1:Y:S01]  /*96e0*/  I2F.F64 R18, R2 ;  /* 0x0000000200127312 */ /* 0x0040620000201c00 */
[----:B------:R-:W-:Y:S05]  /*96f0*/  BRA `(.L_x_2901) ;  /* 0x00000d3000007947 */ /* 0x000fea0003800000 */
.L_x_2902:
[----:B------:R-:W2:Y:S02]  /*9700*/  LDG.E.U16 R2, [R2.64] ;  /* 0x0000002402027981 */ /* 0x000ea4000c1e1500 */
[----:B--2---:R0:W1:Y:S01]  /*9710*/  I2F.F64.S16 R18, R2 ;  /* 0x0000000200127312 */ /* 0x0040620000101c00 */
[----:B------:R-:W-:Y:S05]  /*9720*/  BRA `(.L_x_2901) ;  /* 0x00000d0000007947 */ /* 0x000fea0003800000 */
.L_x_2897:
        /* <DEDUP_REMOVED lines=10> */
.L_x_2905:
[----:B------:R-:W2:Y:S02]  /*97d0*/  LDG.E.U16 R0, [R2.64] ;  /* 0x0000002402007981 */ /* 0x000ea4000c1e1500 */
[----:B--2---:R-:W-:-:S05]  /*97e0*/  HADD2.F32 R0, -RZ, R0.H0_H0 ;  /* 0x20000000ff007230 */ /* 0x004fca0000004100 */
[----:B------:R-:W-:-:S04]  /*97f0*/  FMUL.FTZ R0, R0, 1 ;  /* 0x3f80000000007820 */ /* 0x000fc80000410000 */
[----:B------:R0:W1:Y:S01]  /*9800*/  F2F.F64.F32 R18, R0 ;  /* 0x0000000000127310 */ /* 0x0000620000201800 */
[----:B------:R-:W-:Y:S05]  /*9810*/  BRA `(.L_x_2901) ;  /* 0x00000c1000007947 */ /* 0x000fea0003800000 */
.L_x_2904:
        /* <DEDUP_REMOVED lines=10> */
.L_x_2907:
[----:B------:R-:W2:Y:S02]  /*98c0*/  LDG.E.U16 R2, [R2.64] ;  /* 0x0000002402027981 */ /* 0x000ea4000c1e1500 */
[----:B--2---:R-:W-:-:S05]  /*98d0*/  HADD2.F32 R0, -RZ, R2.H0_H0 ;  /* 0x20000002ff007230 */ /* 0x004fca0000004100 */
[----:B------:R-:W-:-:S04]  /*98e0*/  FMUL.FTZ R0, R0, 1 ;  /* 0x3f80000000007820 */ /* 0x000fc80000410000 */
[----:B------:R0:W1:Y:S01]  /*98f0*/  F2F.F64.F32 R18, R0 ;  /* 0x0000000000127310 */ /* 0x0000620000201800 */
[----:B------:R-:W-:Y:S05]  /*9900*/  BRA `(.L_x_2901) ;  /* 0x00000b2000007947 */ /* 0x000fea0003800000 */
.L_x_2906:
[----:B------:R0:W5:Y:S01]  /*9910*/  LDG.E.64 R18, [R2.64] ;  /* 0x0000002402127981 */ /* 0x000162000c1e1b00 */
[----:B------:R-:W-:Y:S05]  /*9920*/  BRA `(.L_x_2901) ;  /* 0x00000b0000007947 */ /* 0x000fea0003800000 */
.L_x_2896:
        /* <DEDUP_REMOVED lines=13> */
.L_x_2910:
[----:B------:R0:W5:Y:S01]  /*9a00*/  LDG.E.64 R18, [R2.64] ;  /* 0x0000002402127981 */ /* 0x000162000c1e1b00 */
[----:B------:R-:W-:Y:S05]  /*9a10*/  BRA `(.L_x_2901) ;  /* 0x00000a1000007947 */ /* 0x000fea0003800000 */
.L_x_2909:
        /* <DEDUP_REMOVED lines=28> */
.L_x_2912:
        /* <DEDUP_REMOVED lines=15> */
.L_x_2911:
[----:B------:R-:W2:Y:S02]  /*9cd0*/  LDG.E.U16 R0, [R2.64] ;  /* 0x0000002402007981 */ /* 0x000ea4000c1e1500 */
[----:B--2---:R-:W-:-:S05]  /*9ce0*/  PRMT R0, RZ, 0x5410, R0 ;  /* 0x00005410ff007816 */ /* 0x004fca0000000000 */
[----:B------:R-:W-:-:S04]  /*9cf0*/  FMUL.FTZ R0, R0, 1 ;  /* 0x3f80000000007820 */ /* 0x000fc80000410000 */
[----:B------:R0:W1:Y:S01]  /*9d00*/  F2F.F64.F32 R18, R0 ;  /* 0x0000000000127310 */ /* 0x0000620000201800 */
[----:B------:R-:W-:Y:S05]  /*9d10*/  BRA `(.L_x_2901) ;  /* 0x0000071000007947 */ /* 0x000fea0003800000 */
.L_x_2908:
        /* <DEDUP_REMOVED lines=11> */
.L_x_2915:
        /* <DEDUP_REMOVED lines=21> */
.L_x_2919:
[----:B------:R-:W-:Y:S05]  /*9f20*/  BSYNC B1 ;  /* 0x0000000000017941 */ /* 0x000fea0003800000 */
.L_x_2918:
[----:B------:R-:W-:Y:S01]  /*9f30*/  LEA R3, R0, 0x3b800000, 0x17 ;  /* 0x3b80000000037811 */ /* 0x000fe200078eb8ff */
[----:B------:R-:W-:-:S05]  /*9f40*/  IMAD.SHL.U32 R0, R2, 0x100000, RZ ;  /* 0x0010000002007824 */ /* 0x000fca00078e00ff */
[----:B------:R-:W-:Y:S02]  /*9f50*/  LOP3.LUT R0, R3, R0, R4, 0xfe, !PT ;  /* 0x0000000003007212 */ /* 0x000fe400078efe04 */
.L_x_2917:
[----:B------:R-:W-:Y:S05]  /*9f60*/  BSYNC B0 ;  /* 0x0000000000007941 */ /* 0x000fea0003800000 */
.L_x_2916:
[----:B------:R-:W-:-:S04]  /*9f70*/  FMUL.FTZ R0, R0, 1 ;  /* 0x3f80000000007820 */ /* 0x000fc80000410000 */
[----:B------:R0:W1:Y:S01]  /*9f80*/  F2F.F64.F32 R18, R0 ;  /* 0x0000000000127310 */ /* 0x0000620000201800 */
[----:B------:R-:W-:Y:S05]  /*9f90*/  BRA `(.L_x_2901) ;  /* 0x0000049000007947 */ /* 0x000fea0003800000 */
.L_x_2914:
        /* <DEDUP_REMOVED lines=21> */
.L_x_2923:
[----:B------:R-:W-:Y:S05]  /*a0f0*/  BSYNC B1 ;  /* 0x0000000000017941 */ /* 0x000fea0003800000 */
.L_x_2922:
[----:B------:R-:W-:Y:S01]  /*a100*/  LEA R3, R0, 0x37800000, 0x17 ;  /* 0x3780000000037811 */ /* 0x000fe200078eb8ff */
[----:B------:R-:W-:-:S05]  /*a110*/  IMAD.SHL.U32 R0, R2, 0x200000, RZ ;  /* 0x0020000002007824 */ /* 0x000fca00078e00ff */
[----:B------:R-:W-:Y:S02]  /*a120*/  LOP3.LUT R0, R3, R0, R4, 0xfe, !PT ;  /* 0x0000000003007212 */ /* 0x000fe400078efe04 */
.L_x_2921:
[----:B------:R-:W-:Y:S05]  /*a130*/  BSYNC B0 ;  /* 0x0000000000007941 */ /* 0x000fea0003800000 */
.L_x_2920:
[----:B------:R-:W-:-:S04]  /*a140*/  FMUL.FTZ R0, R0, 1 ;  /* 0x3f80000000007820 */ /* 0x000fc80000410000 */
[----:B------:R0:W1:Y:S01]  /*a150*/  F2F.F64.F32 R18, R0 ;  /* 0x0000000000127310 */ /* 0x0000620000201800 */
[----:B------:R-:W-:Y:S05]  /*a160*/  BRA `(.L_x_2901) ;  /* 0x000002c000007947 */ /* 0x000fea0003800000 */
.L_x_2913:
        /* <DEDUP_REMOVED lines=14> */
.L_x_2927:
[----:B------:R-:W-:Y:S05]  /*a250*/  BSYNC B0 ;  /* 0x0000000000007941 */ /* 0x000fea0003800000 */
.L_x_2926:
[----:B------:R-:W-:-:S04]  /*a260*/  FMUL.FTZ R0, R0, 1 ;  /* 0x3f80000000007820 */ /* 0x000fc80000410000 */
[----:B------:R0:W1:Y:S01]  /*a270*/  F2F.F64.F32 R18, R0 ;  /* 0x0000000000127310 */ /* 0x0000620000201800 */
[----:B------:R-:W-:Y:S05]  /*a280*/  BRA `(.L_x_2901) ;  /* 0x000001a000007947 */ /* 0x000fea0003800000 */
.L_x_2900:
        /* <DEDUP_REMOVED lines=21> */
.L_x_2925:
[----:B------:R-:W2:Y:S02]  /*a3e0*/  LDG.E.64 R18, [R2.64] ;  /* 0x0000002402127981 */ /* 0x000ea4000c1e1b00 */
[----:B--2---:R-:W0:Y:S01]  /*a3f0*/  I2F.F64.U64 R18, R18 ;  /* 0x0000001200127312 */ /* 0x004e220000301800 */
[----:B------:R-:W-:Y:S05]  /*a400*/  BRA `(.L_x_2901) ;  /* 0x0000002000007947 */ /* 0x000fea0003800000 */
.L_x_2924:
[----:B------:R-:W2:Y:S02]  /*a410*/  LDG.E R2, [R2.64] ;  /* 0x0000002402027981 */ /* 0x000ea4000c1e1900 */
[----:B--2---:R0:W1:Y:S02]  /*a420*/  I2F.F64.U32 R18, R2 ;  /* 0x0000000200127312 */ /* 0x0040640000201800 */
.L_x_2901:
        /* <DEDUP_REMOVED lines=17> */
.L_x_2931:
[----:B------:R-:W2:Y:S02]  /*a540*/  LDG.E.U8 R2, [R4.64] ;  /* 0x0000002404027981 */ /* 0x000ea4000c1e1100 */
[----:B--2---:R-:W0:Y:S01]  /*a550*/  I2F.F64.U16 R2, R2 ;  /* 0x0000000200027312 */ /* 0x004e220000101800 */
[----:B------:R-:W-:Y:S05]  /*a560*/  BRA `(.L_x_2933) ;  /* 0x00000df000007947 */ /* 0x000fea0003800000 */
.L_x_2930:
        /* <DEDUP_REMOVED lines=9> */
.L_x_2935:
[----:B------:R-:W2:Y:S02]  /*a600*/  LDG.E R2, [R4.64] ;  /* 0x0000002404027981 */ /* 0x000ea4000c1e1900 */
[----:B--2---:R-:W0:Y:S01]  /*a610*/  I2F.F64 R2, R2 ;  /* 0x0000000200027312 */ /* 0x004e220000201c00 */
[----:B------:R-:W-:Y:S05]  /*a620*/  BRA `(.L_x_2933) ;  /* 0x00000d3000007947 */ /* 0x000fea0003800000 */
.L_x_2934:
[----:B------:R-:W2:Y:S02]  /*a630*/  LDG.E.U16 R2, [R4.64] ;  /* 0x0000002404027981 */ /* 0x000ea4000c1e1500 */
[----:B--2---:R-:W0:Y:S01]  /*a640*/  I2F.F64.S16 R2, R2 ;  /* 0x0000000200027312 */ /* 0x004e220000101c00 */
[----:B------:R-:W-:Y:S05]  /*a650*/  BRA `(.L_x_2933) ;  /* 0x00000d0000007947 */ /* 0x000fea0003800000 */
.L_x_2929:
        /* <DEDUP_REMOVED lines=10> */
.L_x_2937:
[----:B------:R-:W2:Y:S02]  /*a700*/  LDG.E.U16 R0, [R4.64] ;  /* 0x0000002404007981 */ /* 0x000ea4000c1e1500 */
[----:B--2---:R-:W-:-:S05]  /*a710*/  HADD2.F32 R0, -RZ, R0.H0_H0 ;  /* 0x20000000ff007230 */ /* 0x004fca0000004100 */
[----:B------:R-:W-:-:S04]  /*a720*/  FMUL.FTZ R0, R0, 1 ;  /* 0x3f80000000007820 */ /* 0x000fc80000410000 */
[----:B------:R0:W2:Y:S01]  /*a730*/  F2F.F64.F32 R2, R0 ;  /* 0x0000000000027310 */ /* 0x0000a20000201800 */
[----:B------:R-:W-:Y:S05]  /*a740*/  BRA `(.L_x_2933) ;  /* 0x00000c1000007947 */ /* 0x000fea0003800000 */
.L_x_2936:
        /* <DEDUP_REMOVED lines=10> */
.L_x_2939:
[----:B------:R-:W2:Y:S02]  /*a7f0*/  LDG.E.U16 R4, [R4.64] ;  /* 0x0000002404047981 */ /* 0x000ea4000c1e1500 */
[----:B--2---:R-:W-:-:S05]  /*a800*/  HADD2.F32 R0, -RZ, R4.H0_H0 ;  /* 0x20000004ff007230 */ /* 0x004fca0000004100 */
[----:B------:R-:W-:-:S04]  /*a810*/  FMUL.FTZ R0, R0, 1 ;  /* 0x3f80000000007820 */ /* 0x000fc80000410000 */
[----:B------:R0:W2:Y:S01]  /*a820*/  F2F.F64.F32 R2, R0 ;  /* 0x0000000000027310 */ /* 0x0000a20000201800 */
[----:B------:R-:W-:Y:S05]  /*a830*/  BRA `(.L_x_2933) ;  /* 0x00000b2000007947 */ /* 0x000fea0003800000 */
.L_x_2938:
[----:B------:R0:W5:Y:S01]  /*a840*/  LDG.E.64 R2, [R4.64] ;  /* 0x0000002404027981 */ /* 0x000162000c1e1b00 */
[----:B------:R-:W-:Y:S05]  /*a850*/  BRA `(.L_x_2933) ;  /* 0x00000b0000007947 */ /* 0x000fea0003800000 */
.L_x_2928:
        /* <DEDUP_REMOVED lines=13> */
.L_x_2942:
[----:B------:R0:W5:Y:S01]  /*a930*/  LDG.E.64 R2, [R4.64] ;  /* 0x0000002404027981 */ /* 0x000162000c1e1b00 */
[----:B------:R-:W-:Y:S05]  /*a940*/  BRA `(.L_x_2933) ;  /* 0x00000a1000007947 */ /* 0x000fea0003800000 */
.L_x_2941:
        /* <DEDUP_REMOVED lines=28> */
.L_x_2944:
        /* <DEDUP_REMOVED lines=15> */
.L_x_2943:
[----:B------:R-:W2:Y:S02]  /*ac00*/  LDG.E.U16 R0, [R4.64] ;  /* 0x0000002404007981 */ /* 0x000ea4000c1e1500 */
[----:B--2---:R-:W-:-:S05]  /*ac10*/  PRMT R0, RZ, 0x5410, R0 ;  /* 0x00005410ff007816 */ /* 0x004fca0000000000 */
[----:B------:R-:W-:-:S04]  /*ac20*/  FMUL.FTZ R0, R0, 1 ;  /* 0x3f80000000007820 */ /* 0x000fc80000410000 */
[----:B------:R0:W2:Y:S01]  /*ac30*/  F2F.F64.F32 R2, R0 ;  /* 0x0000000000027310 */ /* 0x0000a20000201800 */
[----:B------:R-:W-:Y:S05]  /*ac40*/  BRA `(.L_x_2933) ;  /* 0x0000071000007947 */ /* 0x000fea0003800000 */
.L_x_2940:
        /* <DEDUP_REMOVED lines=11> */
.L_x_2947:
        /* <DEDUP_REMOVED lines=21> */
.L_x_2951:
[----:B------:R-:W-:Y:S05]  /*ae50*/  BSYNC B1 ;  /* 0x0000000000017941 */ /* 0x000fea0003800000 */
.L_x_2950:
[----:B------:R-:W-:Y:S01]  /*ae60*/  LEA R3, R0, 0x3b800000, 0x17 ;  /* 0x3b80000000037811 */ /* 0x000fe200078eb8ff */
[----:B------:R-:W-:-:S05]  /*ae70*/  IMAD.SHL.U32 R0, R2, 0x100000, RZ ;  /* 0x0010000002007824 */ /* 0x000fca00078e00ff */
[----:B------:R-:W-:Y:S02]  /*ae80*/  LOP3.LUT R0, R3, R0, R4, 0xfe, !PT ;  /* 0x0000000003007212 */ /* 0x000fe400078efe04 */
.L_x_2949:
[----:B------:R-:W-:Y:S05]  /*ae90*/  BSYNC B0 ;  /* 0x0000000000007941 */ /* 0x000fea0003800000 */
.L_x_2948:
[----:B------:R-:W-:-:S04]  /*aea0*/  FMUL.FTZ R0, R0, 1 ;  /* 0x3f80000000007820 */ /* 0x000fc80000410000 */
[----:B------:R0:W2:Y:S01]  /*aeb0*/  F2F.F64.F32 R2, R0 ;  /* 0x0000000000027310 */ /* 0x0000a20000201800 */
[----:B------:R-:W-:Y:S05]  /*aec0*/  BRA `(.L_x_2933) ;  /* 0x0000049000007947 */ /* 0x000fea0003800000 */
.L_x_2946:
        /* <DEDUP_REMOVED lines=21> */
.L_x_2955:
[----:B------:R-:W-:Y:S05]  /*b020*/  BSYNC B1 ;  /* 0x0000000000017941 */ /* 0x000fea0003800000 */
.L_x_2954:
[----:B------:R-:W-:Y:S01]  /*b030*/  LEA R3, R0, 0x37800000, 0x17 ;  /* 0x3780000000037811 */ /* 0x000fe200078eb8ff */
[----:B------:R-:W-:-:S05]  /*b040*/  IMAD.SHL.U32 R0, R2, 0x200000, RZ ;  /* 0x0020000002007824 */ /* 0x000fca00078e00ff */
[----:B------:R-:W-:Y:S02]  /*b050*/  LOP3.LUT R0, R3, R0, R4, 0xfe, !PT ;  /* 0x0000000003007212 */ /* 0x000fe400078efe04 */
.L_x_2953:
[----:B------:R-:W-:Y:S05]  /*b060*/  BSYNC B0 ;  /* 0x0000000000007941 */ /* 0x000fea0003800000 */
.L_x_2952:
[----:B------:R-:W-:-:S04]  /*b070*/  FMUL.FTZ R0, R0, 1 ;  /* 0x3f80000000007820 */ /* 0x000fc80000410000 */
[----:B------:R0:W2:Y:S01]  /*b080*/  F2F.F64.F32 R2, R0 ;  /* 0x0000000000027310 */ /* 0x0000a20000201800 */
[----:B------:R-:W-:Y:S05]  /*b090*/  BRA `(.L_x_2933) ;  /* 0x000002c000007947 */ /* 0x000fea0003800000 */
.L_x_2945:
        /* <DEDUP_REMOVED lines=14> */
.L_x_2959:
[----:B------:R-:W-:Y:S05]  /*b180*/  BSYNC B0 ;  /* 0x0000000000007941 */ /* 0x000fea0003800000 */
.L_x_2958:
[----:B------:R-:W-:-:S04]  /*b190*/  FMUL.FTZ R0, R0, 1 ;  /* 0x3f80000000007820 */ /* 0x000fc80000410000 */
[----:B------:R0:W2:Y:S01]  /*b1a0*/  F2F.F64.F32 R2, R0 ;  /* 0x0000000000027310 */ /* 0x0000a20000201800 */
[----:B------:R-:W-:Y:S05]  /*b1b0*/  BRA `(.L_x_2933) ;  /* 0x000001a000007947 */ /* 0x000fea0003800000 */
.L_x_2932:
        /* <DEDUP_REMOVED lines=21> */
.L_x_2957:
[----:B------:R-:W2:Y:S02]  /*b310*/  LDG.E.64 R2, [R4.64] ;  /* 0x0000002404027981 */ /* 0x000ea4000c1e1b00 */
[----:B--2---:R-:W0:Y:S01]  /*b320*/  I2F.F64.U64 R2, R2 ;  /* 0x0000000200027312 */ /* 0x004e220000301800 */
[----:B------:R-:W-:Y:S05]  /*b330*/  BRA `(.L_x_2933) ;  /* 0x0000002000007947 */ /* 0x000fea0003800000 */
.L_x_2956:
[----:B------:R-:W2:Y:S02]  /*b340*/  LDG.E R2, [R4.64] ;  /* 0x0000002404027981 */ /* 0x000ea4000c1e1900 */
[----:B--2---:R-:W0:Y:S02]  /*b350*/  I2F.F64.U32 R2, R2 ;  /* 0x0000000200027312 */ /* 0x004e240000201800 */
.L_x_2933:
        /* <DEDUP_REMOVED lines=10> */
.L_x_2961:
        /* <DEDUP_REMOVED lines=43> */
.L_x_2964:
[----:B-1----:R-:W-:Y:S05]  /*b6b0*/  BSYNC B1 ;  /* 0x0000000000017941 */ /* 0x002fea0003800000 */
.L_x_2963:
[----:B--2---:R1:W2:-:S06]  /*b6c0*/  DMUL R4, R8, R6 ;  /* 0x0000000608047228 */ /* 0x00428c0000000000 */
.L_x_2962:
[----:B--2---:R-:W-:Y:S05]  /*b6d0*/  BSYNC B0 ;  /* 0x0000000000007941 */ /* 0x004fea0003800000 */
.L_x_2960:
        /* <DEDUP_REMOVED lines=15> */
.L_x_2968:
[----:B0-----:R-:W0:Y:S02]  /*b7d0*/  F2I.S64.F64.TRUNC R4, R4 ;  /* 0x0000000400047311 */ /* 0x001e24000030d900 */
[----:B0-----:R-:W-:-:S05]  /*b7e0*/  IMAD.MOV.U32 R3, RZ, RZ, R4 ;  /* 0x000000ffff037224 */ /* 0x001fca00078e0004 */
[----:B------:R0:W-:Y:S01]  /*b7f0*/  STG.E.U8 [R16.64], R3 ;  /* 0x0000000310007986 */ /* 0x0001e2000c101124 */
[----:B------:R-:W-:Y:S05]  /*b800*/  BRA `(.L_x_2970) ;  /* 0x00000ed000007947 */ /* 0x000fea0003800000 */
.L_x_2967:
        /* <DEDUP_REMOVED lines=9> */
.L_x_2972:
[----:B0-----:R-:W0:Y:S02]  /*b8a0*/  F2I.F64.TRUNC R5, R4 ;  /* 0x0000000400057311 */ /* 0x001e24000030d100 */
[----:B0-----:R0:W-:Y:S01]  /*b8b0*/  STG.E [R16.64], R5 ;  /* 0x0000000510007986 */ /* 0x0011e2000c101924 */
[----:B------:R-:W-:Y:S05]  /*b8c0*/  BRA `(.L_x_2970) ;  /* 0x00000e1000007947 */ /* 0x000fea0003800000 */
.L_x_2971:
[----:B0-----:R-:W0:Y:S02]  /*b8d0*/  F2I.F64.TRUNC R5, R4 ;  /* 0x0000000400057311 */ /* 0x001e24000030d100 */
[----:B0-----:R0:W-:Y:S01]  /*b8e0*/  STG.E.U16 [R16.64], R5 ;  /* 0x0000000510007986 */ /* 0x0011e2000c101524 */
[----:B------:R-:W-:Y:S05]  /*b8f0*/  BRA `(.L_x_2970) ;  /* 0x00000de000007947 */ /* 0x000fea0003800000 */
.L_x_2966:
        /* <DEDUP_REMOVED lines=11> */
.L_x_2974:
[----:B0-----:R-:W0:Y:S01]  /*b9b0*/  F2F.F32.F64 R0, R4 ;  /* 0x0000000400007310 */ /* 0x001e220000301000 */
[----:B------:R-:W0:-:S14]  /*b9c0*/  DSETP.GEU.AND P0, PT, |R4|, c[0x2][0x58], PT ;  /* 0x008016000400762a */ /* 0x000e1c0003f0e200 */
[----:B0-----:R-:W-:-:S05]  /*b9d0*/  @!P0 FMUL R0, R0, 1.175494350822287508e-38 ;  /* 0x0080000000008820 */ /* 0x001fca0000400000 */
[----:B------:R-:W-:-:S05]  /*b9e0*/  F2FP.PACK_AB R0, RZ, R0 ;  /* 0x00000000ff00723e */ /* 0x000fca00000000ff */
[----:B------:R0:W-:Y:S01]  /*b9f0*/  STG.E.U16 [R16.64], R0 ;  /* 0x0000000010007986 */ /* 0x0001e2000c101524 */
[----:B------:R-:W-:Y:S05]  /*ba00*/  BRA `(.L_x_2970) ;  /* 0x00000cd000007947 */ /* 0x000fea0003800000 */
.L_x_2973:
        /* <DEDUP_REMOVED lines=12> */
.L_x_2976:
[----:B0-----:R-:W0:Y:S01]  /*bad0*/  F2F.F32.F64 R0, R4 ;  /* 0x0000000400007310 */ /* 0x001e220000301000 */
[----:B------:R-:W0:-:S14]  /*bae0*/  DSETP.GEU.AND P0, PT, |R4|, c[0x2][0x58], PT ;  /* 0x008016000400762a */ /* 0x000e1c0003f0e200 */
[----:B0-----:R-:W-:-:S05]  /*baf0*/  @!P0 FMUL R0, R0, 1.175494350822287508e-38 ;  /* 0x0080000000008820 */ /* 0x001fca0000400000 */
[----:B------:R-:W-:-:S04]  /*bb00*/  F2FP.PACK_AB R3, RZ, R0 ;  /* 0x00000000ff03723e */ /* 0x000fc800000000ff */
[----:B------:R-:W-:-:S05]  /*bb10*/  PRMT R3, R3, 0x5410, RZ ;  /* 0x0000541003037816 */ /* 0x000fca00000000ff */
[----:B------:R0:W-:Y:S01]  /*bb20*/  STG.E [R16.64], R3 ;  /* 0x0000000310007986 */ /* 0x0001e2000c101924 */
[----:B------:R-:W-:Y:S05]  /*bb30*/  BRA `(.L_x_2970) ;  /* 0x00000ba000007947 */ /* 0x000fea0003800000 */
.L_x_2975:
[----:B0-----:R0:W-:Y:S01]  /*bb40*/  STG.E.64 [R16.64], R4 ;  /* 0x0000000410007986 */ /* 0x0011e2000c101b24 */
[----:B------:R-:W-:Y:S05]  /*bb50*/  BRA `(.L_x_2970) ;  /* 0x00000b8000007947 */ /* 0x000fea0003800000 */
.L_x_2965:
        /* <DEDUP_REMOVED lines=12> */
.L_x_2979:
[----:B------:R-:W-:-:S05]  /*bc20*/  CS2R R6, SRZ ;  /* 0x0000000000067805 */ /* 0x000fca000001ff00 */
[----:B0-----:R0:W-:Y:S01]  /*bc30*/  STG.E.128 [R16.64], R4 ;  /* 0x0000000410007986 */ /* 0x0011e2000c101d24 */
[----:B------:R-:W-:Y:S05]  /*bc40*/  BRA `(.L_x_2970) ;  /* 0x00000a9000007947 */ /* 0x000fea0003800000 */
.L_x_2978:
        /* <DEDUP_REMOVED lines=23> */
.L_x_2983:
[----:B------:R-:W-:Y:S05]  /*bdc0*/  BSYNC B0 ;  /* 0x0000000000007941 */ /* 0x000fea0003800000 */
.L_x_2982:
[----:B------:R-:W-:-:S05]  /*bdd0*/  LOP3.LUT R3, R0, R3, RZ, 0xfc, !PT ;  /* 0x0000000300037212 */ /* 0x000fca00078efcff */
[----:B------:R0:W-:Y:S01]  /*bde0*/  STG.E.U8 [R16.64], R3 ;  /* 0x0000000310007986 */ /* 0x0001e2000c101124 */
[----:B------:R-:W-:Y:S05]  /*bdf0*/  BRA `(.L_x_2970) ;  /* 0x000008e000007947 */ /* 0x000fea0003800000 */
.L_x_2981:
        /* <DEDUP_REMOVED lines=15> */
.L_x_2985:
[----:B------:R-:W-:Y:S01]  /*bef0*/  IMAD.MOV.U32 R0, RZ, RZ, 0x7f ;  /* 0x0000007fff007424 */ /* 0x000fe200078e00ff */
[----:B------:R-:W-:-:S04]  /*bf00*/  ISETP.GT.U32.AND P0, PT, R2, 0x7f800000, PT ;  /* 0x7f8000000200780c */ /* 0x000fc80003f04070 */
[----:B------:R-:W-:-:S04]  /*bf10*/  SEL R0, R0, 0x7c, P0 ;  /* 0x0000007c00007807 */ /* 0x000fc80000000000 */
.L_x_2986:
[----:B------:R-:W-:Y:S05]  /*bf20*/  BSYNC B0 ;  /* 0x0000000000007941 */ /* 0x000fea0003800000 */
.L_x_2984:
[----:B------:R-:W-:-:S04]  /*bf30*/  LOP3.LUT R2, R3, 0x80000000, RZ, 0xc0, !PT ;  /* 0x8000000003027812 */ /* 0x000fc800078ec0ff */
[----:B------:R-:W-:-:S04]  /*bf40*/  SHF.R.U32.HI R3, RZ, 0x18, R2 ;  /* 0x00000018ff037819 */ /* 0x000fc80000011602 */
[----:B------:R-:W-:-:S05]  /*bf50*/  LOP3.LUT R3, R0, R3, RZ, 0xfc, !PT ;  /* 0x0000000300037212 */ /* 0x000fca00078efcff */
[----:B------:R0:W-:Y:S01]  /*bf60*/  STG.E.U8 [R16.64], R3 ;  /* 0x0000000310007986 */ /* 0x0001e2000c101124 */
[----:B------:R-:W-:Y:S05]  /*bf70*/  BRA `(.L_x_2970) ;  /* 0x0000076000007947 */ /* 0x000fea0003800000 */
.L_x_2980:
[----:B0-----:R-:W0:Y:S01]  /*bf80*/  F2F.F32.F64 R0, R4 ;  /* 0x0000000400007310 */ /* 0x001e220000301000 */
[----:B------:R-:W0:-:S14]  /*bf90*/  DSETP.GEU.AND P0, PT, |R4|, c[0x2][0x58], PT ;  /* 0x008016000400762a */ /* 0x000e1c0003f0e200 */
[----:B0-----:R-:W-:-:S05]  /*bfa0*/  @!P0 FMUL R0, R0, 1.175494350822287508e-38 ;  /* 0x0080000000008820 */ /* 0x001fca0000400000 */
[----:B------:R-:W-:-:S05]  /*bfb0*/  F2FP.BF16.PACK_AB R0, RZ, R0 ;  /* 0x00000000ff00723e */ /* 0x000fca00000010ff */
[----:B------:R0:W-:Y:S01]  /*bfc0*/  STG.E.U16 [R16.64], R0 ;  /* 0x0000000010007986 */ /* 0x0001e2000c101524 */
[----:B------:R-:W-:Y:S05]  /*bfd0*/  BRA `(.L_x_2970) ;  /* 0x0000070000007947 */ /* 0x000fea0003800000 */
.L_x_2977:
        /* <DEDUP_REMOVED lines=11> */
.L_x_2989:
        /* <DEDUP_REMOVED lines=19> */
.L_x_2992:
[----:B------:R-:W-:-:S04]  /*c1c0*/  LOP3.LUT R2, R3, 0x80000000, RZ, 0xc0, !PT ;  /* 0x8000000003027812 */ /* 0x000fc800078ec0ff */
[----:B------:R-:W-:-:S04]  /*c1d0*/  SHF.R.U32.HI R3, RZ, 0x18, R2 ;  /* 0x00000018ff037819 */ /* 0x000fc80000011602 */
[----:B------:R-:W-:-:S04]  /*c1e0*/  LOP3.LUT R0, R0, R3, RZ, 0xfc, !PT ;  /* 0x0000000300007212 */ /* 0x000fc800078efcff */
[----:B------:R-:W-:Y:S02]  /*c1f0*/  PRMT R8, R0, 0x7610, R8 ;  /* 0x0000761000087816 */ /* 0x000fe40000000008 */
.L_x_2991:
[----:B------:R-:W-:Y:S05]  /*c200*/  BSYNC B0 ;  /* 0x0000000000007941 */ /* 0x000fea0003800000 */
.L_x_2990:
[----:B------:R0:W-:Y:S01]  /*c210*/  STG.E.U8 [R16.64], R8 ;  /* 0x0000000810007986 */ /* 0x0001e2000c101124 */
[----:B------:R-:W-:Y:S05]  /*c220*/  BRA `(.L_x_2970) ;  /* 0x000004b000007947 */ /* 0x000fea0003800000 */
.L_x_2988:
        /* <DEDUP_REMOVED lines=19> */
.L_x_2995:
[----:B------:R-:W-:-:S04]  /*c360*/  LOP3.LUT R2, R3, 0x80000000, RZ, 0xc0, !PT ;  /* 0x8000000003027812 */ /* 0x000fc800078ec0ff */
[----:B------:R-:W-:-:S04]  /*c370*/  SHF.R.U32.HI R3, RZ, 0x18, R2 ;  /* 0x00000018ff037819 */ /* 0x000fc80000011602 */
[----:B------:R-:W-:-:S04]  /*c380*/  LOP3.LUT R0, R0, R3, RZ, 0xfc, !PT ;  /* 0x0000000300007212 */ /* 0x000fc800078efcff */
[----:B------:R-:W-:Y:S02]  /*c390*/  PRMT R8, R0, 0x7610, R8 ;  /* 0x0000761000087816 */ /* 0x000fe40000000008 */
.L_x_2994:
[----:B------:R-:W-:Y:S05]  /*c3a0*/  BSYNC B0 ;  /* 0x0000000000007941 */ /* 0x000fea0003800000 */
.L_x_2993:
[----:B------:R0:W-:Y:S01]  /*c3b0*/  STG.E.U8 [R16.64], R8 ;  /* 0x0000000810007986 */ /* 0x0001e2000c101124 */
[----:B------:R-:W-:Y:S05]  /*c3c0*/  BRA `(.L_x_2970) ;  /* 0x0000031000007947 */ /* 0x000fea0003800000 */
.L_x_2987:
        /* <DEDUP_REMOVED lines=24> */
.L_x_2969:
        /* <DEDUP_REMOVED lines=20> */
.L_x_2997:
[----:B0-----:R-:W0:Y:S02]  /*c690*/  F2I.U64.F64.TRUNC R4, R4 ;  /* 0x0000000400047311 */ /* 0x001e24000030d800 */
[----:B0-----:R0:W-:Y:S01]  /*c6a0*/  STG.E.64 [R16.64], R4 ;  /* 0x0000000410007986 */ /* 0x0011e2000c101b24 */
[----:B------:R-:W-:Y:S05]  /*c6b0*/  BRA `(.L_x_2970) ;  /* 0x0000002000007947 */ /* 0x000fea0003800000 */
.L_x_2996:
[----:B0-----:R-:W0:Y:S02]  /*c6c0*/  F2I.U32.F64.TRUNC R5, R4 ;  /* 0x0000000400057311 */ /* 0x001e24000030d000 */
[----:B0-----:R0:W-:Y:S02]  /*c6d0*/  STG.E [R16.64], R5 ;  /* 0x0000000510007986 */ /* 0x0011e4000c101924 */
.L_x_2970:
[----:B------:R-:W-:Y:S02]  /*c6e0*/  IADD3 R23, R23, 0x80, RZ ;  /* 0x0000008017177810 */ /* 0x000fe40007ffe0ff */
.L_x_2791:
[----:B------:R-:W-:Y:S05]  /*c6f0*/  BSYNC B6 ;  /* 0x0000000000067941 */ /* 0x000fea0003800000 */
.L_x_2790:
        /* <DEDUP_REMOVED lines=257> */
.L_x_2998:
        /* <DEDUP_REMOVED lines=19> */
.L_x_3002:
[----:B------:R-:W2:Y:S02]  /*d840*/  LDG.E.U8 R2, [R2.64] ;  /* 0x0000002402027981 */ /* 0x000ea4000c1e1100 */
[----:B--2---:R0:W1:Y:S01]  /*d850*/  I2F.F64.U16 R18, R2 ;  /* 0x0000000200127312 */ /* 0x0040620000101800 */
[----:B------:R-:W-:Y:S05]  /*d860*/  BRA `(.L_x_3004) ;  /* 0x00000df000007947 */ /* 0x000fea0003800000 */
.L_x_3001:
        /* <DEDUP_REMOVED lines=9> */
.L_x_3006:
[----:B------:R-:W2:Y:S02]  /*d900*/  LDG.E R2, [R2.64] ;  /* 0x0000002402027981 */ /* 0x000ea4000c1e1900 */
[----:B--2---:R0:W1:Y:S01]  /*d910*/  I2F.F64 R18, R2 ;  /* 0x0000000200127312 */ /* 0x0040620000201c00 */
[----:B------:R-:W-:Y:S05]  /*d920*/  BRA `(.L_x_3004) ;  /* 0x00000d3000007947 */ /* 0x000fea0003800000 */
.L_x_3005:
[----:B------:R-:W2:Y:S02]  /*d930*/  LDG.E.U16 R2, [R2.64] ;  /* 0x0000002402027981 */ /* 0x000ea4000c1e1500 */
[----:B--2---:R0:W1:Y:S01]  /*d940*/  I2F.F64.S16 R18, R2 ;  /* 0x0000000200127312 */ /* 0x0040620000101c00 */
[----:B------:R-:W-:Y:S05]  /*d950*/  BRA `(.L_x_3004) ;  /* 0x00000d0000007947 */ /* 0x000fea0003800000 */
.L_x_3000:
        /* <DEDUP_REMOVED lines=10> */
.L_x_3008:
[----:B------:R-:W2:Y:S02]  /*da00*/  LDG.E.U16 R0, [R2.64] ;  /* 0x0000002402007981 */ /* 0x000ea4000c1e1500 */
[----:B--2---:R-:W-:-:S05]  /*da10*/  HADD2.F32 R0, -RZ, R0.H0_H0 ;  /* 0x20000000ff007230 */ /* 0x004fca0000004100 */
[----:B------:R-:W-:-:S04]  /*da20*/  FMUL.FTZ R0, R0, 1 ;  /* 0x3f80000000007820 */ /* 0x000fc80000410000 */
[----:B------:R0:W1:Y:S01]  /*da30*/  F2F.F64.F32 R18, R0 ;  /* 0x0000000000127310 */ /* 0x0000620000201800 */
[----:B------:R-:W-:Y:S05]  /*da40*/  BRA `(.L_x_3004) ;  /* 0x00000c1000007947 */ /* 0x000fea0003800000 */
.L_x_3007:
        /* <DEDUP_REMOVED lines=10> */
.L_x_3010:
[----:B------:R-:W2:Y:S02]  /*daf0*/  LDG.E.U16 R2, [R2.64] ;  /* 0x0000002402027981 */ /* 0x000ea4000c1e1500 */
[----:B--2---:R-:W-:-:S05]  /*db00*/  HADD2.F32 R0, -RZ, R2.H0_H0 ;  /* 0x20000002ff007230 */ /* 0x004fca0000004100 */
[----:B------:R-:W-:-:S04]  /*db10*/  FMUL.FTZ R0, R0, 1 ;  /* 0x3f80000000007820 */ /* 0x000fc80000410000 */
[----:B------:R0:W1:Y:S01]  /*db20*/  F2F.F64.F32 R18, R0 ;  /* 0x0000000000127310 */ /* 0x0000620000201800 */
[----:B------:R-:W-:Y:S05]  /*db30*/  BRA `(.L_x_3004) ;  /* 0x00000b2000007947 */ /* 0x000fea0003800000 */
.L_x_3009:
[----:B------:R0:W5:Y:S01]  /*db40*/  LDG.E.64 R18, [R2.64] ;  /* 0x0000002402127981 */ /* 0x000162000c1e1b00 */
[----:B------:R-:W-:Y:S05]  /*db50*/  BRA `(.L_x_3004) ;  /* 0x00000b0000007947 */ /* 0x000fea0003800000 */
.L_x_2999:
        /* <DEDUP_REMOVED lines=13> */
.L_x_3013:
[----:B------:R0:W5:Y:S01]  /*dc30*/  LDG.E.64 R18, [R2.64] ;  /* 0x0000002402127981 */ /* 0x000162000c1e1b00 */
[----:B------:R-:W-:Y:S05]  /*dc40*/  BRA `(.L_x_3004) ;  /* 0x00000a1000007947 */ /* 0x000fea0003800000 */
.L_x_3012:
        /* <DEDUP_REMOVED lines=28> */
.L_x_3015:
        /* <DEDUP_REMOVED lines=15> */
.L_x_3014:
[----:B------:R-:W2:Y:S02]  /*df00*/  LDG.E.U16 R0, [R2.64] ;  /* 0x0000002402007981 */ /* 0x000ea4000c1e1500 */
[----:B--2---:R-:W-:-:S05]  /*df10*/  PRMT R0, RZ, 0x5410, R0 ;  /* 0x00005410ff007816 */ /* 0x004fca0000000000 */
[----:B------:R-:W-:-:S04]  /*df20*/  FMUL.FTZ R0, R0, 1 ;  /* 0x3f80000000007820 */ /* 0x000fc80000410000 */
[----:B------:R0:W1:Y:S01]  /*df30*/  F2F.F64.F32 R18, R0 ;  /* 0x0000000000127310 */ /* 0x0000620000201800 */
[----:B------:R-:W-:Y:S05]  /*df40*/  BRA `(.L_x_3004) ;  /* 0x0000071000007947 */ /* 0x000fea0003800000 */
.L_x_3011:
        /* <DEDUP_REMOVED lines=11> */
.L_x_3018:
        /* <DEDUP_REMOVED lines=21> */
.L_x_3022:
[----:B------:R-:W-:Y:S05]  /*e150*/  BSYNC B1 ;  /* 0x0000000000017941 */ /* 0x000fea0003800000 */
.L_x_3021:
[----:B------:R-:W-:Y:S01]  /*e160*/  LEA R3, R0, 0x3b800000, 0x17 ;  /* 0x3b80000000037811 */ /* 0x000fe200078eb8ff */
[----:B------:R-:W-:-:S05]  /*e170*/  IMAD.SHL.U32 R0, R2, 0x100000, RZ ;  /* 0x0010000002007824 */ /* 0x000fca00078e00ff */
[----:B------:R-:W-:Y:S02]  /*e180*/  LOP3.LUT R0, R3, R0, R4, 0xfe, !PT ;  /* 0x0000000003007212 */ /* 0x000fe400078efe04 */
.L_x_3020:
[----:B------:R-:W-:Y:S05]  /*e190*/  BSYNC B0 ;  /* 0x0000000000007941 */ /* 0x000fea0003800000 */
.L_x_3019:
[----:B------:R-:W-:-:S04]  /*e1a0*/  FMUL.FTZ R0, R0, 1 ;  /* 0x3f80000000007820 */ /* 0x000fc80000410000 */
[----:B------:R0:W1:Y:S01]  /*e1b0*/  F2F.F64.F32 R18, R0 ;  /* 0x0000000000127310 */ /* 0x0000620000201800 */
[----:B------:R-:W-:Y:S05]  /*e1c0*/  BRA `(.L_x_3004) ;  /* 0x0000049000007947 */ /* 0x000fea0003800000 */
.L_x_3017:
        /* <DEDUP_REMOVED lines=21> */
.L_x_3026:
[----:B------:R-:W-:Y:S05]  /*e320*/  BSYNC B1 ;  /* 0x0000000000017941 */ /* 0x000fea0003800000 */
.L_x_3025:
[----:B------:R-:W-:Y:S01]  /*e330*/  LEA R3, R0, 0x37800000, 0x17 ;  /* 0x3780000000037811 */ /* 0x000fe200078eb8ff */
[----:B------:R-:W-:-:S05]  /*e340*/  IMAD.SHL.U32 R0, R2, 0x200000, RZ ;  /* 0x0020000002007824 */ /* 0x000fca00078e00ff */
[----:B------:R-:W-:Y:S02]  /*e350*/  LOP3.LUT R0, R3, R0, R4, 0xfe, !PT ;  /* 0x0000000003007212 */ /* 0x000fe400078efe04 */
.L_x_3024:
[----:B------:R-:W-:Y:S05]  /*e360*/  BSYNC B0 ;  /* 0x0000000000007941 */ /* 0x000fea0003800000 */
.L_x_3023:
[----:B------:R-:W-:-:S04]  /*e370*/  FMUL.FTZ R0, R0, 1 ;  /* 0x3f80000000007820 */ /* 0x000fc80000410000 */
[----:B------:R0:W1:Y:S01]  /*e380*/  F2F.F64.F32 R18, R0 ;  /* 0x0000000000127310 */ /* 0x0000620000201800 */
[----:B------:R-:W-:Y:S05]  /*e390*/  BRA `(.L_x_3004) ;  /* 0x000002c000007947 */ /* 0x000fea0003800000 */
.L_x_3016:
        /* <DEDUP_REMOVED lines=14> */
.L_x_3030:
[----:B------:R-:W-:Y:S05]  /*e480*/  BSYNC B0 ;  /* 0x0000000000007941 */ /* 0x000fea0003800000 */
.L_x_3029:
[----:B------:R-:W-:-:S04]  /*e490*/  FMUL.FTZ R0, R0, 1 ;  /* 0x3f80000000007820 */ /* 0x000fc80000410000 */
[----:B------:R0:W1:Y:S01]  /*e4a0*/  F2F.F64.F32 R18, R0 ;  /* 0x0000000000127310 */ /* 0x0000620000201800 */
[----:B------:R-:W-:Y:S05]  /*e4b0*/  BRA `(.L_x_3004) ;  /* 0x000001a000007947 */ /* 0x000fea0003800000 */
.L_x_3003:
        /* <DEDUP_REMOVED lines=21> */
.L_x_3028:
[----:B------:R-:W2:Y:S02]  /*e610*/  LDG.E.64 R18, [R2.64] ;  /* 0x0000002402127981 */ /* 0x000ea4000c1e1b00 */
[----:B--2---:R-:W0:Y:S01]  /*e620*/  I2F.F64.U64 R18, R18 ;  /* 0x0000001200127312 */ /* 0x004e220000301800 */
[----:B------:R-:W-:Y:S05]  /*e630*/  BRA `(.L_x_3004) ;  /* 0x0000002000007947 */ /* 0x000fea0003800000 */
.L_x_3027:
[----:B------:R-:W2:Y:S02]  /*e640*/  LDG.E R2, [R2.64] ;  /* 0x0000002402027981 */ /* 0x000ea4000c1e1900 */
[----:B--2---:R0:W1:Y:S02]  /*e650*/  I2F.F64.U32 R18, R2 ;  /* 0x0000000200127312 */ /* 0x0040640000201800 */
.L_x_3004:
        /* <DEDUP_REMOVED lines=17> */
.L_x_3034:
[----:B------:R-:W2:Y:S02]  /*e770*/  LDG.E.U8 R2, [R22.64] ;  /* 0x0000002416027981 */ /* 0x000ea4000c1e1100 */
[----:B--2---:R-:W0:Y:S01]  /*e780*/  I2F.F64.U16 R2, R2 ;  /* 0x0000000200027312 */ /* 0x004e220000101800 */
[----:B------:R-:W-:Y:S05]  /*e790*/  BRA `(.L_x_3036) ;  /* 0x00000df000007947 */ /* 0x000fea0003800000 */
.L_x_3033:
        /* <DEDUP_REMOVED lines=9> */
.L_x_3038:
[----:B------:R-:W2:Y:S02]  /*e830*/  LDG.E R2, [R22.64] ;  /* 0x0000002416027981 */ /* 0x000ea4000c1e1900 */
[----:B--2---:R-:W0:Y:S01]  /*e840*/  I2F.F64 R2, R2 ;  /* 0x0000000200027312 */ /* 0x004e220000201c00 */
[----:B------:R-:W-:Y:S05]  /*e850*/  BRA `(.L_x_3036) ;  /* 0x00000d3000007947 */ /* 0x000fea0003800000 */
.L_x_3037:
[----:B------:R-:W2:Y:S02]  /*e860*/  LDG.E.U16 R2, [R22.64] ;  /* 0x0000002416027981 */ /* 0x000ea4000c1e1500 */
[----:B--2---:R-:W0:Y:S01]  /*e870*/  I2F.F64.S16 R2, R2 ;  /* 0x0000000200027312 */ /* 0x004e220000101c00 */
[----:B------:R-:W-:Y:S05]  /*e880*/  BRA `(.L_x_3036) ;  /* 0x00000d0000007947 */ /* 0x000fea0003800000 */
.L_x_3032:
        /* <DEDUP_REMOVED lines=10> */
.L_x_3040:
[----:B------:R-:W2:Y:S02]  /*e930*/  LDG.E.U16 R0, [R22.64] ;  /* 0x0000002416007981 */ /* 0x000ea4000c1e1500 */
[----:B--2---:R-:W-:-:S05]  /*e940*/  HADD2.F32 R0, -RZ, R0.H0_H0 ;  /* 0x20000000ff007230 */ /* 0x004fca0000004100 */
[----:B------:R-:W-:-:S04]  /*e950*/  FMUL.FTZ R0, R0, 1 ;  /* 0x3f80000000007820 */ /* 0x000fc80000410000 */
[----:B------:R0:W2:Y:S01]  /*e960*/  F2F.F64.F32 R2, R0 ;  /* 0x0000000000027310 */ /* 0x0000a20000201800 */
[----:B------:R-:W-:Y:S05]  /*e970*/  BRA `(.L_x_3036) ;  /* 0x00000c1000007947 */ /* 0x000fea0003800000 */
.L_x_3039:
        /* <DEDUP_REMOVED lines=10> */
.L_x_3042:
[----:B------:R-:W2:Y:S02]  /*ea20*/  LDG.E.U16 R22, [R22.64] ;  /* 0x0000002416167981 */ /* 0x000ea4000c1e1500 */
[----:B--2---:R-:W-:-:S05]  /*ea30*/  HADD2.F32 R0, -RZ, R22.H0_H0 ;  /* 0x20000016ff007230 */ /* 0x004fca0000004100 */
[----:B------:R-:W-:-:S04]  /*ea40*/  FMUL.FTZ R0, R0, 1 ;  /* 0x3f80000000007820 */ /* 0x000fc80000410000 */
[----:B------:R0:W2:Y:S01]  /*ea50*/  F2F.F64.F32 R2, R0 ;  /* 0x0000000000027310 */ /* 0x0000a20000201800 */
[----:B------:R-:W-:Y:S05]  /*ea60*/  BRA `(.L_x_3036) ;  /* 0x00000b2000007947 */ /* 0x000fea0003800000 */
.L_x_3041:
[----:B------:R0:W5:Y:S01]  /*ea70*/  LDG.E.64 R2, [R22.64] ;  /* 0x0000002416027981 */ /* 0x000162000c1e1b00 */
[----:B------:R-:W-:Y:S05]  /*ea80*/  BRA `(.L_x_3036) ;  /* 0x00000b0000007947 */ /* 0x000fea0003800000 */
.L_x_3031:
        /* <DEDUP_REMOVED lines=13> */
.L_x_3045:
[----:B------:R0:W5:Y:S01]  /*eb60*/  LDG.E.64 R2, [R22.64] ;  /* 0x0000002416027981 */ /* 0x000162000c1e1b00 */
[----:B------:R-:W-:Y:S05]  /*eb70*/  BRA `(.L_x_3036) ;  /* 0x00000a1000007947 */ /* 0x000fea0003800000 */
.L_x_3044:
        /* <DEDUP_REMOVED lines=28> */
.L_x_3047:
        /* <DEDUP_REMOVED lines=15> */
.L_x_3046:
[----:B------:R-:W2:Y:S02]  /*ee30*/  LDG.E.U16 R0, [R22.64] ;  /* 0x0000002416007981 */ /* 0x000ea4000c1e1500 */
[----:B--2---:R-:W-:-:S05]  /*ee40*/  PRMT R0, RZ, 0x5410, R0 ;  /* 0x00005410ff007816 */ /* 0x004fca0000000000 */
[----:B------:R-:W-:-:S04]  /*ee50*/  FMUL.FTZ R0, R0, 1 ;  /* 0x3f80000000007820 */ /* 0x000fc80000410000 */
[----:B------:R0:W2:Y:S01]  /*ee60*/  F2F.F64.F32 R2, R0 ;  /* 0x0000000000027310 */ /* 0x0000a20000201800 */
[----:B------:R-:W-:Y:S05]  /*ee70*/  BRA `(.L_x_3036) ;  /* 0x0000071000007947 */ /* 0x000fea0003800000 */
.L_x_3043:
        /* <DEDUP_REMOVED lines=11> */
.L_x_3050:
        /* <DEDUP_REMOVED lines=21> */
.L_x_3054:
[----:B------:R-:W-:Y:S05]  /*f080*/  BSYNC B1 ;  /* 0x0000000000017941 */ /* 0x000fea0003800000 */
.L_x_3053:
[----:B------:R-:W-:Y:S01]  /*f090*/  LEA R3, R0, 0x3b800000, 0x17 ;  /* 0x3b80000000037811 */ /* 0x000fe200078eb8ff */
[----:B------:R-:W-:-:S05]  /*f0a0*/  IMAD.SHL.U32 R0, R2, 0x100000, RZ ;  /* 0x0010000002007824 */ /* 0x000fca00078e00ff */
[----:B------:R-:W-:Y:S02]  /*f0b0*/  LOP3.LUT R0, R3, R0, R4, 0xfe, !PT ;  /* 0x0000000003007212 */ /* 0x000fe400078efe04 */
.L_x_3052:
[----:B------:R-:W-:Y:S05]  /*f0c0*/  BSYNC B0 ;  /* 0x0000000000007941 */ /* 0x000fea0003800000 */
.L_x_3051:
[----:B------:R-:W-:-:S04]  /*f0d0*/  FMUL.FTZ R0, R0, 1 ;  /* 0x3f80000000007820 */ /* 0x000fc80000410000 */
[----:B------:R0:W2:Y:S01]  /*f0e0*/  F2F.F64.F32 R2, R0 ;  /* 0x0000000000027310 */ /* 0x0000a20000201800 */
[----:B------:R-:W-:Y:S05]  /*f0f0*/  BRA `(.L_x_3036) ;  /* 0x0000049000007947 */ /* 0x000fea0003800000 */
.L_x_3049:
        /* <DEDUP_REMOVED lines=21> */
.L_x_3058:
[----:B------:R-:W-:Y:S05]  /*f250*/  BSYNC B1 ;  /* 0x0000000000017941 */ /* 0x000fea0003800000 */
.L_x_3057:
[----:B------:R-:W-:Y:S01]  /*f260*/  LEA R3, R0, 0x37800000, 0x17 ;  /* 0x3780000000037811 */ /* 0x000fe200078eb8ff */
[----:B------:R-:W-:-:S05]  /*f270*/  IMAD.SHL.U32 R0, R2, 0x200000, RZ ;  /* 0x0020000002007824 */ /* 0x000fca00078e00ff */
[----:B------:R-:W-:Y:S02]  /*f280*/  LOP3.LUT R0, R3, R0, R4, 0xfe, !PT ;  /* 0x0000000003007212 */ /* 0x000fe400078efe04 */
.L_x_3056:
[----:B------:R-:W-:Y:S05]  /*f290*/  BSYNC B0 ;  /* 0x0000000000007941 */ /* 0x000fea0003800000 */
.L_x_3055:
[----:B------:R-:W-:-:S04]  /*f2a0*/  FMUL.FTZ R0, R0, 1 ;  /* 0x3f80000000007820 */ /* 0x000fc80000410000 */
[----:B------:R0:W2:Y:S01]  /*f2b0*/  F2F.F64.F32 R2, R0 ;  /* 0x0000000000027310 */ /* 0x0000a20000201800 */
[----:B------:R-:W-:Y:S05]  /*f2c0*/  BRA `(.L_x_3036) ;  /* 0x000002c000007947 */ /* 0x000fea0003800000 */
.L_x_3048:
        /* <DEDUP_REMOVED lines=14> */
.L_x_3062:
[----:B------:R-:W-:Y:S05]  /*f3b0*/  BSYNC B0 ;  /* 0x0000000000007941 */ /* 0x000fea0003800000 */
.L_x_3061:
[----:B------:R-:W-:-:S04]  /*f3c0*/  FMUL.FTZ R0, R0, 1 ;  /* 0x3f80000000007820 */ /* 0x000fc80000410000 */
[----:B------:R0:W2:Y:S01]  /*f3d0*/  F2F.F64.F32 R2, R0 ;  /* 0x0000000000027310 */ /* 0x0000a20000201800 */
[----:B------:R-:W-:Y:S05]  /*f3e0*/  BRA `(.L_x_3036) ;  /* 0x000001a000007947 */ /* 0x000fea0003800000 */
.L_x_3035:
        /* <DEDUP_REMOVED lines=21> */
.L_x_3060:
[----:B------:R-:W2:Y:S02]  /*f540*/  LDG.E.64 R2, [R22.64] ;  /* 0x0000002416027981 */ /* 0x000ea4000c1e1b00 */
[----:B--2---:R-:W0:Y:S01]  /*f550*/  I2F.F64.U64 R2, R2 ;  /* 0x0000000200027312 */ /* 0x004e220000301800 */
[----:B------:R-:W-:Y:S05]  /*f560*/  BRA `(.L_x_3036) ;  /* 0x0000002000007947 */ /* 0x000fea0003800000 */
.L_x_3059:
[----:B------:R-:W2:Y:S02]  /*f570*/  LDG.E R2, [R22.64] ;  /* 0x0000002416027981 */ /* 0x000ea4000c1e1900 */
[----:B--2---:R-:W0:Y:S02]  /*f580*/  I2F.F64.U32 R2, R2 ;  /* 0x0000000200027312 */ /* 0x004e240000201800 */
.L_x_3036:
        /* <DEDUP_REMOVED lines=10> */
.L_x_3064:
        /* <DEDUP_REMOVED lines=43> */
.L_x_3067:
[----:B-1----:R-:W-:Y:S05]  /*f8e0*/  BSYNC B1 ;  /* 0x0000000000017941 */ /* 0x002fea0003800000 */
.L_x_3066:
[----:B--2---:R1:W2:-:S06]  /*f8f0*/  DMUL R4, R8, R6 ;  /* 0x0000000608047228 */ /* 0x00428c0000000000 */
.L_x_3065:
[----:B--2---:R-:W-:Y:S05]  /*f900*/  BSYNC B0 ;  /* 0x0000000000007941 */ /* 0x004fea0003800000 */
.L_x_3063:
        /* <DEDUP_REMOVED lines=13> */
[----:B0-----:R-:W-:Y:S01]  /*f9e0*/  STG.E.U8 [R16.64], R5 ;  /* 0x0000000510007986 */ /* 0x001fe2000c101124 */
[----:B------:R-:W-:Y:S05]  /*f9f0*/  EXIT ;  /* 0x000000000000794d */ /* 0x000fea0003800000 */
.L_x_3071:
[----:B0-----:R-:W0:Y:S02]  /*fa00*/  F2I.S64.F64.TRUNC R4, R4 ;  /* 0x0000000400047311 */ /* 0x001e24000030d900 */
[----:B0-----:R-:W-:-:S05]  /*fa10*/  IMAD.MOV.U32 R3, RZ, RZ, R4 ;  /* 0x000000ffff037224 */ /* 0x001fca00078e0004 */
[----:B------:R-:W-:Y:S01]  /*fa20*/  STG.E.U8 [R16.64], R3 ;  /* 0x0000000310007986 */ /* 0x000fe2000c101124 */
[----:B------:R-:W-:Y:S05]  /*fa30*/  EXIT ;  /* 0x000000000000794d */ /* 0x000fea0003800000 */
.L_x_3070:
[----:B------:R-:W-:-:S13]  /*fa40*/  ISETP.NE.AND P0, PT, R0, 0x2, PT ;  /* 0x000000020000780c */ /* 0x000fda0003f05270 */
[----:B------:R-:W-:Y:S05]  /*fa50*/  @!P0 BRA `(.L_x_3073) ;  /* 0x000000a000008947 */ /* 0x000fea0003800000 */
[----:B------:R-:W-:-:S13]  /*fa60*/  ISETP.NE.AND P0, PT, R0, 0x3, PT ;  /* 0x000000030000780c */ /* 0x000fda0003f05270 */
[----:B------:R-:W-:Y:S05]  /*fa70*/  @!P0 BRA `(.L_x_3074) ;  /* 0x0000005000008947 */ /* 0x000fea0003800000 */
[----:B------:R-:W-:-:S13]  /*fa80*/  ISETP.NE.AND P0, PT, R0, 0x4, PT ;  /* 0x000000040000780c */ /* 0x000fda0003f05270 */
[----:B------:R-:W-:Y:S05]  /*fa90*/  @P0 BRA `(.L_x_3072) ;  /* 0x00000ce000000947 */ /* 0x000fea0003800000 */
[----:B0-----:R-:W0:Y:S02]  /*faa0*/  F2I.S64.F64.TRUNC R4, R4 ;  /* 0x0000000400047311 */ /* 0x001e24000030d900 */
[----:B0-----:R-:W-:Y:S01]  /*fab0*/  STG.E.64 [R16.64], R4 ;  /* 0x0000000410007986 */ /* 0x001fe2000c101b24 */
[----:B------:R-:W-:Y:S05]  /*fac0*/  EXIT ;  /* 0x000000000000794d */ /* 0x000fea0003800000 */
.L_x_3074:
[----:B0-----:R-:W0:Y:S02]  /*fad0*/  F2I.F64.TRUNC R5, R4 ;  /* 0x0000000400057311 */ /* 0x001e24000030d100 */
[----:B0-----:R-:W-:Y:S01]  /*fae0*/  STG.E [R16.64], R5 ;  /* 0x0000000510007986 */ /* 0x001fe2000c101924 */
[----:B------:R-:W-:Y:S05]  /*faf0*/  EXIT ;  /* 0x000000000000794d */ /* 0x000fea0003800000 */
.L_x_3073:
[----:B0-----:R-:W0:Y:S02]  /*fb00*/  F2I.F64.TRUNC R5, R4 ;  /* 0x0000000400057311 */ /* 0x001e24000030d100 */
[----:B0-----:R-:W-:Y:S01]  /*fb10*/  STG.E.U16 [R16.64], R5 ;  /* 0x0000000510007986 */ /* 0x001fe2000c101524 */
[----:B------:R-:W-:Y:S05]  /*fb20*/  EXIT ;  /* 0x000000000000794d */ /* 0x000fea0003800000 */
.L_x_3069:
        /* <DEDUP_REMOVED lines=9> */
[----:B------:R-:W-:Y:S01]  /*fbc0*/  STG.E [R16.64], R3 ;  /* 0x0000000310007986 */ /* 0x000fe2000c101924 */
[----:B------:R-:W-:Y:S05]  /*fbd0*/  EXIT ;  /* 0x000000000000794d */ /* 0x000fea0003800000 */
.L_x_3076:
[----:B0-----:R-:W0:Y:S01]  /*fbe0*/  F2F.F32.F64 R0, R4 ;  /* 0x0000000400007310 */ /* 0x001e220000301000 */
[----:B------:R-:W0:-:S14]  /*fbf0*/  DSETP.GEU.AND P0, PT, |R4|, c[0x2][0x58], PT ;  /* 0x008016000400762a */ /* 0x000e1c0003f0e200 */
[----:B0-----:R-:W-:-:S05]  /*fc00*/  @!P0 FMUL R0, R0, 1.175494350822287508e-38 ;  /* 0x0080000000008820 */ /* 0x001fca0000400000 */
[----:B------:R-:W-:-:S05]  /*fc10*/  F2FP.PACK_AB R0, RZ, R0 ;  /* 0x00000000ff00723e */ /* 0x000fca00000000ff */
[----:B------:R-:W-:Y:S01]  /*fc20*/  STG.E.U16 [R16.64], R0 ;  /* 0x0000000010007986 */ /* 0x000fe2000c101524 */
[----:B------:R-:W-:Y:S05]  /*fc30*/  EXIT ;  /* 0x000000000000794d */ /* 0x000fea0003800000 */
.L_x_3075:
        /* <DEDUP_REMOVED lines=10> */
[----:B------:R-:W-:Y:S01]  /*fce0*/  STG.E.64 [R16.64], R2 ;  /* 0x0000000210007986 */ /* 0x000fe2000c101b24 */
[----:B------:R-:W-:Y:S05]  /*fcf0*/  EXIT ;  /* 0x000000000000794d */ /* 0x000fea0003800000 */
.L_x_3078:
[----:B0-----:R-:W0:Y:S01]  /*fd00*/  F2F.F32.F64 R0, R4 ;  /* 0x0000000400007310 */ /* 0x001e220000301000 */
[----:B------:R-:W0:-:S14]  /*fd10*/  DSETP.GEU.AND P0, PT, |R4|, c[0x2][0x58], PT ;  /* 0x008016000400762a */ /* 0x000e1c0003f0e200 */
[----:B0-----:R-:W-:-:S05]  /*fd20*/  @!P0 FMUL R0, R0, 1.175494350822287508e-38 ;  /* 0x0080000000008820 */ /* 0x001fca0000400000 */
[----:B------:R-:W-:-:S04]  /*fd30*/  F2FP.PACK_AB R3, RZ, R0 ;  /* 0x00000000ff03723e */ /* 0x000fc800000000ff */
[----:B------:R-:W-:-:S05]  /*fd40*/  PRMT R3, R3, 0x5410, RZ ;  /* 0x0000541003037816 */ /* 0x000fca00000000ff */
[----:B------:R-:W-:Y:S01]  /*fd50*/  STG.E [R16.64], R3 ;  /* 0x0000000310007986 */ /* 0x000fe2000c101924 */
[----:B------:R-:W-:Y:S05]  /*fd60*/  EXIT ;  /* 0x000000000000794d */ /* 0x000fea0003800000 */
.L_x_3077:
[----:B0-----:R-:W-:Y:S01]  /*fd70*/  STG.E.64 [R16.64], R4 ;  /* 0x0000000410007986 */ /* 0x001fe2000c101b24 */
[----:B------:R-:W-:Y:S05]  /*fd80*/  EXIT ;  /* 0x000000000000794d */ /* 0x000fea0003800000 */
.L_x_3068:
        /* <DEDUP_REMOVED lines=10> */
[----:B------:R-:W-:Y:S01]  /*fe30*/  STG.E.U8 [R16.64], R3 ;  /* 0x0000000310007986 */ /* 0x000fe2000c101124 */
[----:B------:R-:W-:Y:S05]  /*fe40*/  EXIT ;  /* 0x000000000000794d */ /* 0x000fea0003800000 */
.L_x_3081:
[----:B------:R-:W-:-:S05]  /*fe50*/  CS2R R6, SRZ ;  /* 0x0000000000067805 */ /* 0x000fca000001ff00 */
[----:B0-----:R-:W-:Y:S01]  /*fe60*/  STG.E.128 [R16.64], R4 ;  /* 0x0000000410007986 */ /* 0x001fe2000c101d24 */
[----:B------:R-:W-:Y:S05]  /*fe70*/  EXIT ;  /* 0x000000000000794d */ /* 0x000fea0003800000 */
.L_x_3080:
        /* <DEDUP_REMOVED lines=23> */
.L_x_3085:
[----:B------:R-:W-:Y:S05]  /*fff0*/  BSYNC B0 ;  /* 0x0000000000007941 */ /* 0x000fea0003800000 */
.L_x_3084:
[----:B------:R-:W-:-:S05]  /*10000*/  LOP3.LUT R3, R0, R3, RZ, 0xfc, !PT ;  /* 0x0000000300037212 */ /* 0x000fca00078efcff */
[----:B------:R-:W-:Y:S01]  /*10010*/  STG.E.U8 [R16.64], R3 ;  /* 0x0000000310007986 */ /* 0x000fe2000c101124 */
[----:B------:R-:W-:Y:S05]  /*10020*/  EXIT ;  /* 0x000000000000794d */ /* 0x000fea0003800000 */
.L_x_3083:
        /* <DEDUP_REMOVED lines=15> */
.L_x_3087:
[----:B------:R-:W-:Y:S01]  /*10120*/  IMAD.MOV.U32 R0, RZ, RZ, 0x7f ;  /* 0x0000007fff007424 */ /* 0x000fe200078e00ff */
[----:B------:R-:W-:-:S04]  /*10130*/  ISETP.GT.U32.AND P0, PT, R2, 0x7f800000, PT ;  /* 0x7f8000000200780c */ /* 0x000fc80003f04070 */
[----:B------:R-:W-:-:S04]  /*10140*/  SEL R0, R0, 0x7c, P0 ;  /* 0x0000007c00007807 */ /* 0x000fc80000000000 */
.L_x_3088:
[----:B------:R-:W-:Y:S05]  /*10150*/  BSYNC B0 ;  /* 0x0000000000007941 */ /* 0x000fea0003800000 */
.L_x_3086:
[----:B------:R-:W-:-:S04]  /*10160*/  LOP3.LUT R2, R3, 0x80000000, RZ, 0xc0, !PT ;  /* 0x8000000003027812 */ /* 0x000fc800078ec0ff */
[----:B------:R-:W-:-:S04]  /*10170*/  SHF.R.U32.HI R3, RZ, 0x18, R2 ;  /* 0x00000018ff037819 */ /* 0x000fc80000011602 */
[----:B------:R-:W-:-:S05]  /*10180*/  LOP3.LUT R3, R0, R3, RZ, 0xfc, !PT ;  /* 0x0000000300037212 */ /* 0x000fca00078efcff */
[----:B------:R-:W-:Y:S01]  /*10190*/  STG.E.U8 [R16.64], R3 ;  /* 0x0000000310007986 */ /* 0x000fe2000c101124 */
[----:B------:R-:W-:Y:S05]  /*101a0*/  EXIT ;  /* 0x000000000000794d */ /* 0x000fea0003800000 */
.L_x_3082:
[----:B0-----:R-:W0:Y:S01]  /*101b0*/  F2F.F32.F64 R0, R4 ;  /* 0x0000000400007310 */ /* 0x001e220000301000 */
[----:B------:R-:W0:-:S14]  /*101c0*/  DSETP.GEU.AND P0, PT, |R4|, c[0x2][0x58], PT ;  /* 0x008016000400762a */ /* 0x000e1c0003f0e200 */
[----:B0-----:R-:W-:-:S05]  /*101d0*/  @!P0 FMUL R0, R0, 1.175494350822287508e-38 ;  /* 0x0080000000008820 */ /* 0x001fca0000400000 */
[----:B------:R-:W-:-:S05]  /*101e0*/  F2FP.BF16.PACK_AB R0, RZ, R0 ;  /* 0x00000000ff00723e */ /* 0x000fca00000010ff */
[----:B------:R-:W-:Y:S01]  /*101f0*/  STG.E.U16 [R16.64], R0 ;  /* 0x0000000010007986 */ /* 0x000fe2000c101524 */
[----:B------:R-:W-:Y:S05]  /*10200*/  EXIT ;  /* 0x000000000000794d */ /* 0x000fea0003800000 */
.L_x_3079:
        /* <DEDUP_REMOVED lines=9> */
[----:B0-----:R-:W-:Y:S01]  /*102a0*/  STG.E.U16 [R16.64], R5 ;  /* 0x0000000510007986 */ /* 0x001fe2000c101524 */
[----:B------:R-:W-:Y:S05]  /*102b0*/  EXIT ;  /* 0x000000000000794d */ /* 0x000fea0003800000 */
.L_x_3091:
        /* <DEDUP_REMOVED lines=19> */
.L_x_3094:
[----:B------:R-:W-:-:S04]  /*103f0*/  LOP3.LUT R2, R3, 0x80000000, RZ, 0xc0, !PT ;  /* 0x8000000003027812 */ /* 0x000fc800078ec0ff */
[----:B------:R-:W-:-:S04]  /*10400*/  SHF.R.U32.HI R3, RZ, 0x18, R2 ;  /* 0x00000018ff037819 */ /* 0x000fc80000011602 */
[----:B------:R-:W-:-:S04]  /*10410*/  LOP3.LUT R0, R0, R3, RZ, 0xfc, !PT ;  /* 0x0000000300007212 */ /* 0x000fc800078efcff */
[----:B------:R-:W-:Y:S02]  /*10420*/  PRMT R8, R0, 0x7610, R8 ;  /* 0x0000761000087816 */ /* 0x000fe40000000008 */
.L_x_3093:
[----:B------:R-:W-:Y:S05]  /*10430*/  BSYNC B0 ;  /* 0x0000000000007941 */ /* 0x000fea0003800000 */
.L_x_3092:
[----:B------:R-:W-:Y:S01]  /*10440*/  STG.E.U8 [R16.64], R8 ;  /* 0x0000000810007986 */ /* 0x000fe2000c101124 */
[----:B------:R-:W-:Y:S05]  /*10450*/  EXIT ;  /* 0x000000000000794d */ /* 0x000fea0003800000 */
.L_x_3090:
        /* <DEDUP_REMOVED lines=19> */
.L_x_3097:
[----:B------:R-:W-:-:S04]  /*10590*/  LOP3.LUT R2, R3, 0x80000000, RZ, 0xc0, !PT ;  /* 0x8000000003027812 */ /* 0x000fc800078ec0ff */
[----:B------:R-:W-:-:S04]  /*105a0*/  SHF.R.U32.HI R3, RZ, 0x18, R2 ;  /* 0x00000018ff037819 */ /* 0x000fc80000011602 */
[----:B------:R-:W-:-:S04]  /*105b0*/  LOP3.LUT R0, R0, R3, RZ, 0xfc, !PT ;  /* 0x0000000300007212 */ /* 0x000fc800078efcff */
[----:B------:R-:W-:Y:S02]  /*105c0*/  PRMT R8, R0, 0x7610, R8 ;  /* 0x0000761000087816 */ /* 0x000fe40000000008 */
.L_x_3096:
[----:B------:R-:W-:Y:S05]  /*105d0*/  BSYNC B0 ;  /* 0x0000000000007941 */ /* 0x000fea0003800000 */
.L_x_3095:
[----:B------:R-:W-:Y:S01]  /*105e0*/  STG.E.U8 [R16.64], R8 ;  /* 0x0000000810007986 */ /* 0x000fe2000c101124 */
[----:B------:R-:W-:Y:S05]  /*105f0*/  EXIT ;  /* 0x000000000000794d */ /* 0x000fea0003800000 */
.L_x_3089:
        /* <DEDUP_REMOVED lines=24> */
.L_x_3072:
        /* <DEDUP_REMOVED lines=20> */
.L_x_3099:
[----:B0-----:R-:W0:Y:S02]  /*108c0*/  F2I.U64.F64.TRUNC R4, R4 ;  /* 0x0000000400047311 */ /* 0x001e24000030d800 */
[----:B0-----:R-:W-:Y:S01]  /*108d0*/  STG.E.64 [R16.64], R4 ;  /* 0x0000000410007986 */ /* 0x001fe2000c101b24 */
[----:B------:R-:W-:Y:S05]  /*108e0*/  EXIT ;  /* 0x000000000000794d */ /* 0x000fea0003800000 */
.L_x_3098:
[----:B0-----:R-:W0:Y:S02]  /*108f0*/  F2I.U32.F64.TRUNC R5, R4 ;  /* 0x0000000400057311 */ /* 0x001e24000030d000 */
[----:B0-----:R-:W-:Y:S01]  /*10900*/  STG.E [R16.64], R5 ;  /* 0x0000000510007986 */ /* 0x001fe2000c101924 */
[----:B------:R-:W-:Y:S05]  /*10910*/  EXIT ;  /* 0x000000000000794d */ /* 0x000fea0003800000 */
.L_x_3100:
        /* <DEDUP_REMOVED lines=14> */
.L_x_6715:


//--------------------- .text._ZN2at6native27unrolled_elementwise_kernelIZZZNS0_60_GLOBAL__N__171e0b9f_22_ActivationEluKernel_cu_9e10b42f_309619elu_backward_kernelERNS_18TensorIteratorBaseERKN3c106ScalarES8_S8_bENKUlvE_clEvENKUlvE_clEvEUlddE_St5arrayIPcLm3EELi4E23TrivialOffsetCalculatorILi2EjESF_ILi1EjENS0_6memory12LoadWithCastILi2EEENSI_13StoreWithCastILi1EEEEEviT_T0_T2_T3_T4_T5_ --------------------------
	.section	.text._ZN2at6native27unrolled_elementwise_kernelIZZZNS0_60_GLOBAL__N__171e0b9f_22_ActivationEluKernel_cu_9e10b42f_309619elu_backward_kernelERNS_18TensorIteratorBaseERKN3c106ScalarES8_S8_bENKUlvE_clEvENKUlvE_clEvEUlddE_St5arrayIPcLm3EELi4E23TrivialOffsetCalculatorILi2EjESF_ILi1EjENS0_6memory12LoadWithCastILi2EEENSI_13StoreWithCastILi1EEEEEviT_T0_T2_T3_T4_T5_,"ax",@progbits
	.sectioninfo	@"SHI_REGISTERS=40"
	.align	128
        .global         _ZN2at6native27unrolled_elementwise_kernelIZZZNS0_60_GLOBAL__N__171e0b9f_22_ActivationEluKernel_cu_9e10b42f_309619elu_backward_kernelERNS_18TensorIteratorBaseERKN3c106ScalarES8_S8_bENKUlvE_clEvENKUlvE_clEvEUlddE_St5arrayIPcLm3EELi4E23TrivialOffsetCalculatorILi2EjESF_ILi1EjENS0_6memory12LoadWithCastILi2EEENSI_13StoreWithCastILi1EEEEEviT_T0_T2_T3_T4_T5_
        .type           _ZN2at6native27unrolled_elementwise_kernelIZZZNS0_60_GLOBAL__N__171e0b9f_22_ActivationEluKernel_cu_9e10b42f_309619elu_backward_kernelERNS_18TensorIteratorBaseERKN3c106ScalarES8_S8_bENKUlvE_clEvENKUlvE_clEvEUlddE_St5arrayIPcLm3EELi4E23TrivialOffsetCalculatorILi2EjESF_ILi1EjENS0_6memory12LoadWithCastILi2EEENSI_13StoreWithCastILi1EEEEEviT_T0_T2_T3_T4_T5_,@function
        .size           _ZN2at6native27unrolled_elementwise_kernelIZZZNS0_60_GLOBAL__N__171e0b9f_22_ActivationEluKernel_cu_9e10b42f_309619elu_backward_kernelERNS_18TensorIteratorBaseERKN3c106ScalarES8_S8_bENKUlvE_clEvENKUlvE_clEvEUlddE_St5arrayIPcLm3EELi4E23TrivialOffsetCalculatorILi2EjESF_ILi1EjENS0_6memory12LoadWithCastILi2EEENSI_13StoreWithCastILi1EEEEEviT_T0_T2_T3_T4_T5_,(.L_x_6716 - _ZN2at6native27unrolled_elementwise_kernelIZZZNS0_60_GLOBAL__N__171e0b9f_22_ActivationEluKernel_cu_9e10b42f_309619elu_backward_kernelERNS_18TensorIteratorBaseERKN3c106ScalarES8_S8_bENKUlvE_clEvENKUlvE_clEvEUlddE_St5arrayIPcLm3EELi4E23TrivialOffsetCalculatorILi2EjESF_ILi1EjENS0_6memory12LoadWithCastILi2EEENSI_13StoreWithCastILi1EEEEEviT_T0_T2_T3_T4_T5_)
        .other          _ZN2at6native27unrolled_elementwise_kernelIZZZNS0_60_GLOBAL__N__171e0b9f_22_ActivationEluKernel_cu_9e10b42f_309619elu_backward_kernelERNS_18TensorIteratorBaseERKN3c106ScalarES8_S8_bENKUlvE_clEvENKUlvE_clEvEUlddE_St5arrayIPcLm3EELi4E23TrivialOffsetCalculatorILi2EjESF_ILi1EjENS0_6memory12LoadWithCastILi2EEENSI_13StoreWithCastILi1EEEEEviT_T0_T2_T3_T4_T5_,@"STO_CUDA_ENTRY STV_DEFAULT"
_ZN2at6native27unrolled_elementwise_kernelIZZZNS0_60_GLOBAL__N__171e0b9f_22_ActivationEluKernel_cu_9e10b42f_309619elu_backward_kernelERNS_18TensorIteratorBaseERKN3c106ScalarES8_S8_bENKUlvE_clEvENKUlvE_clEvEUlddE_St5arrayIPcLm3EELi4E23TrivialOffsetCalculatorILi2EjESF_ILi1EjENS0_6memory12LoadWithCastILi2EEENSI_13StoreWithCastILi1EEEEEviT_T0_T2_T3_T4_T5_:
.text._ZN2at6native27unrolled_elementwise_kernelIZZZNS0_60_GLOBAL__N__171e0b9f_22_ActivationEluKernel_cu_9e10b42f_309619elu_backward_kernelERNS_18TensorIteratorBaseERKN3c106ScalarES8_S8_bENKUlvE_clEvENKUlvE_clEvEUlddE_St5arrayIPcLm3EELi4E23TrivialOffsetCalculatorILi2EjESF_ILi1EjENS0_6memory12LoadWithCastILi2EEENSI_13StoreWithCastILi1EEEEEviT_T0_T2_T3_T4_T5_:
        /* <DEDUP_REMOVED lines=8> */
[----:B------:R-:W-:Y:S01]  /*0080*/  CS2R R22, SRZ ;  /* 0x0000000000167805 */ /* 0x000fe2000001ff00 */
[----:B------:R-:W-:Y:S02]  /*0090*/  CS2R R16, SRZ ;  /* 0x0000000000107805 */ /* 0x000fe4000001ff00 */
[----:B------:R-:W3:Y:S01]  /*00a0*/  LDC.U8 R30, c[0x0][0x1ad] ;  /* 0x00006b40ff1e7b82 */ /* 0x000ee20000000000 */
        /* <DEDUP_REMOVED lines=21> */
.L_x_3106:
[----:B------:R-:W2:Y:S02]  /*0200*/  LDG.E.U8 R2, [R2.64] ;  /* 0x0000002402027981 */ /* 0x000ea4000c1e1100 */
[----:B--2---:R0:W1:Y:S01]  /*0210*/  I2F.F64.U16 R22, R2 ;  /* 0x0000000200167312 */ /* 0x0040620000101800 */
[----:B------:R-:W-:Y:S05]  /*0220*/  BRA `(.L_x_3108) ;  /* 0x00000e0000007947 */ /* 0x000fea0003800000 */
.L_x_3105:
        /* <DEDUP_REMOVED lines=9> */
.L_x_3110:
[----:B------:R-:W2:Y:S02]  /*02c0*/  LDG.E R2, [R2.64] ;  /* 0x0000002402027981 */ /* 0x000ea4000c1e1900 */
[----:B--2---:R0:W1:Y:S01]  /*02d0*/  I2F.F64 R22, R2 ;  /* 0x0000000200167312 */ /* 0x0040620000201c00 */
[----:B------:R-:W-:Y:S05]  /*02e0*/  BRA `(.L_x_3108) ;  /* 0x00000d4000007947 */ /* 0x000fea0003800000 */
.L_x_3109:
[----:B------:R-:W2:Y:S02]  /*02f0*/  LDG.E.U16 R2, [R2.64] ;  /* 0x0000002402027981 */ /* 0x000ea4000c1e1500 */
[----:B--2---:R0:W1:Y:S01]  /*0300*/  I2F.F64.S16 R22, R2 ;  /* 0x0000000200167312 */ /* 0x0040620000101c00 */
[----:B------:R-:W-:Y:S05]  /*0310*/  BRA `(.L_x_3108) ;  /* 0x00000d1000007947 */ /* 0x000fea0003800000 */
.L_x_3104:
        /* <DEDUP_REMOVED lines=10> */
.L_x_3112:
[----:B------:R-:W2:Y:S02]  /*03c0*/  LDG.E.U16 R0, [R2.64] ;  /* 0x0000002402007981 */ /* 0x000ea4000c1e1500 */
[----:B--2---:R-:W-:-:S05]  /*03d0*/  HADD2.F32 R0, -RZ, R0.H0_H0 ;  /* 0x20000000ff007230 */ /* 0x004fca0000004100 */
[----:B------:R-:W-:-:S04]  /*03e0*/  FMUL.FTZ R0, R0, 1 ;  /* 0x3f80000000007820 */ /* 0x000fc80000410000 */
[----:B------:R0:W1:Y:S01]  /*03f0*/  F2F.F64.F32 R22, R0 ;  /* 0x0000000000167310 */ /* 0x0000620000201800 */
[----:B------:R-:W-:Y:S05]  /*0400*/  BRA `(.L_x_3108) ;  /* 0x00000c2000007947 */ /* 0x000fea0003800000 */
.L_x_3111:
        /* <DEDUP_REMOVED lines=10> */
.L_x_3114:
[----:B------:R-:W2:Y:S02]  /*04b0*/  LDG.E.U16 R2, [R2.64] ;  /* 0x0000002402027981 */ /* 0x000ea4000c1e1500 */
[----:B--2---:R-:W-:-:S05]  /*04c0*/  HADD2.F32 R0, -RZ, R2.H0_H0 ;  /* 0x20000002ff007230 */ /* 0x004fca0000004100 */
[----:B------:R-:W-:-:S04]  /*04d0*/  FMUL.FTZ R0, R0, 1 ;  /* 0x3f80000000007820 */ /* 0x000fc80000410000 */
[----:B------:R0:W1:Y:S01]  /*04e0*/  F2F.F64.F32 R22, R0 ;  /* 0x0000000000167310 */ /* 0x0000620000201800 */
[----:B------:R-:W-:Y:S05]  /*04f0*/  BRA `(.L_x_3108) ;  /* 0x00000b3000007947 */ /* 0x000fea0003800000 */
.L_x_3113:
[----:B------:R0:W5:Y:S01]  /*0500*/  LDG.E.64 R22, [R2.64] ;  /* 0x0000002402167981 */ /* 0x000162000c1e1b00 */
[----:B------:R-:W-:Y:S05]  /*0510*/  BRA `(.L_x_3108) ;  /* 0x00000b1000007947 */ /* 0x000fea0003800000 */
.L_x_3103:
        /* <DEDUP_REMOVED lines=13> */
.L_x_3117:
[----:B------:R0:W5:Y:S01]  /*05f0*/  LDG.E.64 R22, [R2.64] ;  /* 0x0000002402167981 */ /* 0x000162000c1e1b00 */
[----:B------:R-:W-:Y:S05]  /*0600*/  BRA `(.L_x_3108) ;  /* 0x00000a2000007947 */ /* 0x000fea0003800000 */
.L_x_3116:
        /* <DEDUP_REMOVED lines=28> */
.L_x_3119:
        /* <DEDUP_REMOVED lines=16> */
.L_x_3118:
[----:B------:R-:W2:Y:S02]  /*08d0*/  LDG.E.U16 R0, [R2.64] ;  /* 0x0000002402007981 */ /* 0x000ea4000c1e1500 */
[----:B--2---:R-:W-:-:S05]  /*08e0*/  PRMT R0, RZ, 0x5410, R0 ;  /* 0x00005410ff007816 */ /* 0x004fca0000000000 */
[----:B------:R-:W-:-:S04]  /*08f0*/  FMUL.FTZ R0, R0, 1 ;  /* 0x3f80000000007820 */ /* 0x000fc80000410000 */
[----:B------:R0:W1:Y:S01]  /*0900*/  F2F.F64.F32 R22, R0 ;  /* 0x0000000000167310 */ /* 0x0000620000201800 */
[----:B------:R-:W-:Y:S05]  /*0910*/  BRA `(.L_x_3108) ;  /* 0x0000071000007947 */ /* 0x000fea0003800000 */
.L_x_3115:
        /* <DEDUP_REMOVED lines=11> */
.L_x_3122:
        /* <DEDUP_REMOVED lines=21> */
.L_x_3126:
[----:B------:R-:W-:Y:S05]  /*0b20*/  BSYNC B1 ;  /* 0x0000000000017941 */ /* 0x000fea0003800000 */
.L_x_3125:
[----:B------:R-:W-:Y:S01]  /*0b30*/  LEA R3, R0, 0x3b800000, 0x17 ;  /* 0x3b80000000037811 */ /* 0x000fe200078eb8ff */
[----:B------:R-:W-:-:S05]  /*0b40*/  IMAD.SHL.U32 R0, R2, 0x100000, RZ ;  /* 0x0010000002007824 */ /* 0x000fca00078e00ff */
[----:B------:R-:W-:Y:S02]  /*0b50*/  LOP3.LUT R0, R3, R0, R4, 0xfe, !PT ;  /* 0x0000000003007212 */ /* 0x000fe400078efe04 */
.L_x_3124:
[----:B------:R-:W-:Y:S05]  /*0b60*/  BSYNC B0 ;  /* 0x0000000000007941 */ /* 0x000fea0003800000 */
.L_x_3123:
[----:B------:R-:W-:-:S04]  /*0b70*/  FMUL.FTZ R0, R0, 1 ;  /* 0x3f80000000007820 */ /* 0x000fc80000410000 */
[----:B------:R0:W1:Y:S01]  /*0b80*/  F2F.F64.F32 R22, R0 ;  /* 0x0000000000167310 */ /* 0x0000620000201800 */
[----:B------:R-:W-:Y:S05]  /*0b90*/  BRA `(.L_x_3108) ;  /* 0x0000049000007947 */ /* 0x000fea0003800000 */
.L_x_3121:
        /* <DEDUP_REMOVED lines=21> */
.L_x_3130:
[----:B------:R-:W-:Y:S05]  /*0cf0*/  BSYNC B1 ;  /* 0x0000000000017941 */ /* 0x000fea0003800000 */
.L_x_3129:
[----:B------:R-:W-:Y:S01]  /*0d00*/  LEA R3, R0, 0x37800000, 0x17 ;  /* 0x3780000000037811 */ /* 0x000fe200078eb8ff */
[----:B------:R-:W-:-:S05]  /*0d10*/  IMAD.SHL.U32 R0, R2, 0x200000, RZ ;  /* 0x0020000002007824 */ /* 0x000fca00078e00ff */
[----:B------:R-:W-:Y:S02]  /*0d20*/  LOP3.LUT R0, R3, R0, R4, 0xfe, !PT ;  /* 0x0000000003007212 */ /* 0x000fe400078efe04 */
.L_x_3128:
[----:B------:R-:W-:Y:S05]  /*0d30*/  BSYNC B0 ;  /* 0x0000000000007941 */ /* 0x000fea0003800000 */
.L_x_3127:
[----:B------:R-:W-:-:S04]  /*0d40*/  FMUL.FTZ R0, R0, 1 ;  /* 0x3f80000000007820 */ /* 0x000fc80000410000 */
[----:B------:R0:W1:Y:S01]  /*0d50*/  F2F.F64.F32 R22, R0 ;  /* 0x0000000000167310 */ /* 0x0000620000201800 */
[----:B------:R-:W-:Y:S05]  /*0d60*/  BRA `(.L_x_3108) ;  /* 0x000002c000007947 */ /* 0x000fea0003800000 */
.L_x_3120:
        /* <DEDUP_REMOVED lines=14> */
.L_x_3134:
[----:B------:R-:W-:Y:S05]  /*0e50*/  BSYNC B0 ;  /* 0x0000000000007941 */ /* 0x000fea0003800000 */
.L_x_3133:
[----:B------:R-:W-:-:S04]  /*0e60*/  FMUL.FTZ R0, R0, 1 ;  /* 0x3f80000000007820 */ /* 0x000fc80000410000 */
[----:B------:R0:W1:Y:S01]  /*0e70*/  F2F.F64.F32 R22, R0 ;  /* 0x0000000000167310 */ /* 0x0000620000201800 */
[----:B------:R-:W-:Y:S05]  /*0e80*/  BRA `(.L_x_3108) ;  /* 0x000001a000007947 */ /* 0x000fea0003800000 */
.L_x_3107:
        /* <DEDUP_REMOVED lines=21> */
.L_x_3132:
[----:B------:R-:W2:Y:S02]  /*0fe0*/  LDG.E.64 R22, [R2.64] ;  /* 0x0000002402167981 */ /* 0x000ea4000c1e1b00 */
[----:B--2---:R-:W0:Y:S01]  /*0ff0*/  I2F.F64.U64 R22, R22 ;  /* 0x0000001600167312 */ /* 0x004e220000301800 */
[----:B------:R-:W-:Y:S05]  /*1000*/  BRA `(.L_x_3108) ;  /* 0x0000002000007947 */ /* 0x000fea0003800000 */
.L_x_3131:
[----:B------:R-:W2:Y:S02]  /*1010*/  LDG.E R2, [R2.64] ;  /* 0x0000002402027981 */ /* 0x000ea4000c1e1900 */
[----:B--2---:R0:W1:Y:S02]  /*1020*/  I2F.F64.U32 R22, R2 ;  /* 0x0000000200167312 */ /* 0x0040640000201800 */
.L_x_3108:
[----:B0-----:R-:W-:Y:S01]  /*1030*/  PRMT R0, R30, 0x9910, RZ ;  /* 0x000099101e007816 */ /* 0x001fe200000000ff */
        /* <DEDUP_REMOVED lines=14> */
[----:B--2---:R0:W2:Y:S01]  /*1120*/  I2F.F64.S16 R16, R2 ;  /* 0x0000000200107312 */ /* 0x0040a20000101c00 */
[----:B------:R-:W-:Y:S05]  /*1130*/  BRA `(.L_x_3140) ;  /* 0x00000e2000007947 */ /* 0x000fea0003800000 */
.L_x_3138:
[----:B------:R-:W2:Y:S02]  /*1140*/  LDG.E.U8 R2, [R2.64] ;  /* 0x0000002402027981 */ /* 0x000ea4000c1e1100 */
[----:B--2---:R0:W2:Y:S01]  /*1150*/  I2F.F64.U16 R16, R2 ;  /* 0x0000000200107312 */ /* 0x0040a20000101800 */
[----:B------:R-:W-:Y:S05]  /*1160*/  BRA `(.L_x_3140) ;  /* 0x00000df000007947 */ /* 0x000fea0003800000 */
.L_x_3137:
        /* <DEDUP_REMOVED lines=9> */
.L_x_3142:
[----:B------:R-:W2:Y:S02]  /*1200*/  LDG.E R2, [R2.64] ;  /* 0x0000002402027981 */ /* 0x000ea4000c1e1900 */
[----:B--2---:R0:W2:Y:S01]  /*1210*/  I2F.F64 R16, R2 ;  /* 0x0000000200107312 */ /* 0x0040a20000201c00 */
[----:B------:R-:W-:Y:S05]  /*1220*/  BRA `(.L_x_3140) ;  /* 0x00000d3000007947 */ /* 0x000fea0003800000 */
.L_x_3141:
[----:B------:R-:W2:Y:S02]  /*1230*/  LDG.E.U16 R2, [R2.64] ;  /* 0x0000002402027981 */ /* 0x000ea4000c1e1500 */
[----:B--2---:R0:W2:Y:S01]  /*1240*/  I2F.F64.S16 R16, R2 ;  /* 0x0000000200107312 */ /* 0x0040a20000101c00 */
[----:B------:R-:W-:Y:S05]  /*1250*/  BRA `(.L_x_3140) ;  /* 0x00000d0000007947 */ /* 0x000fea0003800000 */
.L_x_3136:
        /* <DEDUP_REMOVED lines=10> */
.L_x_3144:
[----:B------:R-:W2:Y:S02]  /*1300*/  LDG.E.U16 R0, [R2.64] ;  /* 0x0000002402007981 */ /* 0x000ea4000c1e1500 */
[----:B--2---:R-:W-:-:S05]  /*1310*/  HADD2.F32 R0, -RZ, R0.H0_H0 ;  /* 0x20000000ff007230 */ /* 0x004fca0000004100 */
[----:B------:R-:W-:-:S04]  /*1320*/  FMUL.FTZ R0, R0, 1 ;  /* 0x3f80000000007820 */ /* 0x000fc80000410000 */
[----:B------:R0:W2:Y:S01]  /*1330*/  F2F.F64.F32 R16, R0 ;  /* 0x0000000000107310 */ /* 0x0000a20000201800 */
[----:B------:R-:W-:Y:S05]  /*1340*/  BRA `(.L_x_3140) ;  /* 0x00000c1000007947 */ /* 0x000fea0003800000 */
.L_x_3143:
        /* <DEDUP_REMOVED lines=10> */
.L_x_3146:
[----:B------:R-:W2:Y:S02]  /*13f0*/  LDG.E.U16 R2, [R2.64] ;  /* 0x0000002402027981 */ /* 0x000ea4000c1e1500 */
[----:B--2---:R-:W-:-:S05]  /*1400*/  HADD2.F32 R0, -RZ, R2.H0_H0 ;  /* 0x20000002ff007230 */ /* 0x004fca0000004100 */
[----:B------:R-:W-:-:S04]  /*1410*/  FMUL.FTZ R0, R0, 1 ;  /* 0x3f80000000007820 */ /* 0x000fc80000410000 */
[----:B------:R0:W2:Y:S01]  /*1420*/  F2F.F64.F32 R16, R0 ;  /* 0x0000000000107310 */ /* 0x0000a20000201800 */
[----:B------:R-:W-:Y:S05]  /*1430*/  BRA `(.L_x_3140) ;  /* 0x00000b2000007947 */ /* 0x000fea0003800000 */
.L_x_3145:
[----:B------:R0:W5:Y:S01]  /*1440*/  LDG.E.64 R16, [R2.64] ;  /* 0x0000002402107981 */ /* 0x000162000c1e1b00 */
[----:B------:R-:W-:Y:S05]  /*1450*/  BRA `(.L_x_3140) ;  /* 0x00000b0000007947 */ /* 0x000fea0003800000 */
.L_x_3135:
        /* <DEDUP_REMOVED lines=13> */
.L_x_3149:
[----:B------:R0:W5:Y:S01]  /*1530*/  LDG.E.64 R16, [R2.64] ;  /* 0x0000002402107981 */ /* 0x000162000c1e1b00 */
[----:B------:R-:W-:Y:S05]  /*1540*/  BRA `(.L_x_3140) ;  /* 0x00000a1000007947 */ /* 0x000fea0003800000 */
.L_x_3148:
        /* <DEDUP_REMOVED lines=26> */
[----:B------:R0:W2:Y:S01]  /*16f0*/  F2F.F64.F32 R16, R5 ;  /* 0x0000000500107310 */ /* 0x0000a20000201800 */
[----:B------:R-:W-:Y:S05]  /*1700*/  BRA `(.L_x_3140) ;  /* 0x0000085000007947 */ /* 0x000fea0003800000 */
.L_x_3151:
        /* <DEDUP_REMOVED lines=13> */
[----:B------:R0:W2:Y:S01]  /*17e0*/  F2F.F64.F32 R16, R4 ;  /* 0x0000000400107310 */ /* 0x0000a20000201800 */
[----:B------:R-:W-:Y:S05]  /*17f0*/  BRA `(.L_x_3140) ;  /* 0x0000076000007947 */ /* 0x000fea0003800000 */
.L_x_3150:
[----:B------:R-:W2:Y:S02]  /*1800*/  LDG.E.U16 R0, [R2.64] ;  /* 0x0000002402007981 */ /* 0x000ea4000c1e1500 */
[----:B--2---:R-:W-:-:S05]  /*1810*/  PRMT R0, RZ, 0x5410, R0 ;  /* 0x00005410ff007816 */ /* 0x004fca0000000000 */
[----:B------:R-:W-:-:S04]  /*1820*/  FMUL.FTZ R0, R0, 1 ;  /* 0x3f80000000007820 */ /* 0x000fc80000410000 */
[----:B------:R0:W2:Y:S01]  /*1830*/  F2F.F64.F32 R16, R0 ;  /* 0x0000000000107310 */ /* 0x0000a20000201800 */
[----:B------:R-:W-:Y:S05]  /*1840*/  BRA `(.L_x_3140) ;  /* 0x0000071000007947 */ /* 0x000fea0003800000 */
.L_x_3147:
        /* <DEDUP_REMOVED lines=9> */
[----:B--2---:R0:W2:Y:S01]  /*18e0*/  I2F.F64.U16 R16, R2 ;  /* 0x0000000200107312 */ /* 0x0040a20000101800 */
[----:B------:R-:W-:Y:S05]  /*18f0*/  BRA `(.L_x_3140) ;  /* 0x0000066000007947 */ /* 0x000fea0003800000 */
.L_x_3154:
        /* <DEDUP_REMOVED lines=21> */
.L_x_3158:
[----:B------:R-:W-:Y:S05]  /*1a50*/  BSYNC B1 ;  /* 0x0000000000017941 */ /* 0x000fea0003800000 */
.L_x_3157:
[----:B------:R-:W-:Y:S01]  /*1a60*/  LEA R3, R0, 0x3b800000, 0x17 ;  /* 0x3b80000000037811 */ /* 0x000fe200078eb8ff */
[----:B------:R-:W-:-:S05]  /*1a70*/  IMAD.SHL.U32 R0, R2, 0x100000, RZ ;  /* 0x0010000002007824 */ /* 0x000fca00078e00ff */
[----:B------:R-:W-:Y:S02]  /*1a80*/  LOP3.LUT R0, R3, R0, R4, 0xfe, !PT ;  /* 0x0000000003007212 */ /* 0x000fe400078efe04 */
.L_x_3156:
[----:B------:R-:W-:Y:S05]  /*1a90*/  BSYNC B0 ;  /* 0x0000000000007941 */ /* 0x000fea0003800000 */
.L_x_3155:
[----:B------:R-:W-:-:S04]  /*1aa0*/  FMUL.FTZ R0, R0, 1 ;  /* 0x3f80000000007820 */ /* 0x000fc80000410000 */
[----:B------:R0:W2:Y:S01]  /*1ab0*/  F2F.F64.F32 R16, R0 ;  /* 0x0000000000107310 */ /* 0x0000a20000201800 */
[----:B------:R-:W-:Y:S05]  /*1ac0*/  BRA `(.L_x_3140) ;  /* 0x0000049000007947 */ /* 0x000fea0003800000 */
.L_x_3153:
        /* <DEDUP_REMOVED lines=21> */
.L_x_3162:
[----:B------:R-:W-:Y:S05]  /*1c20*/  BSYNC B1 ;  /* 0x0000000000017941 */ /* 0x000fea0003800000 */
.L_x_3161:
[----:B------:R-:W-:Y:S01]  /*1c30*/  LEA R3, R0, 0x37800000, 0x17 ;  /* 0x3780000000037811 */ /* 0x000fe200078eb8ff */
[----:B------:R-:W-:-:S05]  /*1c40*/  IMAD.SHL.U32 R0, R2, 0x200000, RZ ;  /* 0x0020000002007824 */ /* 0x000fca00078e00ff */
[----:B------:R-:W-:Y:S02]  /*1c50*/  LOP3.LUT R0, R3, R0, R4, 0xfe, !PT ;  /* 0x0000000003007212 */ /* 0x000fe400078efe04 */
.L_x_3160:
[----:B------:R-:W-:Y:S05]  /*1c60*/  BSYNC B0 ;  /* 0x0000000000007941 */ /* 0x000fea0003800000 */
.L_x_3159:
[----:B------:R-:W-:-:S04]  /*1c70*/  FMUL.FTZ R0, R0, 1 ;  /* 0x3f80000000007820 */ /* 0x000fc80000410000 */
[----:B------:R0:W2:Y:S01]  /*1c80*/  F2F.F64.F32 R16, R0 ;  /* 0x0000000000107310 */ /* 0x0000a20000201800 */
[----:B------:R-:W-:Y:S05]  /*1c90*/  BRA `(.L_x_3140) ;  /* 0x000002c000007947 */ /* 0x000fea0003800000 */
.L_x_3152:
        /* <DEDUP_REMOVED lines=14> */
.L_x_3166:
[----:B------:R-:W-:Y:S05]  /*1d80*/  BSYNC B0 ;  /* 0x0000000000007941 */ /* 0x000fea0003800000 */
.L_x_3165:
[----:B------:R-:W-:-:S04]  /*1d90*/  FMUL.FTZ R0, R0, 1 ;  /* 0x3f80000000007820 */ /* 0x000fc80000410000 */
[----:B------:R0:W2:Y:S01]  /*1da0*/  F2F.F64.F32 R16, R0 ;  /* 0x0000000000107310 */ /* 0x0000a20000201800 */
[----:B------:R-:W-:Y:S05]  /*1db0*/  BRA `(.L_x_3140) ;  /* 0x000001a000007947 */ /* 0x000fea0003800000 */
.L_x_3139:
        /* <DEDUP_REMOVED lines=21> */
.L_x_3164:
[----:B------:R-:W2:Y:S02]  /*1f10*/  LDG.E.64 R16, [R2.64] ;  /* 0x0000002402107981 */ /* 0x000ea4000c1e1b00 */
[----:B--2---:R-:W0:Y:S01]  /*1f20*/  I2F.F64.U64 R16, R16 ;  /* 0x0000001000107312 */ /* 0x004e220000301800 */
[----:B------:R-:W-:Y:S05]  /*1f30*/  BRA `(.L_x_3140) ;  /* 0x0000002000007947 */ /* 0x000fea0003800000 */
.L_x_3163:
[----:B------:R-:W2:Y:S02]  /*1f40*/  LDG.E R2, [R2.64] ;  /* 0x0000002402027981 */ /* 0x000ea4000c1e1900 */
[----:B--2---:R0:W2:Y:S02]  /*1f50*/  I2F.F64.U32 R16, R2 ;  /* 0x0000000200107312 */ /* 0x0040a40000201800 */
.L_x_3140:
[----:B------:R-:W3:Y:S02]  /*1f60*/  S2R R34, SR_TID.X ;  /* 0x0000000000227919 */ /* 0x000ee40000002100 */
[----:B---3--:R-:W-:Y:S02]  /*1f70*/  IADD3 R34, R34, 0x80, RZ ;  /* 0x0000008022227810 */ /* 0x008fe40007ffe0ff */
.L_x_3102:
[----:B-1-3--:R-:W-:Y:S05]  /*1f80*/  BSYNC B6 ;  /* 0x0000000000067941 */ /* 0x00afea0003800000 */
.L_x_3101:
[----:B------:R-:W-:Y:S01]  /*1f90*/  ISETP.GE.AND P0, PT, R34, R35, PT ;  /* 0x000000232200720c */ /* 0x000fe20003f06270 */
[----:B------:R-:W-:Y:S01]  /*1fa0*/  BSSY B6, `(.L_x_3167) ;  /* 0x00001eb000067945 */ /* 0x000fe20003800000 */
[----:B------:R-:W-:-:S11]  /*1fb0*/  CS2R R18, SRZ ;  /* 0x0000000000127805 */ /* 0x000fd6000001ff00 */
[----:B------:R-:W-:Y:S05]  /*1fc0*/  @P0 BRA `(.L_x_3168) ;  /* 0x00001e8000000947 */ /* 0x000fea0003800000 */
        /* <DEDUP_REMOVED lines=16> */
[----:B---3--:R0:W1:Y:S01]  /*20d0*/  I2F.F64.S16 R28, R2 ;  /* 0x00000002001c7312 */ /* 0x0080620000101c00 */
[----:B------:R-:W-:Y:S05]  /*20e0*/  BRA `(.L_x_3174) ;  /* 0x00000e2000007947 */ /* 0x000fea0003800000 */
.L_x_3172:
[----:B------:R-:W3:Y:S02]  /*20f0*/  LDG.E.U8 R2, [R2.64] ;  /* 0x0000002402027981 */ /* 0x000ee4000c1e1100 */
[----:B---3--:R0:W1:Y:S01]  /*2100*/  I2F.F64.U16 R28, R2 ;  /* 0x00000002001c7312 */ /* 0x0080620000101800 */
[----:B------:R-:W-:Y:S05]  /*2110*/  BRA `(.L_x_3174) ;  /* 0x00000df000007947 */ /* 0x000fea0003800000 */
.L_x_3171:
[----:B------:R-:W-:-:S13]  /*2120*/  ISETP.NE.AND P0, PT, R0, 0x2, PT ;  /* 0x000000020000780c */ /* 0x000fda0003f05270 */
[----:B------:R-:W-:Y:S05]  /*2130*/  @!P0 BRA `(.L_x_3175) ;  /* 0x000000a000008947 */ /* 0x000fea0003800000 */
[----:B------:R-:W-:-:S13]  /*2140*/  ISETP.NE.AND P0, PT, R0, 0x3, PT ;  /* 0x000000030000780c */ /* 0x000fda0003f05270 */
[----:B------:R-:W-:Y:S05]  /*2150*/  @!P0 BRA `(.L_x_3176) ;  /* 0x0000005000008947 */ /* 0x000fea0003800000 */
[----:B------:R-:W-:-:S13]  /*2160*/  ISETP.NE.AND P0, PT, R0, 0x4, PT ;  /* 0x000000040000780c */ /* 0x000fda0003f05270 */
[----:B------:R-:W-:Y:S05]  /*2170*/  @P0 BRA `(.L_x_3173) ;  /* 0x00000bf000000947 */ /* 0x000fea0003800000 */
[----:B------:R-:W3:Y:S02]  /*2180*/  LDG.E.64 R28, [R2.64] ;  /* 0x00000024021c7981 */ /* 0x000ee4000c1e1b00 */
[----:B---3--:R-:W0:Y:S01]  /*2190*/  I2F.F64.S64 R28, R28 ;  /* 0x0000001c001c7312 */ /* 0x008e220000301c00 */
[----:B------:R-:W-:Y:S05]  /*21a0*/  BRA `(.L_x_3174) ;  /* 0x00000d6000007947 */ /* 0x000fea0003800000 */
.L_x_3176:
[----:B------:R-:W3:Y:S02]  /*21b0*/  LDG.E R2, [R2.64] ;  /* 0x0000002402027981 */ /* 0x000ee4000c1e1900 */
[----:B---3--:R0:W1:Y:S01]  /*21c0*/  I2F.F64 R28, R2 ;  /* 0x00000002001c7312 */ /* 0x0080620000201c00 */
[----:B------:R-:W-:Y:S05]  /*21d0*/  BRA `(.L_x_3174) ;  /* 0x00000d3000007947 */ /* 0x000fea0003800000 */
.L_x_3175:
[----:B------:R-:W3:Y:S02]  /*21e0*/  LDG.E.U16 R2, [R2.64] ;  /* 0x0000002402027981 */ /* 0x000ee4000c1e1500 */
[----:B---3--:R0:W1:Y:S01]  /*21f0*/  I2F.F64.S16 R28, R2 ;  /* 0x00000002001c7312 */ /* 0x0080620000101c00 */
[----:B------:R-:W-:Y:S05]  /*2200*/  BRA `(.L_x_3174) ;  /* 0x00000d0000007947 */ /* 0x000fea0003800000 */
.L_x_3170:
[----:B------:R-:W-:-:S13]  /*2210*/  ISETP.GT.AND P0, PT, R0, 0x6, PT ;  /* 0x000000060000780c */ /* 0x000fda0003f04270 */
[----:B------:R-:W-:Y:S05]  /*2220*/  @P0 BRA `(.L_x_3177) ;  /* 0x000000d000000947 */ /* 0x000fea0003800000 */
[----:B------:R-:W-:-:S13]  /*2230*/  ISETP.NE.AND P0, PT, R0, 0x5, PT ;  /* 0x000000050000780c */ /* 0x000fda0003f05270 */
[----:B------:R-:W-:Y:S05]  /*2240*/  @!P0 BRA `(.L_x_3178) ;  /* 0x0000006000008947 */ /* 0x000fea0003800000 */
[----:B------:R-:W-:-:S13]  /*2250*/  ISETP.NE.AND P0, PT, R0, 0x6, PT ;  /* 0x000000060000780c */ /* 0x000fda0003f05270 */
[----:B------:R-:W-:Y:S05]  /*2260*/  @P0 BRA `(.L_x_3173) ;  /* 0x00000b0000000947 */ /* 0x000fea0003800000 */
[----:B------:R-:W3:Y:S02]  /*2270*/  LDG.E R28, [R2.64] ;  /* 0x00000024021c7981 */ /* 0x000ee4000c1e1900 */
[----:B---3--:R-:W-:-:S06]  /*2280*/  FMUL.FTZ R28, R28, 1 ;  /* 0x3f8000001c1c7820 */ /* 0x008fcc0000410000 */
[----:B------:R-:W0:Y:S01]  /*2290*/  F2F.F64.F32 R28, R28 ;  /* 0x0000001c001c7310 */ /* 0x000e220000201800 */
[----:B------:R-:W-:Y:S05]  /*22a0*/  BRA `(.L_x_3174) ;  /* 0x00000c6000007947 */ /* 0x000fea0003800000 */
.L_x_3178:
[----:B------:R-:W3:Y:S02]  /*22b0*/  LDG.E.U16 R0, [R2.64] ;  /* 0x0000002402007981 */ /* 0x000ee4000c1e1500 */
[----:B---3--:R-:W-:-:S05]  /*22c0*/  HADD2.F32 R0, -RZ, R0.H0_H0 ;  /* 0x20000000ff007230 */ /* 0x008fca0000004100 */
[----:B------:R-:W-:-:S04]  /*22d0*/  FMUL.FTZ R0, R0, 1 ;  /* 0x3f80000000007820 */ /* 0x000fc80000410000 */
[----:B------:R0:W1:Y:S01]  /*22e0*/  F2F.F64.F32 R28, R0 ;  /* 0x00000000001c7310 */ /* 0x0000620000201800 */
[----:B------:R-:W-:Y:S05]  /*22f0*/  BRA `(.L_x_3174) ;  /* 0x00000c1000007947 */ /* 0x000fea0003800000 */
.L_x_3177:
[----:B------:R-:W-:-:S13]  /*2300*/  ISETP.NE.AND P0, PT, R0, 0x7, PT ;  /* 0x000000070000780c */ /* 0x000fda0003f05270 */
[----:B------:R-:W-:Y:S05]  /*2310*/  @!P0 BRA `(.L_x_3179) ;  /* 0x000000d000008947 */ /* 0x000fea0003800000 */
        /* <DEDUP_REMOVED lines=8> */
.L_x_3180:
[----:B------:R-:W3:Y:S02]  /*23a0*/  LDG.E.U16 R2, [R2.64] ;  /* 0x0000002402027981 */ /* 0x000ee4000c1e1500 */
[----:B---3--:R-:W-:-:S05]  /*23b0*/  HADD2.F32 R0, -RZ, R2.H0_H0 ;  /* 0x20000002ff007230 */ /* 0x008fca0000004100 */
[----:B------:R-:W-:-:S04]  /*23c0*/  FMUL.FTZ R0, R0, 1 ;  /* 0x3f80000000007820 */ /* 0x000fc80000410000 */
[----:B------:R0:W1:Y:S01]  /*23d0*/  F2F.F64.F32 R28, R0 ;  /* 0x00000000001c7310 */ /* 0x0000620000201800 */
[----:B------:R-:W-:Y:S05]  /*23e0*/  BRA `(.L_x_3174) ;  /* 0x00000b2000007947 */ /* 0x000fea0003800000 */
.L_x_3179:
[----:B------:R0:W5:Y:S01]  /*23f0*/  LDG.E.64 R28, [R2.64] ;  /* 0x00000024021c7981 */ /* 0x000162000c1e1b00 */
[----:B------:R-:W-:Y:S05]  /*2400*/  BRA `(.L_x_3174) ;  /* 0x00000b0000007947 */ /* 0x000fea0003800000 */
.L_x_3169:
        /* <DEDUP_REMOVED lines=8> */
[----:B------:R-:W3:Y:S01]  /*2490*/  LDG.E.U8 R2, [R2.64] ;  /* 0x0000002402027981 */ /* 0x000ee2000c1e1100 */
[----:B------:R-:W-:Y:S01]  /*24a0*/  IMAD.MOV.U32 R28, RZ, RZ, RZ ;  /* 0x000000ffff1c7224 */ /* 0x000fe200078e00ff */
[----:B---3--:R-:W-:-:S04]  /*24b0*/  ISETP.NE.AND P0, PT, R2, RZ, PT ;  /* 0x000000ff0200720c */ /* 0x008fc80003f05270 */
[----:B------:R-:W-:Y:S01]  /*24c0*/  FSEL R29, RZ, 1.875, !P0 ;  /* 0x3ff00000ff1d7808 */ /* 0x000fe20004000000 */
[----:B------:R-:W-:Y:S05]  /*24d0*/  BRA `(.L_x_3174) ;  /* 0x00000a3000007947 */ /* 0x000fea0003800000 */
.L_x_3183:
[----:B------:R0:W5:Y:S01]  /*24e0*/  LDG.E.64 R28, [R2.64] ;  /* 0x00000024021c7981 */ /* 0x000162000c1e1b00 */
[----:B------:R-:W-:Y:S05]  /*24f0*/  BRA `(.L_x_3174) ;  /* 0x00000a1000007947 */ /* 0x000fea0003800000 */
.L_x_3182:
        /* <DEDUP_REMOVED lines=28> */
.L_x_3185:
[----:B------:R-:W3:Y:S02]  /*26c0*/  LDG.E.U8 R2, [R2.64] ;  /* 0x0000002402027981 */ /* 0x000ee4000c1e1100 */
[C---:B---3--:R-:W-:Y:S02]  /*26d0*/  IMAD.SHL.U32 R0, R2.reuse, 0x2000000, RZ ;  /* 0x0200000002007824 */ /* 0x048fe400078e00ff */
        /* <DEDUP_REMOVED lines=13> */
.L_x_3184:
[----:B------:R-:W3:Y:S02]  /*27b0*/  LDG.E.U16 R0, [R2.64] ;  /* 0x0000002402007981 */ /* 0x000ee4000c1e1500 */
[----:B---3--:R-:W-:-:S05]  /*27c0*/  PRMT R0, RZ, 0x5410, R0 ;  /* 0x00005410ff007816 */ /* 0x008fca0000000000 */
[----:B------:R-:W-:-:S04]  /*27d0*/  FMUL.FTZ R0, R0, 1 ;  /* 0x3f80000000007820 */ /* 0x000fc80000410000 */
[----:B------:R0:W1:Y:S01]  /*27e0*/  F2F.F64.F32 R28, R0 ;  /* 0x00000000001c7310 */ /* 0x0000620000201800 */
[----:B------:R-:W-:Y:S05]  /*27f0*/  BRA `(.L_x_3174) ;  /* 0x0000071000007947 */ /* 0x000fea0003800000 */
.L_x_3181:
        /* <DEDUP_REMOVED lines=9> */
[----:B---3--:R0:W1:Y:S01]  /*2890*/  I2F.F64.U16 R28, R2 ;  /* 0x00000002001c7312 */ /* 0x0080620000101800 */
[----:B------:R-:W-:Y:S05]  /*28a0*/  BRA `(.L_x_3174) ;  /* 0x0000066000007947 */ /* 0x000fea0003800000 */
.L_x_3188:
[----:B------:R-:W3:Y:S01]  /*28b0*/  LDG.E.U8 R2, [R2.64] ;  /* 0x0000002402027981 */ /* 0x000ee2000c1e1100 */
[----:B------:R-:W-:Y:S01]  /*28c0*/  BSSY B0, `(.L_x_3189) ;  /* 0x0000018000007945 */ /* 0x000fe20003800000 */
        /* <DEDUP_REMOVED lines=19> */
.L_x_3192:
[----:B------:R-:W-:Y:S05]  /*2a00*/  BSYNC B1 ;  /* 0x0000000000017941 */ /* 0x000fea0003800000 */
.L_x_3191:
[----:B------:R-:W-:Y:S01]  /*2a10*/  LEA R3, R0, 0x3b800000, 0x17 ;  /* 0x3b80000000037811 */ /* 0x000fe200078eb8ff */
[----:B------:R-:W-:-:S05]  /*2a20*/  IMAD.SHL.U32 R0, R2, 0x100000, RZ ;  /* 0x0010000002007824 */ /* 0x000fca00078e00ff */
[----:B------:R-:W-:Y:S02]  /*2a30*/  LOP3.LUT R0, R3, R0, R4, 0xfe, !PT ;  /* 0x0000000003007212 */ /* 0x000fe400078efe04 */
.L_x_3190:
[----:B------:R-:W-:Y:S05]  /*2a40*/  BSYNC B0 ;  /* 0x0000000000007941 */ /* 0x000fea0003800000 */
.L_x_3189:
[----:B------:R-:W-:-:S04]  /*2a50*/  FMUL.FTZ R0, R0, 1 ;  /* 0x3f80000000007820 */ /* 0x000fc80000410000 */
[----:B------:R0:W1:Y:S01]  /*2a60*/  F2F.F64.F32 R28, R0 ;  /* 0x00000000001c7310 */ /* 0x0000620000201800 */
[----:B------:R-:W-:Y:S05]  /*2a70*/  BRA `(.L_x_3174) ;  /* 0x0000049000007947 */ /* 0x000fea0003800000 */
.L_x_3187:
        /* <DEDUP_REMOVED lines=21> */
.L_x_3196:
[----:B------:R-:W-:Y:S05]  /*2bd0*/  BSYNC B1 ;  /* 0x0000000000017941 */ /* 0x000fea0003800000 */
.L_x_3195:
[----:B------:R-:W-:Y:S01]  /*2be0*/  LEA R3, R0, 0x37800000, 0x17 ;  /* 0x3780000000037811 */ /* 0x000fe200078eb8ff */
[----:B------:R-:W-:-:S05]  /*2bf0*/  IMAD.SHL.U32 R0, R2, 0x200000, RZ ;  /* 0x0020000002007824 */ /* 0x000fca00078e00ff */
[----:B------:R-:W-:Y:S02]  /*2c00*/  LOP3.LUT R0, R3, R0, R4, 0xfe, !PT ;  /* 0x0000000003007212 */ /* 0x000fe400078efe04 */
.L_x_3194:
[----:B------:R-:W-:Y:S05]  /*2c10*/  BSYNC B0 ;  /* 0x0000000000007941 */ /* 0x000fea0003800000 */
.L_x_3193:
[----:B------:R-:W-:-:S04]  /*2c20*/  FMUL.FTZ R0, R0, 1 ;  /* 0x3f80000000007820 */ /* 0x000fc80000410000 */
[----:B------:R0:W1:Y:S01]  /*2c30*/  F2F.F64.F32 R28, R0 ;  /* 0x00000000001c7310 */ /* 0x0000620000201800 */
[----:B------:R-:W-:Y:S05]  /*2c40*/  BRA `(.L_x_3174) ;  /* 0x000002c000007947 */ /* 0x000fea0003800000 */
.L_x_3186:
[----:B------:R-:W-:-:S13]  /*2c50*/  ISETP.NE.AND P0, PT, R0, 0x1c, PT ;  /* 0x0000001c0000780c */ /* 0x000fda0003f05270 */
[----:B------:R-:W-:Y:S05]  /*2c60*/  @!P0 BRA `(.L_x_3197) ;  /* 0x0000028000008947 */ /* 0x000fea0003800000 */
[----:B------:R-:W-:-:S13]  /*2c70*/  ISETP.NE.AND P0, PT, R0, 0x1d, PT ;  /* 0x0000001d0000780c */ /* 0x000fda0003f05270 */
[----:B------:R-:W-:Y:S05]  /*2c80*/  @!P0 BRA `(.L_x_3198) ;  /* 0x0000023000008947 */ /* 0x000fea0003800000 */
[----:B------:R-:W-:-:S13]  /*2c90*/  ISETP.NE.AND P0, PT, R0, 0x2c, PT ;  /* 0x0000002c0000780c */ /* 0x000fda0003f05270 */
[----:B------:R-:W-:Y:S05]  /*2ca0*/  @P0 BRA `(.L_x_3173) ;  /* 0x000000c000000947 */ /* 0x000fea0003800000 */
[----:B------:R-:W3:Y:S01]  /*2cb0*/  LDG.E.U8 R2, [R2.64] ;  /* 0x0000002402027981 */ /* 0x000ee2000c1e1100 */
[----:B------:R-:W-:Y:S01]  /*2cc0*/  BSSY B0, `(.L_x_3199) ;  /* 0x0000007000007945 */ /* 0x000fe20003800000 */
[----:B------:R-:W-:Y:S01]  /*2cd0*/  IMAD.MOV.U32 R0, RZ, RZ, 0x400000 ;  /* 0x00400000ff007424 */ /* 0x000fe200078e00ff */
[----:B---3--:R-:W-:-:S13]  /*2ce0*/  ISETP.NE.AND P0, PT, R2, RZ, PT ;  /* 0x000000ff0200720c */ /* 0x008fda0003f05270 */
[----:B------:R-:W-:Y:S05]  /*2cf0*/  @!P0 BRA `(.L_x_3200) ;  /* 0x0000003000008947 */ /* 0x000fea0003800000 */
[----:B------:R-:W-:-:S13]  /*2d00*/  ISETP.NE.AND P0, PT, R2, 0xff, PT ;  /* 0x000000ff0200780c */ /* 0x000fda0003f05270 */
[----:B------:R-:W-:Y:S02]  /*2d10*/  @!P0 IMAD.MOV.U32 R0, RZ, RZ, 0x7f800001 ;  /* 0x7f800001ff008424 */ /* 0x000fe400078e00ff */
[----:B------:R-:W-:Y:S02]  /*2d20*/  @P0 IMAD.SHL.U32 R0, R2, 0x800000, RZ ;  /* 0x0080000002000824 */ /* 0x000fe400078e00ff */
.L_x_3200:
[----:B------:R-:W-:Y:S05]  /*2d30*/  BSYNC B0 ;  /* 0x0000000000007941 */ /* 0x000fea0003800000 */
.L_x_3199:
[----:B------:R-:W-:-:S04]  /*2d40*/  FMUL.FTZ R0, R0, 1 ;  /* 0x3f80000000007820 */ /* 0x000fc80000410000 */
[----:B------:R0:W1:Y:S01]  /*2d50*/  F2F.F64.F32 R28, R0 ;  /* 0x00000000001c7310 */ /* 0x0000620000201800 */
[----:B------:R-:W-:Y:S05]  /*2d60*/  BRA `(.L_x_3174) ;  /* 0x000001a000007947 */ /* 0x000fea0003800000 */
.L_x_3173:
        /* <DEDUP_REMOVED lines=18> */
[----:B0-2--5:R-:W-:Y:S05]  /*2e90*/  CALL.ABS.NOINC R14 ;  /* 0x000000000e007343 */ /* 0x025fea0003c00000 */
[----:B------:R-:W-:Y:S01]  /*2ea0*/  CS2R R28, SRZ ;  /* 0x00000000001c7805 */ /* 0x000fe2000001ff00 */
[----:B------:R-:W-:Y:S05]  /*2eb0*/  BRA `(.L_x_3174) ;  /* 0x0000005000007947 */ /* 0x000fea0003800000 */
.L_x_3198:
[----:B------:R-:W3:Y:S02]  /*2ec0*/  LDG.E.64 R28, [R2.64] ;  /* 0x00000024021c7981 */ /* 0x000ee4000c1e1b00 */
[----:B---3--:R-:W0:Y:S01]  /*2ed0*/  I2F.F64.U64 R28, R28 ;  /* 0x0000001c001c7312 */ /* 0x008e220000301800 */
[----:B------:R-:W-:Y:S05]  /*2ee0*/  BRA `(.L_x_3174) ;  /* 0x0000002000007947 */ /* 0x000fea0003800000 */
.L_x_3197:
[----:B------:R-:W3:Y:S02]  /*2ef0*/  LDG.E R2, [R2.64] ;  /* 0x0000002402027981 */ /* 0x000ee4000c1e1900 */
[----:B---3--:R0:W1:Y:S02]  /*2f00*/  I2F.F64.U32 R28, R2 ;  /* 0x00000002001c7312 */ /* 0x0080640000201800 */
.L_x_3174:
        /* <DEDUP_REMOVED lines=15> */
[----:B---3--:R0:W3:Y:S01]  /*3000*/  I2F.F64.S16 R18, R2 ;  /* 0x0000000200127312 */ /* 0x0080e20000101c00 */
[----:B------:R-:W-:Y:S05]  /*3010*/  BRA `(.L_x_3206) ;  /* 0x00000e2000007947 */ /* 0x000fea0003800000 */
.L_x_3204:
[----:B------:R-:W3:Y:S02]  /*3020*/  LDG.E.U8 R2, [R2.64] ;  /* 0x0000002402027981 */ /* 0x000ee4000c1e1100 */
[----:B---3--:R0:W3:Y:S01]  /*3030*/  I2F.F64.U16 R18, R2 ;  /* 0x0000000200127312 */ /* 0x0080e20000101800 */
[----:B------:R-:W-:Y:S05]  /*3040*/  BRA `(.L_x_3206) ;  /* 0x00000df000007947 */ /* 0x000fea0003800000 */
.L_x_3203:
        /* <DEDUP_REMOVED lines=9> */
.L_x_3208:
[----:B------:R-:W3:Y:S02]  /*30e0*/  LDG.E R2, [R2.64] ;  /* 0x0000002402027981 */ /* 0x000ee4000c1e1900 */
[----:B---3--:R0:W3:Y:S01]  /*30f0*/  I2F.F64 R18, R2 ;  /* 0x0000000200127312 */ /* 0x0080e20000201c00 */
[----:B------:R-:W-:Y:S05]  /*3100*/  BRA `(.L_x_3206) ;  /* 0x00000d3000007947 */ /* 0x000fea0003800000 */
.L_x_3207:
[----:B------:R-:W3:Y:S02]  /*3110*/  LDG.E.U16 R2, [R2.64] ;  /* 0x0000002402027981 */ /* 0x000ee4000c1e1500 */
[----:B---3--:R0:W3:Y:S01]  /*3120*/  I2F.F64.S16 R18, R2 ;  /* 0x0000000200127312 */ /* 0x0080e20000101c00 */
[----:B------:R-:W-:Y:S05]  /*3130*/  BRA `(.L_x_3206) ;  /* 0x00000d0000007947 */ /* 0x000fea0003800000 */
.L_x_3202:
        /* <DEDUP_REMOVED lines=10> */
.L_x_3210:
[----:B------:R-:W3:Y:S02]  /*31e0*/  LDG.E.U16 R0, [R2.64] ;  /* 0x0000002402007981 */ /* 0x000ee4000c1e1500 */
[----:B---3--:R-:W-:-:S05]  /*31f0*/  HADD2.F32 R0, -RZ, R0.H0_H0 ;  /* 0x20000000ff007230 */ /* 0x008fca0000004100 */
[----:B------:R-:W-:-:S04]  /*3200*/  FMUL.FTZ R0, R0, 1 ;  /* 0x3f80000000007820 */ /* 0x000fc80000410000 */
[----:B------:R0:W3:Y:S01]  /*3210*/  F2F.F64.F32 R18, R0 ;  /* 0x0000000000127310 */ /* 0x0000e20000201800 */
[----:B------:R-:W-:Y:S05]  /*3220*/  BRA `(.L_x_3206) ;  /* 0x00000c1000007947 */ /* 0x000fea0003800000 */
.L_x_3209:
        /* <DEDUP_REMOVED lines=10> */
.L_x_3212:
[----:B------:R-:W3:Y:S02]  /*32d0*/  LDG.E.U16 R2, [R2.64] ;  /* 0x0000002402027981 */ /* 0x000ee4000c1e1500 */
[----:B---3--:R-:W-:-:S05]  /*32e0*/  HADD2.F32 R0, -RZ, R2.H0_H0 ;  /* 0x20000002ff007230 */ /* 0x008fca0000004100 */
[----:B------:R-:W-:-:S04]  /*32f0*/  FMUL.FTZ R0, R0, 1 ;  /* 0x3f80000000007820 */ /* 0x000fc80000410000 */
[----:B------:R0:W3:Y:S01]  /*3300*/  F2F.F64.F32 R18, R0 ;  /* 0x0000000000127310 */ /* 0x0000e20000201800 */
[----:B------:R-:W-:Y:S05]  /*3310*/  BRA `(.L_x_3206) ;  /* 0x00000b2000007947 */ /* 0x000fea0003800000 */
.L_x_3211:
[----:B------:R0:W5:Y:S01]  /*3320*/  LDG.E.64 R18, [R2.64] ;  /* 0x0000002402127981 */ /* 0x000162000c1e1b00 */
[----:B------:R-:W-:Y:S05]  /*3330*/  BRA `(.L_x_3206) ;  /* 0x00000b0000007947 */ /* 0x000fea0003800000 */
.L_x_3201:
        /* <DEDUP_REMOVED lines=13> */
.L_x_3215:
[----:B------:R0:W5:Y:S01]  /*3410*/  LDG.E.64 R18, [R2.64] ;  /* 0x0000002402127981 */ /* 0x000162000c1e1b00 */
[----:B------:R-:W-:Y:S05]  /*3420*/  BRA `(.L_x_3206) ;  /* 0x00000a1000007947 */ /* 0x000fea0003800000 */
.L_x_3214:
        /* <DEDUP_REMOVED lines=26> */
[----:B------:R0:W3:Y:S01]  /*35d0*/  F2F.F64.F32 R18, R5 ;  /* 0x0000000500127310 */ /* 0x0000e20000201800 */
[----:B------:R-:W-:Y:S05]  /*35e0*/  BRA `(.L_x_3206) ;  /* 0x0000085000007947 */ /* 0x000fea0003800000 */
.L_x_3217:
        /* <DEDUP_REMOVED lines=13> */
[----:B------:R0:W3:Y:S01]  /*36c0*/  F2F.F64.F32 R18, R4 ;  /* 0x0000000400127310 */ /* 0x0000e20000201800 */
[----:B------:R-:W-:Y:S05]  /*36d0*/  BRA `(.L_x_3206) ;  /* 0x0000076000007947 */ /* 0x000fea0003800000 */
.L_x_3216:
[----:B------:R-:W3:Y:S02]  /*36e0*/  LDG.E.U16 R0, [R2.64] ;  /* 0x0000002402007981 */ /* 0x000ee4000c1e1500 */
[----:B---3--:R-:W-:-:S05]  /*36f0*/  PRMT R0, RZ, 0x5410, R0 ;  /* 0x00005410ff007816 */ /* 0x008fca0000000000 */
[----:B------:R-:W-:-:S04]  /*3700*/  FMUL.FTZ R0, R0, 1 ;  /* 0x3f80000000007820 */ /* 0x000fc80000410000 */
[----:B------:R0:W3:Y:S01]  /*3710*/  F2F.F64.F32 R18, R0 ;  /* 0x0000000000127310 */ /* 0x0000e20000201800 */
[----:B------:R-:W-:Y:S05]  /*3720*/  BRA `(.L_x_3206) ;  /* 0x0000071000007947 */ /* 0x000fea0003800000 */
.L_x_3213:
        /* <DEDUP_REMOVED lines=9> */
[----:B---3--:R0:W3:Y:S01]  /*37c0*/  I2F.F64.U16 R18, R2 ;  /* 0x0000000200127312 */ /* 0x0080e20000101800 */
[----:B------:R-:W-:Y:S05]  /*37d0*/  BRA `(.L_x_3206) ;  /* 0x0000066000007947 */ /* 0x000fea0003800000 */
.L_x_3220:
        /* <DEDUP_REMOVED lines=21> */
.L_x_3224:
[----:B------:R-:W-:Y:S05]  /*3930*/  BSYNC B1 ;  /* 0x0000000000017941 */ /* 0x000fea0003800000 */
.L_x_3223:
[----:B------:R-:W-:Y:S01]  /*3940*/  LEA R3, R0, 0x3b800000, 0x17 ;  /* 0x3b80000000037811 */ /* 0x000fe200078eb8ff */
[----:B------:R-:W-:-:S05]  /*3950*/  IMAD.SHL.U32 R0, R2, 0x100000, RZ ;  /* 0x0010000002007824 */ /* 0x000fca00078e00ff */
[----:B------:R-:W-:Y:S02]  /*3960*/  LOP3.LUT R0, R3, R0, R4, 0xfe, !PT ;  /* 0x0000000003007212 */ /* 0x000fe400078efe04 */
.L_x_3222:
[----:B------:R-:W-:Y:S05]  /*3970*/  BSYNC B0 ;  /* 0x0000000000007941 */ /* 0x000fea0003800000 */
.L_x_3221:
[----:B------:R-:W-:-:S04]  /*3980*/  FMUL.FTZ R0, R0, 1 ;  /* 0x3f80000000007820 */ /* 0x000fc80000410000 */
[----:B------:R0:W3:Y:S01]  /*3990*/  F2F.F64.F32 R18, R0 ;  /* 0x0000000000127310 */ /* 0x0000e20000201800 */
[----:B------:R-:W-:Y:S05]  /*39a0*/  BRA `(.L_x_3206) ;  /* 0x0000049000007947 */ /* 0x000fea0003800000 */
.L_x_3219:
        /* <DEDUP_REMOVED lines=21> */
.L_x_3228:
[----:B------:R-:W-:Y:S05]  /*3b00*/  BSYNC B1 ;  /* 0x0000000000017941 */ /* 0x000fea0003800000 */
.L_x_3227:
[----:B------:R-:W-:Y:S01]  /*3b10*/  LEA R3, R0, 0x37800000, 0x17 ;  /* 0x3780000000037811 */ /* 0x000fe200078eb8ff */
[----:B------:R-:W-:-:S05]  /*3b20*/  IMAD.SHL.U32 R0, R2, 0x200000, RZ ;  /* 0x0020000002007824 */ /* 0x000fca00078e00ff */
[----:B------:R-:W-:Y:S02]  /*3b30*/  LOP3.LUT R0, R3, R0, R4, 0xfe, !PT ;  /* 0x0000000003007212 */ /* 0x000fe400078efe04 */
.L_x_3226:
[----:B------:R-:W-:Y:S05]  /*3b40*/  BSYNC B0 ;  /* 0x0000000000007941 */ /* 0x000fea0003800000 */
.L_x_3225:
[----:B------:R-:W-:-:S04]  /*3b50*/  FMUL.FTZ R0, R0, 1 ;  /* 0x3f80000000007820 */ /* 0x000fc80000410000 */
[----:B------:R0:W3:Y:S01]  /*3b60*/  F2F.F64.F32 R18, R0 ;  /* 0x0000000000127310 */ /* 0x0000e20000201800 */
[----:B------:R-:W-:Y:S05]  /*3b70*/  BRA `(.L_x_3206) ;  /* 0x000002c000007947 */ /* 0x000fea0003800000 */
.L_x_3218:
        /* <DEDUP_REMOVED lines=14> */
.L_x_3232:
[----:B------:R-:W-:Y:S05]  /*3c60*/  BSYNC B0 ;  /* 0x0000000000007941 */ /* 0x000fea0003800000 */
.L_x_3231:
[----:B------:R-:W-:-:S04]  /*3c70*/  FMUL.FTZ R0, R0, 1 ;  /* 0x3f80000000007820 */ /* 0x000fc80000410000 */
[----:B------:R0:W3:Y:S01]  /*3c80*/  F2F.F64.F32 R18, R0 ;  /* 0x0000000000127310 */ /* 0x0000e20000201800 */
[----:B------:R-:W-:Y:S05]  /*3c90*/  BRA `(.L_x_3206) ;  /* 0x000001a000007947 */ /* 0x000fea0003800000 */
.L_x_3205:
        /* <DEDUP_REMOVED lines=18> */
[----:B012--5:R-:W-:Y:S05]  /*3dc0*/  CALL.ABS.NOINC R14 ;  /* 0x000000000e007343 */ /* 0x027fea0003c00000 */
[----:B------:R-:W-:Y:S01]  /*3dd0*/  CS2R R18, SRZ ;  /* 0x0000000000127805 */ /* 0x000fe2000001ff00 */
[----:B------:R-:W-:Y:S05]  /*3de0*/  BRA `(.L_x_3206) ;  /* 0x0000005000007947 */ /* 0x000fea0003800000 */
.L_x_3230:
[----:B------:R-:W3:Y:S02]  /*3df0*/  LDG.E.64 R18, [R2.64] ;  /* 0x0000002402127981 */ /* 0x000ee4000c1e1b00 */
[----:B---3--:R-:W0:Y:S01]  /*3e00*/  I2F.F64.U64 R18, R18 ;  /* 0x0000001200127312 */ /* 0x008e220000301800 */
[----:B------:R-:W-:Y:S05]  /*3e10*/  BRA `(.L_x_3206) ;  /* 0x0000002000007947 */ /* 0x000fea0003800000 */
.L_x_3229:
[----:B------:R-:W3:Y:S02]  /*3e20*/  LDG.E R2, [R2.64] ;  /* 0x0000002402027981 */ /* 0x000ee4000c1e1900 */
[----:B---3--:R0:W3:Y:S02]  /*3e30*/  I2F.F64.U32 R18, R2 ;  /* 0x0000000200127312 */ /* 0x0080e40000201800 */
.L_x_3206:
[----:B------:R-:W-:-:S03]  /*3e40*/  IADD3 R34, R34, 0x80, RZ ;  /* 0x0000008022227810 */ /* 0x000fc60007ffe0ff */
.L_x_3168:
[----:B------:R-:W-:Y:S05]  /*3e50*/  BSYNC B6 ;  /* 0x0000000000067941 */ /* 0x000fea0003800000 */
.L_x_3167:
[----:B------:R-:W-:Y:S01]  /*3e60*/  ISETP.GE.AND P0, PT, R34, R35, PT ;  /* 0x000000232200720c */ /* 0x000fe20003f06270 */
[----:B------:R-:W-:Y:S01]  /*3e70*/  BSSY B6, `(.L_x_3233) ;  /* 0x00001ed000067945 */ /* 0x000fe20003800000 */
[----:B------:R-:W-:Y:S01]  /*3e80*/  CS2R R32, SRZ ;  /* 0x0000000000207805 */ /* 0x000fe2000001ff00 */
[----:B------:R-:W-:Y:S01]  /*3e90*/  CS2R R26, SRZ ;  /* 0x00000000001a7805 */ /* 0x000fe2000001ff00 */
[----:B------:R-:W-:-:S09]  /*3ea0*/  CS2R R24, SRZ ;  /* 0x0000000000187805 */ /* 0x000fd2000001ff00 */
        /* <DEDUP_REMOVED lines=17> */
[----:B----4-:R0:W4:Y:S01]  /*3fc0*/  I2F.F64.S16 R26, R2 ;  /* 0x00000002001a7312 */ /* 0x0101220000101c00 */
[----:B------:R-:W-:Y:S05]  /*3fd0*/  BRA `(.L_x_3240) ;  /* 0x00000e2000007947 */ /* 0x000fea0003800000 */
.L_x_3238:
[----:B------:R-:W4:Y:S02]  /*3fe0*/  LDG.E.U8 R2, [R2.64] ;  /* 0x0000002402027981 */ /* 0x000f24000c1e1100 */
[----:B----4-:R0:W4:Y:S01]  /*3ff0*/  I2F.F64.U16 R26, R2 ;  /* 0x00000002001a7312 */ /* 0x0101220000101800 */
[----:B------:R-:W-:Y:S05]  /*4000*/  BRA `(.L_x_3240) ;  /* 0x00000df000007947 */ /* 0x000fea0003800000 */
.L_x_3237:
[----:B------:R-:W-:-:S13]  /*4010*/  ISETP.NE.AND P0, PT, R0, 0x2, PT ;  /* 0x000000020000780c */ /* 0x000fda0003f05270 */
[----:B------:R-:W-:Y:S05]  /*4020*/  @!P0 BRA `(.L_x_3241) ;  /* 0x000000a000008947 */ /* 0x000fea0003800000 */
[----:B------:R-:W-:-:S13]  /*4030*/  ISETP.NE.AND P0, PT, R0, 0x3, PT ;  /* 0x000000030000780c */ /* 0x000fda0003f05270 */
[----:B------:R-:W-:Y:S05]  /*4040*/  @!P0 BRA `(.L_x_3242) ;  /* 0x0000005000008947 */ /* 0x000fea0003800000 */
[----:B------:R-:W-:-:S13]  /*4050*/  ISETP.NE.AND P0, PT, R0, 0x4, PT ;  /* 0x000000040000780c */ /* 0x000fda0003f05270 */
[----:B------:R-:W-:Y:S05]  /*4060*/  @P0 BRA `(.L_x_3239) ;  /* 0x00000bf000000947 */ /* 0x000fea0003800000 */
[----:B------:R-:W4:Y:S02]  /*4070*/  LDG.E.64 R26, [R2.64] ;  /* 0x00000024021a7981 */ /* 0x000f24000c1e1b00 */
[----:B----4-:R-:W0:Y:S01]  /*4080*/  I2F.F64.S64 R26, R26 ;  /* 0x0000001a001a7312 */ /* 0x010e220000301c00 */
[----:B------:R-:W-:Y:S05]  /*4090*/  BRA `(.L_x_3240) ;  /* 0x00000d6000007947 */ /* 0x000fea0003800000 */
.L_x_3242:
[----:B------:R-:W4:Y:S02]  /*40a0*/  LDG.E R2, [R2.64] ;  /* 0x0000002402027981 */ /* 0x000f24000c1e1900 */
[----:B----4-:R0:W4:Y:S01]  /*40b0*/  I2F.F64 R26, R2 ;  /* 0x00000002001a7312 */ /* 0x0101220000201c00 */
[----:B------:R-:W-:Y:S05]  /*40c0*/  BRA `(.L_x_3240) ;  /* 0x00000d3000007947 */ /* 0x000fea0003800000 */
.L_x_3241:
[----:B------:R-:W4:Y:S02]  /*40d0*/  LDG.E.U16 R2, [R2.64] ;  /* 0x0000002402027981 */ /* 0x000f24000c1e1500 */
[----:B----4-:R0:W4:Y:S01]  /*40e0*/  I2F.F64.S16 R26, R2 ;  /* 0x00000002001a7312 */ /* 0x0101220000101c00 */
[----:B------:R-:W-:Y:S05]  /*40f0*/  BRA `(.L_x_3240) ;  /* 0x00000d0000007947 */ /* 0x000fea0003800000 */
.L_x_3236:
[----:B------:R-:W-:-:S13]  /*4100*/  ISETP.GT.AND P0, PT, R0, 0x6, PT ;  /* 0x000000060000780c */ /* 0x000fda0003f04270 */
[----:B------:R-:W-:Y:S05]  /*4110*/  @P0 BRA `(.L_x_3243) ;  /* 0x000000d000000947 */ /* 0x000fea0003800000 */
[----:B------:R-:W-:-:S13]  /*4120*/  ISETP.NE.AND P0, PT, R0, 0x5, PT ;  /* 0x000000050000780c */ /* 0x000fda0003f05270 */
[----:B------:R-:W-:Y:S05]  /*4130*/  @!P0 BRA `(.L_x_3244) ;  /* 0x0000006000008947 */ /* 0x000fea0003800000 */
[----:B------:R-:W-:-:S13]  /*4140*/  ISETP.NE.AND P0, PT, R0, 0x6, PT ;  /* 0x000000060000780c */ /* 0x000fda0003f05270 */
[----:B------:R-:W-:Y:S05]  /*4150*/  @P0 BRA `(.L_x_3239) ;  /* 0x00000b0000000947 */ /* 0x000fea0003800000 */
[----:B------:R-:W4:Y:S02]  /*4160*/  LDG.E R26, [R2.64] ;  /* 0x00000024021a7981 */ /* 0x000f24000c1e1900 */
[----:B----4-:R-:W-:-:S06]  /*4170*/  FMUL.FTZ R26, R26, 1 ;  /* 0x3f8000001a1a7820 */ /* 0x010fcc0000410000 */
[----:B------:R-:W0:Y:S01]  /*4180*/  F2F.F64.F32 R26, R26 ;  /* 0x0000001a001a7310 */ /* 0x000e220000201800 */
[----:B------:R-:W-:Y:S05]  /*4190*/  BRA `(.L_x_3240) ;  /* 0x00000c6000007947 */ /* 0x000fea0003800000 */
.L_x_3244:
[----:B------:R-:W4:Y:S02]  /*41a0*/  LDG.E.U16 R0, [R2.64] ;  /* 0x0000002402007981 */ /* 0x000f24000c1e1500 */
[----:B----4-:R-:W-:-:S05]  /*41b0*/  HADD2.F32 R0, -RZ, R0.H0_H0 ;  /* 0x20000000ff007230 */ /* 0x010fca0000004100 */
[----:B------:R-:W-:-:S04]  /*41c0*/  FMUL.FTZ R0, R0, 1 ;  /* 0x3f80000000007820 */ /* 0x000fc80000410000 */
[----:B------:R0:W4:Y:S01]  /*41d0*/  F2F.F64.F32 R26, R0 ;  /* 0x00000000001a7310 */ /* 0x0001220000201800 */
[----:B------:R-:W-:Y:S05]  /*41e0*/  BRA `(.L_x_3240) ;  /* 0x00000c1000007947 */ /* 0x000fea0003800000 */
.L_x_3243:
[----:B------:R-:W-:-:S13]  /*41f0*/  ISETP.NE.AND P0, PT, R0, 0x7, PT ;  /* 0x000000070000780c */ /* 0x000fda0003f05270 */
[----:B------:R-:W-:Y:S05]  /*4200*/  @!P0 BRA `(.L_x_3245) ;  /* 0x000000d000008947 */ /* 0x000fea0003800000 */
        /* <DEDUP_REMOVED lines=8> */
.L_x_3246:
[----:B------:R-:W4:Y:S02]  /*4290*/  LDG.E.U16 R2, [R2.64] ;  /* 0x0000002402027981 */ /* 0x000f24000c1e1500 */
[----:B----4-:R-:W-:-:S05]  /*42a0*/  HADD2.F32 R0, -RZ, R2.H0_H0 ;  /* 0x20000002ff007230 */ /* 0x010fca0000004100 */
[----:B------:R-:W-:-:S04]  /*42b0*/  FMUL.FTZ R0, R0, 1 ;  /* 0x3f80000000007820 */ /* 0x000fc80000410000 */
[----:B------:R0:W4:Y:S01]  /*42c0*/  F2F.F64.F32 R26, R0 ;  /* 0x00000000001a7310 */ /* 0x0001220000201800 */
[----:B------:R-:W-:Y:S05]  /*42d0*/  BRA `(.L_x_3240) ;  /* 0x00000b2000007947 */ /* 0x000fea0003800000 */
.L_x_3245:
[----:B------:R0:W5:Y:S01]  /*42e0*/  LDG.E.64 R26, [R2.64] ;  /* 0x00000024021a7981 */ /* 0x000162000c1e1b00 */
[----:B------:R-:W-:Y:S05]  /*42f0*/  BRA `(.L_x_3240) ;  /* 0x00000b0000007947 */ /* 0x000fea0003800000 */
.L_x_3235:
        /* <DEDUP_REMOVED lines=8> */
[----:B------:R-:W4:Y:S01]  /*4380*/  LDG.E.U8 R2, [R2.64] ;  /* 0x0000002402027981 */ /* 0x000f22000c1e1100 */
[----:B------:R-:W-:Y:S01]  /*4390*/  IMAD.MOV.U32 R26, RZ, RZ, RZ ;  /* 0x000000ffff1a7224 */ /* 0x000fe200078e00ff */
[----:B----4-:R-:W-:-:S04]  /*43a0*/  ISETP.NE.AND P0, PT, R2, RZ, PT ;  /* 0x000000ff0200720c */ /* 0x010fc80003f05270 */
[----:B------:R-:W-:Y:S01]  /*43b0*/  FSEL R27, RZ, 1.875, !P0 ;  /* 0x3ff00000ff1b7808 */ /* 0x000fe20004000000 */
[----:B------:R-:W-:Y:S05]  /*43c0*/  BRA `(.L_x_3240) ;  /* 0x00000a3000007947 */ /* 0x000fea0003800000 */
.L_x_3249:
[----:B------:R0:W5:Y:S01]  /*43d0*/  LDG.E.64 R26, [R2.64] ;  /* 0x00000024021a7981 */ /* 0x000162000c1e1b00 */
[----:B------:R-:W-:Y:S05]  /*43e0*/  BRA `(.L_x_3240) ;  /* 0x00000a1000007947 */ /* 0x000fea0003800000 */
.L_x_3248:
        /* <DEDUP_REMOVED lines=26> */
[----:B------:R0:W4:Y:S01]  /*4590*/  F2F.F64.F32 R26, R5 ;  /* 0x00000005001a7310 */ /* 0x0001220000201800 */
[----:B------:R-:W-:Y:S05]  /*45a0*/  BRA `(.L_x_3240) ;  /* 0x0000085000007947 */ /* 0x000fea0003800000 */
.L_x_3251:
[----:B------:R-:W4:Y:S02]  /*45b0*/  LDG.E.U8 R2, [R2.64] ;  /* 0x0000002402027981 */ /* 0x000f24000c1e1100 */
[C---:B----4-:R-:W-:Y:S02]  /*45c0*/  IMAD.SHL.U32 R0, R2.reuse, 0x2000000, RZ ;  /* 0x0200000002007824 */ /* 0x050fe400078e00ff */
        /* <DEDUP_REMOVED lines=11> */
[----:B------:R0:W4:Y:S01]  /*4680*/  F2F.F64.F32 R26, R4 ;  /* 0x00000004001a7310 */ /* 0x0001220000201800 */
[----:B------:R-:W-:Y:S05]  /*4690*/  BRA `(.L_x_3240) ;  /* 0x0000076000007947 */ /* 0x000fea0003800000 */
.L_x_3250:
[----:B------:R-:W4:Y:S02]  /*46a0*/  LDG.E.U16 R0, [R2.64] ;  /* 0x0000002402007981 */ /* 0x000f24000c1e1500 */
[----:B----4-:R-:W-:-:S05]  /*46b0*/  PRMT R0, RZ, 0x5410, R0 ;  /* 0x00005410ff007816 */ /* 0x010fca0000000000 */
[----:B------:R-:W-:-:S04]  /*46c0*/  FMUL.FTZ R0, R0, 1 ;  /* 0x3f80000000007820 */ /* 0x000fc80000410000 */
[----:B------:R0:W4:Y:S01]  /*46d0*/  F2F.F64.F32 R26, R0 ;  /* 0x00000000001a7310 */ /* 0x0001220000201800 */
[----:B------:R-:W-:Y:S05]  /*46e0*/  BRA `(.L_x_3240) ;  /* 0x0000071000007947 */ /* 0x000fea0003800000 */
.L_x_3247:
        /* <DEDUP_REMOVED lines=9> */
[----:B----4-:R0:W4:Y:S01]  /*4780*/  I2F.F64.U16 R26, R2 ;  /* 0x00000002001a7312 */ /* 0x0101220000101800 */
[----:B------:R-:W-:Y:S05]  /*4790*/  BRA `(.L_x_3240) ;  /* 0x0000066000007947 */ /* 0x000fea0003800000 */
.L_x_3254:
[----:B------:R-:W4:Y:S01]  /*47a0*/  LDG.E.U8 R2, [R2.64] ;  /* 0x0000002402027981 */ /* 0x000f22000c1e1100 */
[----:B------:R-:W-:Y:S01]  /*47b0*/  BSSY B0, `(.L_x_3255) ;  /* 0x0000018000007945 */ /* 0x000fe20003800000 */
        /* <DEDUP_REMOVED lines=19> */
.L_x_3258:
[----:B------:R-:W-:Y:S05]  /*48f0*/  BSYNC B1 ;  /* 0x0000000000017941 */ /* 0x000fea0003800000 */
.L_x_3257:
[----:B------:R-:W-:Y:S01]  /*4900*/  LEA R3, R0, 0x3b800000, 0x17 ;  /* 0x3b80000000037811 */ /* 0x000fe200078eb8ff */
[----:B------:R-:W-:-:S05]  /*4910*/  IMAD.SHL.U32 R0, R2, 0x100000, RZ ;  /* 0x0010000002007824 */ /* 0x000fca00078e00ff */
[----:B------:R-:W-:Y:S02]  /*4920*/  LOP3.LUT R0, R3, R0, R4, 0xfe, !PT ;  /* 0x0000000003007212 */ /* 0x000fe400078efe04 */
.L_x_3256:
[----:B------:R-:W-:Y:S05]  /*4930*/  BSYNC B0 ;  /* 0x0000000000007941 */ /* 0x000fea0003800000 */
.L_x_3255:
[----:B------:R-:W-:-:S04]  /*4940*/  FMUL.FTZ R0, R0, 1 ;  /* 0x3f80000000007820 */ /* 0x000fc80000410000 */
[----:B------:R0:W4:Y:S01]  /*4950*/  F2F.F64.F32 R26, R0 ;  /* 0x00000000001a7310 */ /* 0x0001220000201800 */
[----:B------:R-:W-:Y:S05]  /*4960*/  BRA `(.L_x_3240) ;  /* 0x0000049000007947 */ /* 0x000fea0003800000 */
.L_x_3253:
        /* <DEDUP_REMOVED lines=21> */
.L_x_3262:
[----:B------:R-:W-:Y:S05]  /*4ac0*/  BSYNC B1 ;  /* 0x0000000000017941 */ /* 0x000fea0003800000 */
.L_x_3261:
[----:B------:R-:W-:Y:S01]  /*4ad0*/  LEA R3, R0, 0x37800000, 0x17 ;  /* 0x3780000000037811 */ /* 0x000fe200078eb8ff */
[----:B------:R-:W-:-:S05]  /*4ae0*/  IMAD.SHL.U32 R0, R2, 0x200000, RZ ;  /* 0x0020000002007824 */ /* 0x000fca00078e00ff */
[----:B------:R-:W-:Y:S02]  /*4af0*/  LOP3.LUT R0, R3, R0, R4, 0xfe, !PT ;  /* 0x0000000003007212 */ /* 0x000fe400078efe04 */
.L_x_3260:
[----:B------:R-:W-:Y:S05]  /*4b00*/  BSYNC B0 ;  /* 0x0000000000007941 */ /* 0x000fea0003800000 */
.L_x_3259:
[----:B------:R-:W-:-:S04]  /*4b10*/  FMUL.FTZ R0, R0, 1 ;  /* 0x3f80000000007820 */ /* 0x000fc80000410000 */
[----:B------:R0:W4:Y:S01]  /*4b20*/  F2F.F64.F32 R26, R0 ;  /* 0x00000000001a7310 */ /* 0x0001220000201800 */
[----:B------:R-:W-:Y:S05]  /*4b30*/  BRA `(.L_x_3240) ;  /* 0x000002c000007947 */ /* 0x000fea0003800000 */
.L_x_3252:
[----:B------:R-:W-:-:S13]  /*4b40*/  ISETP.NE.AND P0, PT, R0, 0x1c, PT ;  /* 0x0000001c0000780c */ /* 0x000fda0003f05270 */
[----:B------:R-:W-:Y:S05]  /*4b50*/  @!P0 BRA `(.L_x_3263) ;  /* 0x0000028000008947 */ /* 0x000fea0003800000 */
[----:B------:R-:W-:-:S13]  /*4b60*/  ISETP.NE.AND P0, PT, R0, 0x1d, PT ;  /* 0x0000001d0000780c */ /* 0x000fda0003f05270 */
[----:B------:R-:W-:Y:S05]  /*4b70*/  @!P0 BRA `(.L_x_3264) ;  /* 0x0000023000008947 */ /* 0x000fea0003800000 */
[----:B------:R-:W-:-:S13]  /*4b80*/  ISETP.NE.AND P0, PT, R0, 0x2c, PT ;  /* 0x0000002c0000780c */ /* 0x000fda0003f05270 */
[----:B------:R-:W-:Y:S05]  /*4b90*/  @P0 BRA `(.L_x_3239) ;  /* 0x000000c000000947 */ /* 0x000fea0003800000 */
[----:B------:R-:W4:Y:S01]  /*4ba0*/  LDG.E.U8 R2, [R2.64] ;  /* 0x0000002402027981 */ /* 0x000f22000c1e1100 */
[----:B------:R-:W-:Y:S01]  /*4bb0*/  BSSY B0, `(.L_x_3265) ;  /* 0x0000007000007945 */ /* 0x000fe20003800000 */
[----:B------:R-:W-:Y:S01]  /*4bc0*/  IMAD.MOV.U32 R0, RZ, RZ, 0x400000 ;  /* 0x00400000ff007424 */ /* 0x000fe200078e00ff */
[----:B----4-:R-:W-:-:S13]  /*4bd0*/  ISETP.NE.AND P0, PT, R2, RZ, PT ;  /* 0x000000ff0200720c */ /* 0x010fda0003f05270 */
[----:B------:R-:W-:Y:S05]  /*4be0*/  @!P0 BRA `(.L_x_3266) ;  /* 0x0000003000008947 */ /* 0x000fea0003800000 */
[----:B------:R-:W-:-:S13]  /*4bf0*/  ISETP.NE.AND P0, PT, R2, 0xff, PT ;  /* 0x000000ff0200780c */ /* 0x000fda0003f05270 */
[----:B------:R-:W-:Y:S02]  /*4c00*/  @!P0 IMAD.MOV.U32 R0, RZ, RZ, 0x7f800001 ;  /* 0x7f800001ff008424 */ /* 0x000fe400078e00ff */
[----:B------:R-:W-:Y:S02]  /*4c10*/  @P0 IMAD.SHL.U32 R0, R2, 0x800000, RZ ;  /* 0x0080000002000824 */ /* 0x000fe400078e00ff */
.L_x_3266:
[----:B------:R-:W-:Y:S05]  /*4c20*/  BSYNC B0 ;  /* 0x0000000000007941 */ /* 0x000fea0003800000 */
.L_x_3265:
[----:B------:R-:W-:-:S04]  /*4c30*/  FMUL.FTZ R0, R0, 1 ;  /* 0x3f80000000007820 */ /* 0x000fc80000410000 */
[----:B------:R0:W4:Y:S01]  /*4c40*/  F2F.F64.F32 R26, R0 ;  /* 0x00000000001a7310 */ /* 0x0001220000201800 */
[----:B------:R-:W-:Y:S05]  /*4c50*/  BRA `(.L_x_3240) ;  /* 0x000001a000007947 */ /* 0x000fea0003800000 */
.L_x_3239:
        /* <DEDUP_REMOVED lines=18> */
[----:B0123-5:R-:W-:Y:S05]  /*4d80*/  CALL.ABS.NOINC R14 ;  /* 0x000000000e007343 */ /* 0x02ffea0003c00000 */
[----:B------:R-:W-:Y:S01]  /*4d90*/  CS2R R26, SRZ ;  /* 0x00000000001a7805 */ /* 0x000fe2000001ff00 */
[----:B------:R-:W-:Y:S05]  /*4da0*/  BRA `(.L_x_3240) ;  /* 0x0000005000007947 */ /* 0x000fea0003800000 */
.L_x_3264:
[----:B------:R-:W4:Y:S02]  /*4db0*/  LDG.E.64 R26, [R2.64] ;  /* 0x00000024021a7981 */ /* 0x000f24000c1e1b00 */
[----:B----4-:R-:W0:Y:S01]  /*4dc0*/  I2F.F64.U64 R26, R26 ;  /* 0x0000001a001a7312 */ /* 0x010e220000301800 */
[----:B------:R-:W-:Y:S05]  /*4dd0*/  BRA `(.L_x_3240) ;  /* 0x0000002000007947 */ /* 0x000fea0003800000 */
.L_x_3263:
[----:B------:R-:W4:Y:S02]  /*4de0*/  LDG.E R2, [R2.64] ;  /* 0x0000002402027981 */ /* 0x000f24000c1e1900 */
[----:B----4-:R0:W4:Y:S02]  /*4df0*/  I2F.F64.U32 R26, R2 ;  /* 0x00000002001a7312 */ /* 0x0101240000201800 */
.L_x_3240:
        /* <DEDUP_REMOVED lines=15> */
[----:B----4-:R0:W4:Y:S01]  /*4ef0*/  I2F.F64.S16 R24, R2 ;  /* 0x0000000200187312 */ /* 0x0101220000101c00 */
[----:B------:R-:W-:Y:S05]  /*4f00*/  BRA `(.L_x_3272) ;  /* 0x00000e2000007947 */ /* 0x000fea0003800000 */
.L_x_3270:
[----:B----4-:R-:W4:Y:S02]  /*4f10*/  LDG.E.U8 R2, [R2.64] ;  /* 0x0000002402027981 */ /* 0x010f24000c1e1100 */
[----:B----4-:R0:W4:Y:S01]  /*4f20*/  I2F.F64.U16 R24, R2 ;  /* 0x0000000200187312 */ /* 0x0101220000101800 */
[----:B------:R-:W-:Y:S05]  /*4f30*/  BRA `(.L_x_3272) ;  /* 0x00000df000007947 */ /* 0x000fea0003800000 */
.L_x_3269:
[----:B------:R-:W-:-:S13]  /*4f40*/  ISETP.NE.AND P0, PT, R0, 0x2, PT ;  /* 0x000000020000780c */ /* 0x000fda0003f05270 */
[----:B------:R-:W-:Y:S05]  /*4f50*/  @!P0 BRA `(.L_x_3273) ;  /* 0x000000a000008947 */ /* 0x000fea0003800000 */
[----:B------:R-:W-:-:S13]  /*4f60*/  ISETP.NE.AND P0, PT, R0, 0x3, PT ;  /* 0x000000030000780c */ /* 0x000fda0003f05270 */
[----:B------:R-:W-:Y:S05]  /*4f70*/  @!P0 BRA `(.L_x_3274) ;  /* 0x0000005000008947 */ /* 0x000fea0003800000 */
[----:B------:R-:W-:-:S13]  /*4f80*/  ISETP.NE.AND P0, PT, R0, 0x4, PT ;  /* 0x000000040000780c */ /* 0x000fda0003f05270 */
[----:B------:R-:W-:Y:S05]  /*4f90*/  @P0 BRA `(.L_x_3271) ;  /* 0x00000bf000000947 */ /* 0x000fea0003800000 */
[----:B----4-:R-:W4:Y:S02]  /*4fa0*/  LDG.E.64 R24, [R2.64] ;  /* 0x0000002402187981 */ /* 0x010f24000c1e1b00 */
[----:B----4-:R-:W0:Y:S01]  /*4fb0*/  I2F.F64.S64 R24, R24 ;  /* 0x0000001800187312 */ /* 0x010e220000301c00 */
[----:B------:R-:W-:Y:S05]  /*4fc0*/  BRA `(.L_x_3272) ;  /* 0x00000d6000007947 */ /* 0x000fea0003800000 */
.L_x_3274:
[----:B----4-:R-:W4:Y:S02]  /*4fd0*/  LDG.E R2, [R2.64] ;  /* 0x0000002402027981 */ /* 0x010f24000c1e1900 */
[----:B----4-:R0:W4:Y:S01]  /*4fe0*/  I2F.F64 R24, R2 ;  /* 0x0000000200187312 */ /* 0x0101220000201c00 */
[----:B------:R-:W-:Y:S05]  /*4ff0*/  BRA `(.L_x_3272) ;  /* 0x00000d3000007947 */ /* 0x000fea0003800000 */
.L_x_3273:
[----:B----4-:R-:W4:Y:S02]  /*5000*/  LDG.E.U16 R2, [R2.64] ;  /* 0x0000002402027981 */ /* 0x010f24000c1e1500 */
[----:B----4-:R0:W4:Y:S01]  /*5010*/  I2F.F64.S16 R24, R2 ;  /* 0x0000000200187312 */ /* 0x0101220000101c00 */
[----:B------:R-:W-:Y:S05]  /*5020*/  BRA `(.L_x_3272) ;  /* 0x00000d0000007947 */ /* 0x000fea0003800000 */
.L_x_3268:
[----:B------:R-:W-:-:S13]  /*5030*/  ISETP.GT.AND P0, PT, R0, 0x6, PT ;  /* 0x000000060000780c */ /* 0x000fda0003f04270 */
[----:B------:R-:W-:Y:S05]  /*5040*/  @P0 BRA `(.L_x_3275) ;  /* 0x000000d000000947 */ /* 0x000fea0003800000 */
[----:B------:R-:W-:-:S13]  /*5050*/  ISETP.NE.AND P0, PT, R0, 0x5, PT ;  /* 0x000000050000780c */ /* 0x000fda0003f05270 */
[----:B------:R-:W-:Y:S05]  /*5060*/  @!P0 BRA `(.L_x_3276) ;  /* 0x0000006000008947 */ /* 0x000fea0003800000 */
[----:B------:R-:W-:-:S13]  /*5070*/  ISETP.NE.AND P0, PT, R0, 0x6, PT ;  /* 0x000000060000780c */ /* 0x000fda0003f05270 */
[----:B------:R-:W-:Y:S05]  /*5080*/  @P0 BRA `(.L_x_3271) ;  /* 0x00000b0000000947 */ /* 0x000fea0003800000 */
[----:B----4-:R-:W4:Y:S02]  /*5090*/  LDG.E R24, [R2.64] ;  /* 0x0000002402187981 */ /* 0x010f24000c1e1900 */
[----:B----4-:R-:W-:-:S06]  /*50a0*/  FMUL.FTZ R24, R24, 1 ;  /* 0x3f80000018187820 */ /* 0x010fcc0000410000 */
[----:B------:R-:W0:Y:S01]  /*50b0*/  F2F.F64.F32 R24, R24 ;  /* 0x0000001800187310 */ /* 0x000e220000201800 */
[----:B------:R-:W-:Y:S05]  /*50c0*/  BRA `(.L_x_3272) ;  /* 0x00000c6000007947 */ /* 0x000fea0003800000 */
.L_x_3276:
[----:B----4-:R-:W4:Y:S02]  /*50d0*/  LDG.E.U16 R0, [R2.64] ;  /* 0x0000002402007981 */ /* 0x010f24000c1e1500 */
[----:B----4-:R-:W-:-:S05]  /*50e0*/  HADD2.F32 R0, -RZ, R0.H0_H0 ;  /* 0x20000000ff007230 */ /* 0x010fca0000004100 */
[----:B------:R-:W-:-:S04]  /*50f0*/  FMUL.FTZ R0, R0, 1 ;  /* 0x3f80000000007820 */ /* 0x000fc80000410000 */
[----:B------:R0:W4:Y:S01]  /*5100*/  F2F.F64.F32 R24, R0 ;  /* 0x0000000000187310 */ /* 0x0001220000201800 */
[----:B------:R-:W-:Y:S05]  /*5110*/  BRA `(.L_x_3272) ;  /* 0x00000c1000007947 */ /* 0x000fea0003800000 */
.L_x_3275:
[----:B------:R-:W-:-:S13]  /*5120*/  ISETP.NE.AND P0, PT, R0, 0x7, PT ;  /* 0x000000070000780c */ /* 0x000fda0003f05270 */
[----:B------:R-:W-:Y:S05]  /*5130*/  @!P0 BRA `(.L_x_3277) ;  /* 0x000000d000008947 */ /* 0x000fea0003800000 */
        /* <DEDUP_REMOVED lines=8> */
.L_x_3278:
[----:B----4-:R-:W4:Y:S02]  /*51c0*/  LDG.E.U16 R2, [R2.64] ;  /* 0x0000002402027981 */ /* 0x010f24000c1e1500 */
[----:B----4-:R-:W-:-:S05]  /*51d0*/  HADD2.F32 R0, -RZ, R2.H0_H0 ;  /* 0x20000002ff007230 */ /* 0x010fca0000004100 */
[----:B------:R-:W-:-:S04]  /*51e0*/  FMUL.FTZ R0, R0, 1 ;  /* 0x3f80000000007820 */ /* 0x000fc80000410000 */
[----:B------:R0:W4:Y:S01]  /*51f0*/  F2F.F64.F32 R24, R0 ;  /* 0x0000000000187310 */ /* 0x0001220000201800 */
[----:B------:R-:W-:Y:S05]  /*5200*/  BRA `(.L_x_3272) ;  /* 0x00000b2000007947 */ /* 0x000fea0003800000 */
.L_x_3277:
[----:B------:R0:W5:Y:S01]  /*5210*/  LDG.E.64 R24, [R2.64] ;  /* 0x0000002402187981 */ /* 0x000162000c1e1b00 */
[----:B------:R-:W-:Y:S05]  /*5220*/  BRA `(.L_x_3272) ;  /* 0x00000b0000007947 */ /* 0x000fea0003800000 */
.L_x_3267:
        /* <DEDUP_REMOVED lines=8> */
[----:B----4-:R-:W4:Y:S01]  /*52b0*/  LDG.E.U8 R2, [R2.64] ;  /* 0x0000002402027981 */ /* 0x010f22000c1e1100 */
[----:B------:R-:W-:Y:S01]  /*52c0*/  IMAD.MOV.U32 R24, RZ, RZ, RZ ;  /* 0x000000ffff187224 */ /* 0x000fe200078e00ff */
[----:B----4-:R-:W-:-:S04]  /*52d0*/  ISETP.NE.AND P0, PT, R2, RZ, PT ;  /* 0x000000ff0200720c */ /* 0x010fc80003f05270 */
[----:B------:R-:W-:Y:S01]  /*52e0*/  FSEL R25, RZ, 1.875, !P0 ;  /* 0x3ff00000ff197808 */ /* 0x000fe20004000000 */
[----:B------:R-:W-:Y:S05]  /*52f0*/  BRA `(.L_x_3272) ;  /* 0x00000a3000007947 */ /* 0x000fea0003800000 */
.L_x_3281:
[----:B------:R0:W5:Y:S01]  /*5300*/  LDG.E.64 R24, [R2.64] ;  /* 0x0000002402187981 */ /* 0x000162000c1e1b00 */
[----:B------:R-:W-:Y:S05]  /*5310*/  BRA `(.L_x_3272) ;  /* 0x00000a1000007947 */ /* 0x000fea0003800000 */
.L_x_3280:
        /* <DEDUP_REMOVED lines=28> */
.L_x_3283:
[----:B----4-:R-:W4:Y:S02]  /*54e0*/  LDG.E.U8 R2, [R2.64] ;  /* 0x0000002402027981 */ /* 0x010f24000c1e1100 */
        /* <DEDUP_REMOVED lines=14> */
.L_x_3282:
[----:B----4-:R-:W4:Y:S02]  /*55d0*/  LDG.E.U16 R0, [R2.64] ;  /* 0x0000002402007981 */ /* 0x010f24000c1e1500 */
[----:B----4-:R-:W-:-:S05]  /*55e0*/  PRMT R0, RZ, 0x5410, R0 ;  /* 0x00005410ff007816 */ /* 0x010fca0000000000 */
[----:B------:R-:W-:-:S04]  /*55f0*/  FMUL.FTZ R0, R0, 1 ;  /* 0x3f80000000007820 */ /* 0x000fc80000410000 */
[----:B------:R0:W4:Y:S01]  /*5600*/  F2F.F64.F32 R24, R0 ;  /* 0x0000000000187310 */ /* 0x0001220000201800 */
[----:B------:R-:W-:Y:S05]  /*5610*/  BRA `(.L_x_3272) ;  /* 0x0000071000007947 */ /* 0x000fea0003800000 */
.L_x_3279:
        /* <DEDUP_REMOVED lines=9> */
[----:B----4-:R0:W4:Y:S01]  /*56b0*/  I2F.F64.U16 R24, R2 ;  /* 0x0000000200187312 */ /* 0x0101220000101800 */
[----:B------:R-:W-:Y:S05]  /*56c0*/  BRA `(.L_x_3272) ;  /* 0x0000066000007947 */ /* 0x000fea0003800000 */
.L_x_3286:
[----:B----4-:R-:W4:Y:S01]  /*56d0*/  LDG.E.U8 R2, [R2.64] ;  /* 0x0000002402027981 */ /* 0x010f22000c1e1100 */
        /* <DEDUP_REMOVED lines=20> */
.L_x_3290:
[----:B------:R-:W-:Y:S05]  /*5820*/  BSYNC B1 ;  /* 0x0000000000017941 */ /* 0x000fea0003800000 */
.L_x_3289:
[----:B------:R-:W-:Y:S01]  /*5830*/  LEA R3, R0, 0x3b800000, 0x17 ;  /* 0x3b80000000037811 */ /* 0x000fe200078eb8ff */
[----:B------:R-:W-:-:S05]  /*5840*/  IMAD.SHL.U32 R0, R2, 0x100000, RZ ;  /* 0x0010000002007824 */ /* 0x000fca00078e00ff */
[----:B------:R-:W-:Y:S02]  /*5850*/  LOP3.LUT R0, R3, R0, R4, 0xfe, !PT ;  /* 0x0000000003007212 */ /* 0x000fe400078efe04 */
.L_x_3288:
[----:B------:R-:W-:Y:S05]  /*5860*/  BSYNC B0 ;  /* 0x0000000000007941 */ /* 0x000fea0003800000 */
.L_x_3287:
[----:B------:R-:W-:-:S04]  /*5870*/  FMUL.FTZ R0, R0, 1 ;  /* 0x3f80000000007820 */ /* 0x000fc80000410000 */
[----:B------:R0:W4:Y:S01]  /*5880*/  F2F.F64.F32 R24, R0 ;  /* 0x0000000000187310 */ /* 0x0001220000201800 */
[----:B------:R-:W-:Y:S05]  /*5890*/  BRA `(.L_x_3272) ;  /* 0x0000049000007947 */ /* 0x000fea0003800000 */
.L_x_3285:
        /* <DEDUP_REMOVED lines=21> */
.L_x_3294:
[----:B------:R-:W-:Y:S05]  /*59f0*/  BSYNC B1 ;  /* 0x0000000000017941 */ /* 0x000fea0003800000 */
.L_x_3293:
[----:B------:R-:W-:Y:S01]  /*5a00*/  LEA R3, R0, 0x37800000, 0x17 ;  /* 0x3780000000037811 */ /* 0x000fe200078eb8ff */
[----:B------:R-:W-:-:S05]  /*5a10*/  IMAD.SHL.U32 R0, R2, 0x200000, RZ ;  /* 0x0020000002007824 */ /* 0x000fca00078e00ff */
[----:B------:R-:W-:Y:S02]  /*5a20*/  LOP3.LUT R0, R3, R0, R4, 0xfe, !PT ;  /* 0x0000000003007212 */ /* 0x000fe400078efe04 */
.L_x_3292:
[----:B------:R-:W-:Y:S05]  /*5a30*/  BSYNC B0 ;  /* 0x0000000000007941 */ /* 0x000fea0003800000 */
.L_x_3291:
[----:B------:R-:W-:-:S04]  /*5a40*/  FMUL.FTZ R0, R0, 1 ;  /* 0x3f80000000007820 */ /* 0x000fc80000410000 */
[----:B------:R0:W4:Y:S01]  /*5a50*/  F2F.F64.F32 R24, R0 ;  /* 0x0000000000187310 */ /* 0x0001220000201800 */
[----:B------:R-:W-:Y:S05]  /*5a60*/  BRA `(.L_x_3272) ;  /* 0x000002c000007947 */ /* 0x000fea0003800000 */
.L_x_3284:
[----:B------:R-:W-:-:S13]  /*5a70*/  ISETP.NE.AND P0, PT, R0, 0x1c, PT ;  /* 0x0000001c0000780c */ /* 0x000fda0003f05270 */
[----:B------:R-:W-:Y:S05]  /*5a80*/  @!P0 BRA `(.L_x_3295) ;  /* 0x0000028000008947 */ /* 0x000fea0003800000 */
[----:B------:R-:W-:-:S13]  /*5a90*/  ISETP.NE.AND P0, PT, R0, 0x1d, PT ;  /* 0x0000001d0000780c */ /* 0x000fda0003f05270 */
[----:B------:R-:W-:Y:S05]  /*5aa0*/  @!P0 BRA `(.L_x_3296) ;  /* 0x0000023000008947 */ /* 0x000fea0003800000 */
[----:B------:R-:W-:-:S13]  /*5ab0*/  ISETP.NE.AND P0, PT, R0, 0x2c, PT ;  /* 0x0000002c0000780c */ /* 0x000fda0003f05270 */
[----:B------:R-:W-:Y:S05]  /*5ac0*/  @P0 BRA `(.L_x_3271) ;  /* 0x000000c000000947 */ /* 0x000fea0003800000 */
[----:B----4-:R-:W4:Y:S01]  /*5ad0*/  LDG.E.U8 R2, [R2.64] ;  /* 0x0000002402027981 */ /* 0x010f22000c1e1100 */
[----:B------:R-:W-:Y:S01]  /*5ae0*/  BSSY B0, `(.L_x_3297) ;  /* 0x0000007000007945 */ /* 0x000fe20003800000 */
[----:B------:R-:W-:Y:S01]  /*5af0*/  IMAD.MOV.U32 R0, RZ, RZ, 0x400000 ;  /* 0x00400000ff007424 */ /* 0x000fe200078e00ff */
[----:B----4-:R-:W-:-:S13]  /*5b00*/  ISETP.NE.AND P0, PT, R2, RZ, PT ;  /* 0x000000ff0200720c */ /* 0x010fda0003f05270 */
[----:B------:R-:W-:Y:S05]  /*5b10*/  @!P0 BRA `(.L_x_3298) ;  /* 0x0000003000008947 */ /* 0x000fea0003800000 */
[----:B------:R-:W-:-:S13]  /*5b20*/  ISETP.NE.AND P0, PT, R2, 0xff, PT ;  /* 0x000000ff0200780c */ /* 0x000fda0003f05270 */
[----:B------:R-:W-:Y:S02]  /*5b30*/  @!P0 IMAD.MOV.U32 R0, RZ, RZ, 0x7f800001 ;  /* 0x7f800001ff008424 */ /* 0x000fe400078e00ff */
[----:B------:R-:W-:Y:S02]  /*5b40*/  @P0 IMAD.SHL.U32 R0, R2, 0x800000, RZ ;  /* 0x0080000002000824 */ /* 0x000fe400078e00ff */
.L_x_3298:
[----:B------:R-:W-:Y:S05]  /*5b50*/  BSYNC B0 ;  /* 0x0000000000007941 */ /* 0x000fea0003800000 */
.L_x_3297:
[----:B------:R-:W-:-:S04]  /*5b60*/  FMUL.FTZ R0, R0, 1 ;  /* 0x3f80000000007820 */ /* 0x000fc80000410000 */
[----:B------:R0:W4:Y:S01]  /*5b70*/  F2F.F64.F32 R24, R0 ;  /* 0x0000000000187310 */ /* 0x0001220000201800 */
[----:B------:R-:W-:Y:S05]  /*5b80*/  BRA `(.L_x_3272) ;  /* 0x000001a000007947 */ /* 0x000fea0003800000 */
.L_x_3271:
        /* <DEDUP_REMOVED lines=18> */
[----:B012345:R-:W-:Y:S05]  /*5cb0*/  CALL.ABS.NOINC R14 ;  /* 0x000000000e007343 */ /* 0x03ffea0003c00000 */
[----:B------:R-:W-:Y:S01]  /*5cc0*/  CS2R R24, SRZ ;  /* 0x0000000000187805 */ /* 0x000fe2000001ff00 */
[----:B------:R-:W-:Y:S05]  /*5cd0*/  BRA `(.L_x_3272) ;  /* 0x0000005000007947 */ /* 0x000fea0003800000 */
.L_x_3296:
[----:B----4-:R-:W4:Y:S02]  /*5ce0*/  LDG.E.64 R24, [R2.64] ;  /* 0x0000002402187981 */ /* 0x010f24000c1e1b00 */
[----:B----4-:R-:W0:Y:S01]  /*5cf0*/  I2F.F64.U64 R24, R24 ;  /* 0x0000001800187312 */ /* 0x010e220000301800 */
[----:B------:R-:W-:Y:S05]  /*5d00*/  BRA `(.L_x_3272) ;  /* 0x0000002000007947 */ /* 0x000fea0003800000 */
.L_x_3295:
[----:B----4-:R-:W4:Y:S02]  /*5d10*/  LDG.E R2, [R2.64] ;  /* 0x0000002402027981 */ /* 0x010f24000c1e1900 */
[----:B----4-:R0:W4:Y:S02]  /*5d20*/  I2F.F64.U32 R24, R2 ;  /* 0x0000000200187312 */ /* 0x0101240000201800 */
.L_x_3272:
[----:B------:R-:W-:-:S03]  /*5d30*/  IADD3 R34, R34, 0x80, RZ ;  /* 0x0000008022227810 */ /* 0x000fc60007ffe0ff */
.L_x_3234:
[----:B------:R-:W-:Y:S05]  /*5d40*/  BSYNC B6 ;  /* 0x0000000000067941 */ /* 0x000fea0003800000 */
.L_x_3233:
        /* <DEDUP_REMOVED lines=22> */
.L_x_3304:
[----:B----4-:R-:W4:Y:S02]  /*5eb0*/  LDG.E.U8 R2, [R2.64] ;  /* 0x0000002402027981 */ /* 0x010f24000c1e1100 */
[----:B----4-:R0:W4:Y:S01]  /*5ec0*/  I2F.F64.U16 R30, R2 ;  /* 0x00000002001e7312 */ /* 0x0101220000101800 */
[----:B------:R-:W-:Y:S05]  /*5ed0*/  BRA `(.L_x_3306) ;  /* 0x00000df000007947 */ /* 0x000fea0003800000 */
.L_x_3303:
        /* <DEDUP_REMOVED lines=9> */
.L_x_3308:
[----:B----4-:R-:W4:Y:S02]  /*5f70*/  LDG.E R2, [R2.64] ;  /* 0x0000002402027981 */ /* 0x010f24000c1e1900 */
[----:B----4-:R0:W4:Y:S01]  /*5f80*/  I2F.F64 R30, R2 ;  /* 0x00000002001e7312 */ /* 0x0101220000201c00 */
[----:B------:R-:W-:Y:S05]  /*5f90*/  BRA `(.L_x_3306) ;  /* 0x00000d3000007947 */ /* 0x000fea0003800000 */
.L_x_3307:
[----:B----4-:R-:W4:Y:S02]  /*5fa0*/  LDG.E.U16 R2, [R2.64] ;  /* 0x0000002402027981 */ /* 0x010f24000c1e1500 */
[----:B----4-:R0:W4:Y:S01]  /*5fb0*/  I2F.F64.S16 R30, R2 ;  /* 0x00000002001e7312 */ /* 0x0101220000101c00 */
[----:B------:R-:W-:Y:S05]  /*5fc0*/  BRA `(.L_x_3306) ;  /* 0x00000d0000007947 */ /* 0x000fea0003800000 */
.L_x_3302:
        /* <DEDUP_REMOVED lines=10> */
.L_x_3310:
[----:B----4-:R-:W4:Y:S02]  /*6070*/  LDG.E.U16 R0, [R2.64] ;  /* 0x0000002402007981 */ /* 0x010f24000c1e1500 */
[----:B----4-:R-:W-:-:S05]  /*6080*/  HADD2.F32 R0, -RZ, R0.H0_H0 ;  /* 0x20000000ff007230 */ /* 0x010fca0000004100 */
[----:B------:R-:W-:-:S04]  /*6090*/  FMUL.FTZ R0, R0, 1 ;  /* 0x3f80000000007820 */ /* 0x000fc80000410000 */
[----:B------:R0:W4:Y:S01]  /*60a0*/  F2F.F64.F32 R30, R0 ;  /* 0x00000000001e7310 */ /* 0x0001220000201800 */
[----:B------:R-:W-:Y:S05]  /*60b0*/  BRA `(.L_x_3306) ;  /* 0x00000c1000007947 */ /* 0x000fea0003800000 */
.L_x_3309:
        /* <DEDUP_REMOVED lines=10> */
.L_x_3312:
[----:B----4-:R-:W4:Y:S02]  /*6160*/  LDG.E.U16 R2, [R2.64] ;  /* 0x0000002402027981 */ /* 0x010f24000c1e1500 */
[----:B----4-:R-:W-:-:S05]  /*6170*/  HADD2.F32 R0, -RZ, R2.H0_H0 ;  /* 0x20000002ff007230 */ /* 0x010fca0000004100 */
[----:B------:R-:W-:-:S04]  /*6180*/  FMUL.FTZ R0, R0, 1 ;  /* 0x3f80000000007820 */ /* 0x000fc80000410000 */
[----:B------:R0:W4:Y:S01]  /*6190*/  F2F.F64.F32 R30, R0 ;  /* 0x00000000001e7310 */ /* 0x0001220000201800 */
[----:B------:R-:W-:Y:S05]  /*61a0*/  BRA `(.L_x_3306) ;  /* 0x00000b2000007947 */ /* 0x000fea0003800000 */
.L_x_3311:
[----:B------:R0:W5:Y:S01]  /*61b0*/  LDG.E.64 R30, [R2.64] ;  /* 0x00000024021e7981 */ /* 0x000162000c1e1b00 */
[----:B------:R-:W-:Y:S05]  /*61c0*/  BRA `(.L_x_3306) ;  /* 0x00000b0000007947 */ /* 0x000fea0003800000 */
.L_x_3301:
        /* <DEDUP_REMOVED lines=13> */
.L_x_3315:
[----:B------:R0:W5:Y:S01]  /*62a0*/  LDG.E.64 R30, [R2.64] ;  /* 0x00000024021e7981 */ /* 0x000162000c1e1b00 */
[----:B------:R-:W-:Y:S05]  /*62b0*/  BRA `(.L_x_3306) ;  /* 0x00000a1000007947 */ /* 0x000fea0003800000 */
.L_x_3314:
        /* <DEDUP_REMOVED lines=28> */
.L_x_3317:
        /* <DEDUP_REMOVED lines=15> */
.L_x_3316:
[----:B----4-:R-:W4:Y:S02]  /*6570*/  LDG.E.U16 R0, [R2.64] ;  /* 0x0000002402007981 */ /* 0x010f24000c1e1500 */
[----:B----4-:R-:W-:-:S05]  /*6580*/  PRMT R0, RZ, 0x5410, R0 ;  /* 0x00005410ff007816 */ /* 0x010fca0000000000 */
[----:B------:R-:W-:-:S04]  /*6590*/  FMUL.FTZ R0, R0, 1 ;  /* 0x3f80000000007820 */ /* 0x000fc80000410000 */
[----:B------:R0:W4:Y:S01]  /*65a0*/  F2F.F64.F32 R30, R0 ;  /* 0x00000000001e7310 */ /* 0x0001220000201800 */
[----:B------:R-:W-:Y:S05]  /*65b0*/  BRA `(.L_x_3306) ;  /* 0x0000071000007947 */ /* 0x000fea0003800000 */
.L_x_3313:
        /* <DEDUP_REMOVED lines=11> */
.L_x_3320:
        /* <DEDUP_REMOVED lines=21> */
.L_x_3324:
[----:B------:R-:W-:Y:S05]  /*67c0*/  BSYNC B1 ;  /* 0x0000000000017941 */ /* 0x000fea0003800000 */
.L_x_3323:
[----:B------:R-:W-:Y:S01]  /*67d0*/  LEA R3, R0, 0x3b800000, 0x17 ;  /* 0x3b80000000037811 */ /* 0x000fe200078eb8ff */
[----:B------:R-:W-:-:S05]  /*67e0*/  IMAD.SHL.U32 R0, R2, 0x100000, RZ ;  /* 0x0010000002007824 */ /* 0x000fca00078e00ff */
[----:B------:R-:W-:Y:S02]  /*67f0*/  LOP3.LUT R0, R3, R0, R4, 0xfe, !PT ;  /* 0x0000000003007212 */ /* 0x000fe400078efe04 */
.L_x_3322:
[----:B------:R-:W-:Y:S05]  /*6800*/  BSYNC B0 ;  /* 0x0000000000007941 */ /* 0x000fea0003800000 */
.L_x_3321:
[----:B------:R-:W-:-:S04]  /*6810*/  FMUL.FTZ R0, R0, 1 ;  /* 0x3f80000000007820 */ /* 0x000fc80000410000 */
[----:B------:R0:W4:Y:S01]  /*6820*/  F2F.F64.F32 R30, R0 ;  /* 0x00000000001e7310 */ /* 0x0001220000201800 */
[----:B------:R-:W-:Y:S05]  /*6830*/  BRA `(.L_x_3306) ;  /* 0x0000049000007947 */ /* 0x000fea0003800000 */
.L_x_3319:
        /* <DEDUP_REMOVED lines=21> */
.L_x_3328:
[----:B------:R-:W-:Y:S05]  /*6990*/  BSYNC B1 ;  /* 0x0000000000017941 */ /* 0x000fea0003800000 */
.L_x_3327:
[----:B------:R-:W-:Y:S01]  /*69a0*/  LEA R3, R0, 0x37800000, 0x17 ;  /* 0x3780000000037811 */ /* 0x000fe200078eb8ff */
[----:B------:R-:W-:-:S05]  /*69b0*/  IMAD.SHL.U32 R0, R2, 0x200000, RZ ;  /* 0x0020000002007824 */ /* 0x000fca00078e00ff */
[----:B------:R-:W-:Y:S02]  /*69c0*/  LOP3.LUT R0, R3, R0, R4, 0xfe, !PT ;  /* 0x0000000003007212 */ /* 0x000fe400078efe04 */
.L_x_3326:
[----:B------:R-:W-:Y:S05]  /*69d0*/  BSYNC B0 ;  /* 0x0000000000007941 */ /* 0x000fea0003800000 */
.L_x_3325:
[----:B------:R-:W-:-:S04]  /*69e0*/  FMUL.FTZ R0, R0, 1 ;  /* 0x3f80000000007820 */ /* 0x000fc80000410000 */
[----:B------:R0:W4:Y:S01]  /*69f0*/  F2F.F64.F32 R30, R0 ;  /* 0x00000000001e7310 */ /* 0x0001220000201800 */
[----:B------:R-:W-:Y:S05]  /*6a00*/  BRA `(.L_x_3306) ;  /* 0x000002c000007947 */ /* 0x000fea0003800000 */
.L_x_3318:
        /* <DEDUP_REMOVED lines=14> */
.L_x_3332:
[----:B------:R-:W-:Y:S05]  /*6af0*/  BSYNC B0 ;  /* 0x0000000000007941 */ /* 0x000fea0003800000 */
.L_x_3331:
[----:B------:R-:W-:-:S04]  /*6b00*/  FMUL.FTZ R0, R0, 1 ;  /* 0x3f80000000007820 */ /* 0x000fc80000410000 */
[----:B------:R0:W4:Y:S01]  /*6b10*/  F2F.F64.F32 R30, R0 ;  /* 0x00000000001e7310 */ /* 0x0001220000201800 */
[----:B------:R-:W-:Y:S05]  /*6b20*/  BRA `(.L_x_3306) ;  /* 0x000001a000007947 */ /* 0x000fea0003800000 */
.L_x_3305:
        /* <DEDUP_REMOVED lines=21> */
.L_x_3330:
[----:B----4-:R-:W4:Y:S02]  /*6c80*/  LDG.E.64 R30, [R2.64] ;  /* 0x00000024021e7981 */ /* 0x010f24000c1e1b00 */
[----:B----4-:R-:W0:Y:S01]  /*6c90*/  I2F.F64.U64 R30, R30 ;  /* 0x0000001e001e7312 */ /* 0x010e220000301800 */
[----:B------:R-:W-:Y:S05]  /*6ca0*/  BRA `(.L_x_3306) ;  /* 0x0000002000007947 */ /* 0x000fea0003800000 */
.L_x_3329:
[----:B----4-:R-:W4:Y:S02]  /*6cb0*/  LDG.E R2, [R2.64] ;  /* 0x0000002402027981 */ /* 0x010f24000c1e1900 */
[----:B----4-:R0:W4:Y:S02]  /*6cc0*/  I2F.F64.U32 R30, R2 ;  /* 0x00000002001e7312 */ /* 0x0101240000201800 */
.L_x_3306:
[----:B0-----:R-:W0:Y:S01]  /*6cd0*/  LDC.U8 R4, c[0x0][0x1ad] ;  /* 0x00006b40ff047b82 */ /* 0x001e220000000000 */
[----:B------:R-:W-:-:S05]  /*6ce0*/  IMAD R2, R34, c[0x0][0x1b4], RZ ;  /* 0x00006d0022027a24 */ /* 0x000fca00078e02ff */
        /* <DEDUP_REMOVED lines=16> */
.L_x_3336:
[----:B----4-:R-:W4:Y:S02]  /*6df0*/  LDG.E.U8 R2, [R2.64] ;  /* 0x0000002402027981 */ /* 0x010f24000c1e1100 */
[----:B----4-:R0:W4:Y:S01]  /*6e00*/  I2F.F64.U16 R32, R2 ;  /* 0x0000000200207312 */ /* 0x0101220000101800 */
[----:B------:R-:W-:Y:S05]  /*6e10*/  BRA `(.L_x_3300) ;  /* 0x00000de000007947 */ /* 0x000fea0003800000 */
.L_x_3335:
        /* <DEDUP_REMOVED lines=9> */
.L_x_3339:
[----:B----4-:R-:W4:Y:S02]  /*6eb0*/  LDG.E R2, [R2.64] ;  /* 0x0000002402027981 */ /* 0x010f24000c1e1900 */
[----:B----4-:R0:W4:Y:S01]  /*6ec0*/  I2F.F64 R32, R2 ;  /* 0x0000000200207312 */ /* 0x0101220000201c00 */
[----:B------:R-:W-:Y:S05]  /*6ed0*/  BRA `(.L_x_3300) ;  /* 0x00000d2000007947 */ /* 0x000fea0003800000 */
.L_x_3338:
[----:B----4-:R-:W4:Y:S02]  /*6ee0*/  LDG.E.U16 R2, [R2.64] ;  /* 0x0000002402027981 */ /* 0x010f24000c1e1500 */
[----:B----4-:R0:W4:Y:S01]  /*6ef0*/  I2F.F64.S16 R32, R2 ;  /* 0x0000000200207312 */ /* 0x0101220000101c00 */
[----:B------:R-:W-:Y:S05]  /*6f00*/  BRA `(.L_x_3300) ;  /* 0x00000cf000007947 */ /* 0x000fea0003800000 */
.L_x_3334:
        /* <DEDUP_REMOVED lines=10> */
.L_x_3341:
[----:B----4-:R-:W4:Y:S02]  /*6fb0*/  LDG.E.U16 R0, [R2.64] ;  /* 0x0000002402007981 */ /* 0x010f24000c1e1500 */
[----:B----4-:R-:W-:-:S05]  /*6fc0*/  HADD2.F32 R0, -RZ, R0.H0_H0 ;  /* 0x20000000ff007230 */ /* 0x010fca0000004100 */
[----:B------:R-:W-:-:S04]  /*6fd0*/  FMUL.FTZ R0, R0, 1 ;  /* 0x3f80000000007820 */ /* 0x000fc80000410000 */
[----:B------:R0:W4:Y:S01]  /*6fe0*/  F2F.F64.F32 R32, R0 ;  /* 0x0000000000207310 */ /* 0x0001220000201800 */
[----:B------:R-:W-:Y:S05]  /*6ff0*/  BRA `(.L_x_3300) ;  /* 0x00000c0000007947 */ /* 0x000fea0003800000 */
.L_x_3340:
        /* <DEDUP_REMOVED lines=10> */
.L_x_3343:
[----:B----4-:R-:W4:Y:S02]  /*70a0*/  LDG.E.U16 R2, [R2.64] ;  /* 0x0000002402027981 */ /* 0x010f24000c1e1500 */
[----:B----4-:R-:W-:-:S05]  /*70b0*/  HADD2.F32 R0, -RZ, R2.H0_H0 ;  /* 0x20000002ff007230 */ /* 0x010fca0000004100 */
[----:B------:R-:W-:-:S04]  /*70c0*/  FMUL.FTZ R0, R0, 1 ;  /* 0x3f80000000007820 */ /* 0x000fc80000410000 */
[----:B------:R0:W4:Y:S01]  /*70d0*/  F2F.F64.F32 R32, R0 ;  /* 0x0000000000207310 */ /* 0x0001220000201800 */
[----:B------:R-:W-:Y:S05]  /*70e0*/  BRA `(.L_x_3300) ;  /* 0x00000b1000007947 */ /* 0x000fea0003800000 */
.L_x_3342:
[----:B------:R0:W5:Y:S01]  /*70f0*/  LDG.E.64 R32, [R2.64] ;  /* 0x0000002402207981 */ /* 0x000162000c1e1b00 */
[----:B------:R-:W-:Y:S05]  /*7100*/  BRA `(.L_x_3300) ;  /* 0x00000af000007947 */ /* 0x000fea0003800000 */
.L_x_3333:
        /* <DEDUP_REMOVED lines=13> */
.L_x_3346:
[----:B------:R0:W5:Y:S01]  /*71e0*/  LDG.E.64 R32, [R2.64] ;  /* 0x0000002402207981 */ /* 0x000162000c1e1b00 */
[----:B------:R-:W-:Y:S05]  /*71f0*/  BRA `(.L_x_3300) ;  /* 0x00000a0000007947 */ /* 0x000fea0003800000 */
.L_x_3345:
        /* <DEDUP_REMOVED lines=28> */
.L_x_3348:
        /* <DEDUP_REMOVED lines=15> */
.L_x_3347:
[----:B----4-:R-:W4:Y:S02]  /*74b0*/  LDG.E.U16 R0, [R2.64] ;  /* 0x0000002402007981 */ /* 0x010f24000c1e1500 */
[----:B----4-:R-:W-:-:S05]  /*74c0*/  PRMT R0, RZ, 0x5410, R0 ;  /* 0x00005410ff007816 */ /* 0x010fca0000000000 */
[----:B------:R-:W-:-:S04]  /*74d0*/  FMUL.FTZ R0, R0, 1 ;  /* 0x3f80000000007820 */ /* 0x000fc80000410000 */
[----:B------:R0:W4:Y:S01]  /*74e0*/  F2F.F64.F32 R32, R0 ;  /* 0x0000000000207310 */ /* 0x0001220000201800 */
[----:B------:R-:W-:Y:S05]  /*74f0*/  BRA `(.L_x_3300) ;  /* 0x0000070000007947 */ /* 0x000fea0003800000 */
.L_x_3344:
        /* <DEDUP_REMOVED lines=11> */
.L_x_3351:
        /* <DEDUP_REMOVED lines=21> */
.L_x_3355:
[----:B------:R-:W-:Y:S05]  /*7700*/  BSYNC B1 ;  /* 0x0000000000017941 */ /* 0x000fea0003800000 */
.L_x_3354:
[----:B------:R-:W-:Y:S01]  /*7710*/  LEA R3, R0, 0x3b800000, 0x17 ;  /* 0x3b80000000037811 */ /* 0x000fe200078eb8ff */
[----:B------:R-:W-:-:S05]  /*7720*/  IMAD.SHL.U32 R0, R2, 0x100000, RZ ;  /* 0x0010000002007824 */ /* 0x000fca00078e00ff */
[----:B------:R-:W-:Y:S02]  /*7730*/  LOP3.LUT R0, R3, R0, R4, 0xfe, !PT ;  /* 0x0000000003007212 */ /* 0x000fe400078efe04 */
.L_x_3353:
[----:B------:R-:W-:Y:S05]  /*7740*/  BSYNC B0 ;  /* 0x0000000000007941 */ /* 0x000fea0003800000 */
.L_x_3352:
[----:B------:R-:W-:-:S04]  /*7750*/  FMUL.FTZ R0, R0, 1 ;  /* 0x3f80000000007820 */ /* 0x000fc80000410000 */
[----:B------:R0:W4:Y:S01]  /*7760*/  F2F.F64.F32 R32, R0 ;  /* 0x0000000000207310 */ /* 0x0001220000201800 */
[----:B------:R-:W-:Y:S05]  /*7770*/  BRA `(.L_x_3300) ;  /* 0x0000048000007947 */ /* 0x000fea0003800000 */
.L_x_3350:
        /* <DEDUP_REMOVED lines=21> */
.L_x_3359:
[----:B------:R-:W-:Y:S05]  /*78d0*/  BSYNC B1 ;  /* 0x0000000000017941 */ /* 0x000fea0003800000 */
.L_x_3358:
[----:B------:R-:W-:Y:S01]  /*78e0*/  LEA R3, R0, 0x37800000, 0x17 ;  /* 0x3780000000037811 */ /* 0x000fe200078eb8ff */
[----:B------:R-:W-:-:S05]  /*78f0*/  IMAD.SHL.U32 R0, R2, 0x200000, RZ ;  /* 0x0020000002007824 */ /* 0x000fca00078e00ff */
[----:B------:R-:W-:Y:S02]  /*7900*/  LOP3.LUT R0, R3, R0, R4, 0xfe, !PT ;  /* 0x0000000003007212 */ /* 0x000fe400078efe04 */
.L_x_3357:
[----:B------:R-:W-:Y:S05]  /*7910*/  BSYNC B0 ;  /* 0x0000000000007941 */ /* 0x000fea0003800000 */
.L_x_3356:
[----:B------:R-:W-:-:S04]  /*7920*/  FMUL.FTZ R0, R0, 1 ;  /* 0x3f80000000007820 */ /* 0x000fc80000410000 */
[----:B------:R0:W4:Y:S01]  /*7930*/  F2F.F64.F32 R32, R0 ;  /* 0x0000000000207310 */ /* 0x0001220000201800 */
[----:B------:R-:W-:Y:S05]  /*7940*/  BRA `(.L_x_3300) ;  /* 0x000002b000007947 */ /* 0x000fea0003800000 */
.L_x_3349:
        /* <DEDUP_REMOVED lines=14> */
.L_x_3363:
[----:B------:R-:W-:Y:S05]  /*7a30*/  BSYNC B0 ;  /* 0x0000000000007941 */ /* 0x000fea0003800000 */
.L_x_3362:
[----:B------:R-:W-:-:S04]  /*7a40*/  FMUL.FTZ R0, R0, 1 ;  /* 0x3f80000000007820 */ /* 0x000fc80000410000 */
[----:B------:R0:W4:Y:S01]  /*7a50*/  F2F.F64.F32 R32, R0 ;  /* 0x0000000000207310 */ /* 0x0001220000201800 */
[----:B------:R-:W-:Y:S05]  /*7a60*/  BRA `(.L_x_3300) ;  /* 0x0000019000007947 */ /* 0x000fea0003800000 */
.L_x_3337:
        /* <DEDUP_REMOVED lines=19> */
[----:B------:R-:W-:Y:S05]  /*7ba0*/  BRA `(.L_x_3300) ;  /* 0x0000005000007947 */ /* 0x000fea0003800000 */
.L_x_3361:
[----:B----4-:R-:W4:Y:S02]  /*7bb0*/  LDG.E.64 R32, [R2.64] ;  /* 0x0000002402207981 */ /* 0x010f24000c1e1b00 */
[----:B----4-:R-:W0:Y:S01]  /*7bc0*/  I2F.F64.U64 R32, R32 ;  /* 0x0000002000207312 */ /* 0x010e220000301800 */
[----:B------:R-:W-:Y:S05]  /*7bd0*/  BRA `(.L_x_3300) ;  /* 0x0000002000007947 */ /* 0x000fea0003800000 */
.L_x_3360:
[----:B----4-:R-:W4:Y:S02]  /*7be0*/  LDG.E R2, [R2.64] ;  /* 0x0000002402027981 */ /* 0x010f24000c1e1900 */
[----:B----4-:R0:W4:Y:S02]  /*7bf0*/  I2F.F64.U32 R32, R2 ;  /* 0x0000000200207312 */ /* 0x0101240000201800 */
.L_x_3300:
[----:B------:R-:W-:Y:S05]  /*7c00*/  BSYNC B6 ;  /* 0x0000000000067941 */ /* 0x000fea0003800000 */
.L_x_3299:
[----:B0-----:R-:W0:Y:S01]  /*7c10*/  LDC.U8 R0, c[0x0][0x180] ;  /* 0x00006000ff007b82 */ /* 0x001e220000000000 */
[----:B------:R-:W-:Y:S01]  /*7c20*/  BSSY B0, `(.L_x_3364) ;  /* 0x00000f4000007945 */ /* 0x000fe20003800000 */
[----:B0-----:R-:W-:-:S13]  /*7c30*/  ISETP.NE.AND P0, PT, R0, RZ, PT ;  /* 0x000000ff0000720c */ /* 0x001fda0003f05270 */
[----:B------:R-:W-:Y:S05]  /*7c40*/  @!P0 BRA `(.L_x_3365) ;  /* 0x0000026000008947 */ /* 0x000fea0003800000 */
[----:B------:R-:W0:Y:S02]  /*7c50*/  S2R R2, SR_TID.X ;  /* 0x0000000000027919 */ /* 0x000e240000002100 */
[CC--:B0-----:R-:W-:Y:S02]  /*7c60*/  ISETP.GE.AND P0, PT, R2.reuse, R35.reuse, PT ;  /* 0x000000230200720c */ /* 0x0c1fe40003f06270 */
[C---:B------:R-:W-:Y:S02]  /*7c70*/  IADD3 R4, R2.reuse, 0x80, RZ ;  /* 0x0000008002047810 */ /* 0x040fe40007ffe0ff */
[----:B------:R-:W-:Y:S02]  /*7c80*/  IADD3 R0, R2, 0x100, RZ ;  /* 0x0000010002007810 */ /* 0x000fe40007ffe0ff */
[-C--:B------:R-:W-:Y:S02]  /*7c90*/  ISETP.GE.AND P2, PT, R4, R35.reuse, PT ;  /* 0x000000230400720c */ /* 0x080fe40003f46270 */
[----:B------:R-:W-:-:S02]  /*7ca0*/  ISETP.GE.AND P4, PT, R0, R35, PT ;  /* 0x000000230000720c */ /* 0x000fc40003f86270 */
[----:B------:R-:W-:-:S03]  /*7cb0*/  IADD3 R0, R2, 0x180, RZ ;  /* 0x0000018002007810 */ /* 0x000fc60007ffe0ff */
[----:B--2--5:R-:W-:Y:S01]  /*7cc0*/  @!P0 DADD R4, R16, c[0x0][0x168] ;  /* 0x00005a0010048629 */ /* 0x024fe20000000000 */
[----:B------:R-:W-:-:S03]  /*7cd0*/  ISETP.GE.AND P6, PT, R0, R35, PT ;  /* 0x000000230000720c */ /* 0x000fc60003fc6270 */
[----:B------:R-:W0:-:S04]  /*7ce0*/  @!P0 DMUL R6, R22, c[0x0][0x178] ;  /* 0x00005e0016068a28 */ /* 0x000e080000000000 */
[----:B---3--:R-:W-:-:S04]  /*7cf0*/  @!P2 DADD R8, R18, c[0x0][0x168] ;  /* 0x00005a001208a629 */ /* 0x008fc80000000000 */
[----:B0-----:R-:W-:-:S04]  /*7d00*/  @!P0 DMUL R4, R4, R6 ;  /* 0x0000000604048228 */ /* 0x001fc80000000000 */
[----:B-1----:R-:W0:-:S04]  /*7d10*/  @!P2 DMUL R6, R28, c[0x0][0x178] ;  /* 0x00005e001c06aa28 */ /* 0x002e080000000000 */
[----:B----4-:R-:W-:-:S04]  /*7d20*/  @!P4 DADD R10, R24, c[0x0][0x168] ;  /* 0x00005a00180ac629 */ /* 0x010fc80000000000 */
[----:B------:R-:W1:-:S04]  /*7d30*/  @!P4 DMUL R12, R26, c[0x0][0x178] ;  /* 0x00005e001a0cca28 */ /* 0x000e480000000000 */
[----:B0-----:R-:W-:-:S04]  /*7d40*/  @!P2 DMUL R8, R8, R6 ;  /* 0x000000060808a228 */ /* 0x001fc80000000000 */
[----:B-1----:R-:W-:-:S04]  /*7d50*/  @!P4 DMUL R6, R10, R12 ;  /* 0x0000000c0a06c228 */ /* 0x002fc80000000000 */
[----:B------:R-:W-:-:S04]  /*7d60*/  @!P0 DMUL R22, R22, c[0x0][0x170] ;  /* 0x00005c0016168a28 */ /* 0x000fc80000000000 */
[----:B------:R-:W-:-:S04]  /*7d70*/  @!P2 DMUL R28, R28, c[0x0][0x170] ;  /* 0x00005c001c1caa28 */ /* 0x000fc80000000000 */
[----:B------:R-:W-:-:S04]  /*7d80*/  @!P4 DMUL R26, R26, c[0x0][0x170] ;  /* 0x00005c001a1aca28 */ /* 0x000fc80000000000 */
[----:B------:R-:W0:-:S04]  /*7d90*/  @!P0 DSETP.GTU.AND P1, PT, R16, RZ, PT ;  /* 0x000000ff1000822a */ /* 0x000e080003f2c000 */
[----:B------:R-:W1:Y:S02]  /*7da0*/  @!P2 DSETP.GTU.AND P3, PT, R18, RZ, PT ;  /* 0x000000ff1200a22a */ /* 0x000e640003f6c000 */
[----:B0-----:R-:W-:Y:S02]  /*7db0*/  @!P0 FSEL R4, R4, R22, !P1 ;  /* 0x0000001604048208 */ /* 0x001fe40004800000 */
[----:B------:R-:W0:Y:S01]  /*7dc0*/  @!P4 DSETP.GTU.AND P5, PT, R24, RZ, PT ;  /* 0x000000ff1800c22a */ /* 0x000e220003fac000 */
[----:B------:R-:W-:Y:S02]  /*7dd0*/  @!P0 FSEL R5, R5, R23, !P1 ;  /* 0x0000001705058208 */ /* 0x000fe40004800000 */
[----:B-1----:R-:W-:Y:S02]  /*7de0*/  @!P2 FSEL R28, R8, R28, !P3 ;  /* 0x0000001c081ca208 */ /* 0x002fe40005800000 */
[----:B------:R-:W-:Y:S02]  /*7df0*/  @!P2 FSEL R29, R9, R29, !P3 ;  /* 0x0000001d091da208 */ /* 0x000fe40005800000 */
[----:B0-----:R-:W-:-:S02]  /*7e00*/  @!P4 FSEL R24, R6, R26, !P5 ;  /* 0x0000001a0618c208 */ /* 0x001fc40006800000 */
[----:B------:R-:W-:Y:S01]  /*7e10*/  @!P4 FSEL R25, R7, R27, !P5 ;  /* 0x0000001b0719c208 */ /* 0x000fe20006800000 */
[----:B------:R-:W-:Y:S05]  /*7e20*/  @P6 BRA `(.L_x_3366) ;  /* 0x00000d3000006947 */ /* 0x000fea0003800000 */
[----:B------:R-:W-:-:S04]  /*7e30*/  DADD R6, R32, c[0x0][0x168] ;  /* 0x00005a0020067629 */ /* 0x000fc80000000000 */
[----:B------:R-:W0:-:S04]  /*7e40*/  DMUL R8, R30, c[0x0][0x178] ;  /* 0x00005e001e087a28 */ /* 0x000e080000000000 */
[----:B------:R-:W-:-:S04]  /*7e50*/  DMUL R30, R30, c[0x0][0x170] ;  /* 0x00005c001e1e7a28 */ /* 0x000fc80000000000 */
[----:B0-----:R-:W-:-:S04]  /*7e60*/  DMUL R6, R6, R8 ;  /* 0x0000000806067228 */ /* 0x001fc80000000000 */
[----:B------:R-:W0:-:S06]  /*7e70*/  DSETP.GTU.AND P1, PT, R32, RZ, PT ;  /* 0x000000ff2000722a */ /* 0x000e0c0003f2c000 */
[----:B0-----:R-:W-:Y:S02]  /*7e80*/  FSEL R16, R6, R30, !P1 ;  /* 0x0000001e06107208 */ /* 0x001fe40004800000 */
[----:B------:R-:W-:Y:S01]  /*7e90*/  FSEL R17, R7, R31, !P1 ;  /* 0x0000001f07117208 */ /* 0x000fe20004800000 */
[----:B------:R-:W-:Y:S05]  /*7ea0*/  BRA `(.L_x_3366) ;  /* 0x00000cb000007947 */ /* 0x000fea0003800000 */
.L_x_3365:
[----:B------:R-:W0:Y:S01]  /*7eb0*/  S2R R2, SR_TID.X ;  /* 0x0000000000027919 */ /* 0x000e220000002100 */
[----:B------:R-:W-:Y:S01]  /*7ec0*/  BSSY B1, `(.L_x_3367) ;  /* 0x0000032000017945 */ /* 0x000fe20003800000 */
[----:B0-----:R-:W-:-:S13]  /*7ed0*/  ISETP.GE.AND P0, PT, R2, R35, PT ;  /* 0x000000230200720c */ /* 0x001fda0003f06270 */
[----:B------:R-:W-:Y:S05]  /*7ee0*/  @P0 BRA `(.L_x_3368) ;  /* 0x000002f000000947 */ /* 0x000fea0003800000 */
[----:B--2--5:R-:W0:-:S14]  /*7ef0*/  DSETP.GTU.AND P1, PT, R16, RZ, PT ;  /* 0x000000ff1000722a */ /* 0x024e1c0003f2c000 */
[----:B0-----:R-:W-:Y:S05]  /*7f00*/  @P1 BRA `(.L_x_3369) ;  /* 0x000002c000001947 */ /* 0x001fea0003800000 */
[----:B------:R-:W0:Y:S01]  /*7f10*/  DMUL R16, R16, c[0x0][0x178] ;  /* 0x00005e0010107a28 */ /* 0x000e220000000000 */
[----:B------:R-:W-:Y:S01]  /*7f20*/  IMAD.MOV.U32 R4, RZ, RZ, 0x652b82fe ;  /* 0x652b82feff047424 */ /* 0x000fe200078e00ff */
[----:B------:R-:W-:Y:S01]  /*7f30*/  BSSY B2, `(.L_x_3370) ;  /* 0x0000027000027945 */ /* 0x000fe20003800000 */
[----:B------:R-:W-:-:S06]  /*7f40*/  IMAD.MOV.U32 R5, RZ, RZ, 0x3ff71547 ;  /* 0x3ff71547ff057424 */ /* 0x000fcc00078e00ff */
[----:B0-----:R-:W0:Y:S01]  /*7f50*/  DFMA R6, R16, R4, 6.75539944105574400000e+15 ;  /* 0x433800001006742b */ /* 0x001e220000000004 */
[----:B------:R-:W-:-:S05]  /*7f60*/  FSETP.GEU.FTZ.AND P1, PT, |R17|, 4.1917929649353027344, PT ;  /* 0x4086232b1100780b */ /* 0x000fca0003f3e200 */
[----:B0-----:R-:W0:-:S06]  /*7f70*/  DADD R8, R6, -6.75539944105574400000e+15 ;  /* 0xc338000006087429 */ /* 0x001e0c0000000000 */
[----:B0-----:R-:W0:-:S06]  /*7f80*/  DFMA R10, R8, c[0x2][0x0], R16 ;  /* 0x00800000080a7a2b */ /* 0x001e0c0000000010 */
[----:B0-----:R0:W2:Y:S02]  /*7f90*/  DFMA R8, R8, c[0x2][0x8], R10 ;  /* 0x0080020008087a2b */ /* 0x0010a4000000000a */
[----:B0-----:R-:W-:Y:S02]  /*7fa0*/  IMAD.MOV.U32 R10, RZ, RZ, 0x69ce2bdf ;  /* 0x69ce2bdfff0a7424 */ /* 0x001fe400078e00ff */
[----:B------:R-:W-:-:S06]  /*7fb0*/  IMAD.MOV.U32 R11, RZ, RZ, 0x3e5ade15 ;  /* 0x3e5ade15ff0b7424 */ /* 0x000fcc00078e00ff */
[----:B--2---:R-:W0:-:S06]  /*7fc0*/  DFMA R10, R8, R10, c[0x2][0x10] ;  /* 0x00800400080a762b */ /* 0x004e0c000000000a */
[----:B0-----:R-:W0:-:S06]  /*7fd0*/  DFMA R10, R8, R10, c[0x2][0x18] ;  /* 0x00800600080a762b */ /* 0x001e0c000000000a */
[----:B0-----:R-:W0:-:S06]  /*7fe0*/  DFMA R10, R8, R10, c[0x2][0x20] ;  /* 0x00800800080a762b */ /* 0x001e0c000000000a */
[----:B0-----:R-:W0:-:S06]  /*7ff0*/  DFMA R10, R8, R10, c[0x2][0x28] ;  /* 0x00800a00080a762b */ /* 0x001e0c000000000a */
[----:B0-----:R-:W0:-:S06]  /*8000*/  DFMA R10, R8, R10, c[0x2][0x30] ;  /* 0x00800c00080a762b */ /* 0x001e0c000000000a */
[----:B0-----:R-:W0:-:S06]  /*8010*/  DFMA R10, R8, R10, c[0x2][0x38] ;  /* 0x00800e00080a762b */ /* 0x001e0c000000000a */
[----:B0-----:R-:W0:-:S06]  /*8020*/  DFMA R10, R8, R10, c[0x2][0x40] ;  /* 0x00801000080a762b */ /* 0x001e0c000000000a */
[----:B0-----:R-:W0:-:S06]  /*8030*/  DFMA R10, R8, R10, c[0x2][0x48] ;  /* 0x00801200080a762b */ /* 0x001e0c000000000a */
[----:B0-----:R-:W0:-:S06]  /*8040*/  DFMA R10, R8, R10, c[0x2][0x50] ;  /* 0x00801400080a762b */ /* 0x001e0c000000000a */
[----:B0-----:R-:W0:-:S06]  /*8050*/  DFMA R10, R8, R10, 1 ;  /* 0x3ff00000080a742b */ /* 0x001e0c000000000a */
[----:B0-----:R-:W-:-:S04]  /*8060*/  DFMA R10, R8, R10, 1 ;  /* 0x3ff00000080a742b */ /* 0x001fc8000000000a */
[----:B------:R-:W0:-:S06]  /*8070*/  DMUL R8, R22, c[0x0][0x178] ;  /* 0x00005e0016087a28 */ /* 0x000e0c0000000000 */
[----:B0-----:R-:W0:Y:S01]  /*8080*/  DMUL R8, R8, c[0x0][0x168] ;  /* 0x00005a0008087a28 */ /* 0x001e220000000000 */
[----:B------:R-:W-:Y:S02]  /*8090*/  IMAD R7, R6, 0x100000, R11 ;  /* 0x0010000006077824 */ /* 0x000fe400078e020b */
[----:B------:R-:W-:Y:S01]  /*80a0*/  IMAD.MOV.U32 R6, RZ, RZ, R10 ;  /* 0x000000ffff067224 */ /* 0x000fe200078e000a */
[----:B------:R-:W-:Y:S05]  /*80b0*/  @!P1 BRA `(.L_x_3371) ;  /* 0x000000e000009947 */ /* 0x000fea0003800000 */
[----:B0-----:R-:W-:Y:S01]  /*80c0*/  FSETP.GEU.FTZ.AND P1, PT, |R17|, 4.2275390625, PT ;  /* 0x408748001100780b */ /* 0x001fe20003f3e200 */
[----:B------:R-:W-:-:S04]  /*80d0*/  DADD R6, R16, +INF ;  /* 0x7ff0000010067429 */ /* 0x000fc80000000000 */
[----:B------:R-:W0:-:S06]  /*80e0*/  DSETP.GEU.AND P2, PT, R16, RZ, PT ;  /* 0x000000ff1000722a */ /* 0x000e0c0003f4e000 */
[----:B0-----:R-:W-:Y:S02]  /*80f0*/  FSEL R6, R6, RZ, P2 ;  /* 0x000000ff06067208 */ /* 0x001fe40001000000 */
[----:B------:R-:W-:Y:S01]  /*8100*/  FSEL R7, R7, RZ, P2 ;  /* 0x000000ff07077208 */ /* 0x000fe20001000000 */
[----:B------:R-:W-:Y:S05]  /*8110*/  @P1 BRA `(.L_x_3371) ;  /* 0x0000008000001947 */ /* 0x000fea0003800000 */
[----:B------:R-:W0:Y:S01]  /*8120*/  DFMA R4, R4, R16, 6.75539944105574400000e+15 ;  /* 0x433800000404742b */ /* 0x000e220000000010 */
[----:B------:R-:W-:-:S09]  /*8130*/  IMAD.MOV.U32 R6, RZ, RZ, RZ ;  /* 0x000000ffff067224 */ /* 0x000fd200078e00ff */
[----:B0-----:R-:W-:-:S04]  /*8140*/  LEA.HI R0, R4, R4, RZ, 0x1 ;  /* 0x0000000404007211 */ /* 0x001fc800078f08ff */
[----:B------:R-:W-:-:S05]  /*8150*/  SHF.R.S32.HI R3, RZ, 0x1, R0 ;  /* 0x00000001ff037819 */ /* 0x000fca0000011400 */
[----:B------:R-:W-:Y:S02]  /*8160*/  IMAD.IADD R4, R4, 0x1, -R3 ;  /* 0x0000000104047824 */ /* 0x000fe400078e0a03 */
[----:B------:R-:W-:-:S03]  /*8170*/  IMAD R11, R3, 0x100000, R11 ;  /* 0x00100000030b7824 */ /* 0x000fc600078e020b */
[----:B------:R-:W-:-:S06]  /*8180*/  LEA R7, R4, 0x3ff00000, 0x14 ;  /* 0x3ff0000004077811 */ /* 0x000fcc00078ea0ff */
[----:B------:R0:W2:-:S06]  /*8190*/  DMUL R6, R10, R6 ;  /* 0x000000060a067228 */ /* 0x00008c0000000000 */
.L_x_3371:
[----:B0-----:R-:W-:Y:S05]  /*81a0*/  BSYNC B2 ;  /* 0x0000000000027941 */ /* 0x001fea0003800000 */
.L_x_3370:
[----:B--2---:R0:W2:Y:S01]  /*81b0*/  DMUL R4, R8, R6 ;  /* 0x0000000608047228 */ /* 0x0040a20000000000 */
[----:B------:R-:W-:Y:S05]  /*81c0*/  BRA `(.L_x_3368) ;  /* 0x0000001000007947 */ /* 0x000fea0003800000 */
.L_x_3369:
[----:B------:R0:W2:-:S06]  /*81d0*/  DMUL R4, R22, c[0x0][0x170] ;  /* 0x00005c0016047a28 */ /* 0x00008c0000000000 */
.L_x_3368:
[----:B------:R-:W-:Y:S05]  /*81e0*/  BSYNC B1 ;  /* 0x0000000000017941 */ /* 0x000fea0003800000 */
.L_x_3367:
[----:B------:R-:W-:Y:S01]  /*81f0*/  IADD3 R0, R2, 0x80, RZ ;  /* 0x0000008002007810 */ /* 0x000fe20007ffe0ff */
[----:B------:R-:W-:Y:S03]  /*8200*/  BSSY B1, `(.L_x_3372) ;  /* 0x0000031000017945 */ /* 0x000fe60003800000 */
[----:B------:R-:W-:-:S13]  /*8210*/  ISETP.GE.AND P1, PT, R0, R35, PT ;  /* 0x000000230000720c */ /* 0x000fda0003f26270 */
[----:B------:R-:W-:Y:S05]  /*8220*/  @P1 BRA `(.L_x_3373) ;  /* 0x000002e000001947 */ /* 0x000fea0003800000 */
[----:B---3-5:R-:W3:-:S14]  /*8230*/  DSETP.GTU.AND P1, PT, R18, RZ, PT ;  /* 0x000000ff1200722a */ /* 0x028edc0003f2c000 */
[----:B---3--:R-:W-:Y:S05]  /*8240*/  @P1 BRA `(.L_x_3374) ;  /* 0x000002b000001947 */ /* 0x008fea0003800000 */
[----:B------:R-:W3:Y:S01]  /*8250*/  DMUL R18, R18, c[0x0][0x178] ;  /* 0x00005e0012127a28 */ /* 0x000ee20000000000 */
[----:B0-----:R-:W-:Y:S01]  /*8260*/  IMAD.MOV.U32 R6, RZ, RZ, 0x652b82fe ;  /* 0x652b82feff067424 */ /* 0x001fe200078e00ff */
[----:B------:R-:W-:Y:S01]  /*8270*/  BSSY B2, `(.L_x_3375) ;  /* 0x0000026000027945 */ /* 0x000fe20003800000 */
[----:B------:R-:W-:Y:S02]  /*8280*/  IMAD.MOV.U32 R7, RZ, RZ, 0x3ff71547 ;  /* 0x3ff71547ff077424 */ /* 0x000fe400078e00ff */
[----:B------:R-:W-:Y:S02]  /*8290*/  IMAD.MOV.U32 R12, RZ, RZ, 0x69ce2bdf ;  /* 0x69ce2bdfff0c7424 */ /* 0x000fe400078e00ff */
[----:B------:R-:W-:Y:S02]  /*82a0*/  IMAD.MOV.U32 R13, RZ, RZ, 0x3e5ade15 ;  /* 0x3e5ade15ff0d7424 */ /* 0x000fe400078e00ff */
[----:B---3--:R-:W0:Y:S01]  /*82b0*/  DFMA R6, R18, R6, 6.75539944105574400000e+15 ;  /* 0x433800001206742b */ /* 0x008e220000000006 */
[----:B------:R-:W-:-:S05]  /*82c0*/  FSETP.GEU.FTZ.AND P1, PT, |R19|, 4.1917929649353027344, PT ;  /* 0x4086232b1300780b */ /* 0x000fca0003f3e200 */
[----:B0-----:R-:W0:-:S06]  /*82d0*/  DADD R8, R6, -6.75539944105574400000e+15 ;  /* 0xc338000006087429 */ /* 0x001e0c0000000000 */
[----:B0-----:R-:W0:-:S06]  /*82e0*/  DFMA R10, R8, c[0x2][0x0], R18 ;  /* 0x00800000080a7a2b */ /* 0x001e0c0000000012 */
[----:B0-----:R-:W0:-:S06]  /*82f0*/  DFMA R8, R8, c[0x2][0x8], R10 ;  /* 0x0080020008087a2b */ /* 0x001e0c000000000a */
        /* <DEDUP_REMOVED lines=11> */
[----:B-1----:R-:W0:-:S06]  /*83b0*/  DMUL R10, R28, c[0x0][0x178] ;  /* 0x00005e001c0a7a28 */ /* 0x002e0c0000000000 */
        /* <DEDUP_REMOVED lines=8> */
[----:B------:R-:W-:Y:S02]  /*8440*/  @!P1 LEA.HI R0, R6, R6, RZ, 0x1 ;  /* 0x0000000606009211 */ /* 0x000fe400078f08ff */
[----:B------:R-:W-:Y:S02]  /*8450*/  FSEL R29, R13, RZ, P2 ;  /* 0x000000ff0d1d7208 */ /* 0x000fe40001000000 */
[----:B------:R-:W-:-:S05]  /*8460*/  @!P1 SHF.R.S32.HI R7, RZ, 0x1, R0 ;  /* 0x00000001ff079819 */ /* 0x000fca0000011400 */
[----:B------:R-:W-:Y:S02]  /*8470*/  @!P1 IMAD.IADD R6, R6, 0x1, -R7 ;  /* 0x0000000106069824 */ /* 0x000fe400078e0a07 */
[----:B------:R-:W-:-:S03]  /*8480*/  @!P1 IMAD R7, R7, 0x100000, R9 ;  /* 0x0010000007079824 */ /* 0x000fc600078e0209 */
[----:B------:R-:W-:Y:S01]  /*8490*/  @!P1 LEA R9, R6, 0x3ff00000, 0x14 ;  /* 0x3ff0000006099811 */ /* 0x000fe200078ea0ff */
[----:B------:R-:W-:Y:S02]  /*84a0*/  @!P1 IMAD.MOV.U32 R6, RZ, RZ, R8 ;  /* 0x000000ffff069224 */ /* 0x000fe400078e0008 */
[----:B------:R-:W-:-:S06]  /*84b0*/  @!P1 IMAD.MOV.U32 R8, RZ, RZ, RZ ;  /* 0x000000ffff089224 */ /* 0x000fcc00078e00ff */
[----:B------:R0:W1:-:S06]  /*84c0*/  @!P1 DMUL R28, R6, R8 ;  /* 0x00000008061c9228 */ /* 0x00004c0000000000 */
.L_x_3376:
[----:B0-----:R-:W-:Y:S05]  /*84d0*/  BSYNC B2 ;  /* 0x0000000000027941 */ /* 0x001fea0003800000 */
.L_x_3375:
[----:B-1----:R0:W1:Y:S01]  /*84e0*/  DMUL R28, R10, R28 ;  /* 0x0000001c0a1c7228 */ /* 0x0020620000000000 */
[----:B------:R-:W-:Y:S05]  /*84f0*/  BRA `(.L_x_3373) ;  /* 0x0000001000007947 */ /* 0x000fea0003800000 */
.L_x_3374:
[----:B-1----:R-:W1:-:S06]  /*8500*/  DMUL R28, R28, c[0x0][0x170] ;  /* 0x00005c001c1c7a28 */ /* 0x002e4c0000000000 */
.L_x_3373:
[----:B------:R-:W-:Y:S05]  /*8510*/  BSYNC B1 ;  /* 0x0000000000017941 */ /* 0x000fea0003800000 */
.L_x_3372:
[----:B------:R-:W-:Y:S01]  /*8520*/  IADD3 R0, R2, 0x100, RZ ;  /* 0x0000010002007810 */ /* 0x000fe20007ffe0ff */
[----:B------:R-:W-:Y:S03]  /*8530*/  BSSY B1, `(.L_x_3377) ;  /* 0x0000031000017945 */ /* 0x000fe60003800000 */
[----:B------:R-:W-:-:S13]  /*8540*/  ISETP.GE.AND P1, PT, R0, R35, PT ;  /* 0x000000230000720c */ /* 0x000fda0003f26270 */
[----:B------:R-:W-:Y:S05]  /*8550*/  @P1 BRA `(.L_x_3378) ;  /* 0x000002e000001947 */ /* 0x000fea0003800000 */
[----:B----45:R-:W4:-:S14]  /*8560*/  DSETP.GTU.AND P1, PT, R24, RZ, PT ;  /* 0x000000ff1800722a */ /* 0x030f1c0003f2c000 */
[----:B----4-:R-:W-:Y:S05]  /*8570*/  @P1 BRA `(.L_x_3379) ;  /* 0x000002b000001947 */ /* 0x010fea0003800000 */
[----:B------:R-:W4:Y:S01]  /*8580*/  DMUL R24, R24, c[0x0][0x178] ;  /* 0x00005e0018187a28 */ /* 0x000f220000000000 */
[----:B0-----:R-:W-:Y:S01]  /*8590*/  IMAD.MOV.U32 R6, RZ, RZ, 0x652b82fe ;  /* 0x652b82feff067424 */ /* 0x001fe200078e00ff */
[----:B------:R-:W-:Y:S01]  /*85a0*/  BSSY B2, `(.L_x_3380) ;  /* 0x0000026000027945 */ /* 0x000fe20003800000 */
[----:B------:R-:W-:Y:S02]  /*85b0*/  IMAD.MOV.U32 R7, RZ, RZ, 0x3ff71547 ;  /* 0x3ff71547ff077424 */ /* 0x000fe400078e00ff */
[----:B------:R-:W-:Y:S02]  /*85c0*/  IMAD.MOV.U32 R12, RZ, RZ, 0x69ce2bdf ;  /* 0x69ce2bdfff0c7424 */ /* 0x000fe400078e00ff */
[----:B------:R-:W-:Y:S02]  /*85d0*/  IMAD.MOV.U32 R13, RZ, RZ, 0x3e5ade15 ;  /* 0x3e5ade15ff0d7424 */ /* 0x000fe400078e00ff */
[----:B----4-:R-:W0:Y:S01]  /*85e0*/  DFMA R6, R24, R6, 6.75539944105574400000e+15 ;  /* 0x433800001806742b */ /* 0x010e220000000006 */
[----:B------:R-:W-:-:S05]  /*85f0*/  FSETP.GEU.FTZ.AND P1, PT, |R25|, 4.1917929649353027344, PT ;  /* 0x4086232b1900780b */ /* 0x000fca0003f3e200 */
[----:B0-----:R-:W0:-:S06]  /*8600*/  DADD R8, R6, -6.75539944105574400000e+15 ;  /* 0xc338000006087429 */ /* 0x001e0c0000000000 */
[----:B0-----:R-:W0:-:S06]  /*8610*/  DFMA R10, R8, c[0x2][0x0], R24 ;  /* 0x00800000080a7a2b */ /* 0x001e0c0000000018 */
[----:B0-----:R-:W0:-:S06]  /*8620*/  DFMA R8, R8, c[0x2][0x8], R10 ;  /* 0x0080020008087a2b */ /* 0x001e0c000000000a */
[----:B0-----:R-:W0:-:S04]  /*8630*/  DFMA R10, R8, R12, c[0x2][0x10] ;  /* 0x00800400080a762b */ /* 0x001e08000000000c */
[----:B------:R-:W4:-:S04]  /*8640*/  DMUL R12, R26, c[0x0][0x178] ;  /* 0x00005e001a0c7a28 */ /* 0x000f080000000000 */
[----:B0-----:R-:W0:-:S04]  /*8650*/  DFMA R10, R8, R10, c[0x2][0x18] ;  /* 0x00800600080a762b */ /* 0x001e08000000000a */
[----:B----4-:R-:W-:-:S04]  /*8660*/  DMUL R12, R12, c[0x0][0x168] ;  /* 0x00005a000c0c7a28 */ /* 0x010fc80000000000 */
        /* <DEDUP_REMOVED lines=8> */
[----:B0-----:R-:W0:-:S10]  /*86f0*/  DFMA R10, R8, R10, 1 ;  /* 0x3ff00000080a742b */ /* 0x001e14000000000a */
[----:B0-----:R-:W-:Y:S02]  /*8700*/  IMAD R9, R6, 0x100000, R11 ;  /* 0x0010000006097824 */ /* 0x001fe400078e020b */
[----:B------:R-:W-:Y:S01]  /*8710*/  IMAD.MOV.U32 R8, RZ, RZ, R10 ;  /* 0x000000ffff087224 */ /* 0x000fe200078e000a */
[----:B------:R-:W-:Y:S05]  /*8720*/  @!P1 BRA `(.L_x_3381) ;  /* 0x000000d000009947 */ /* 0x000fea0003800000 */
[----:B------:R-:W-:Y:S01]  /*8730*/  FSETP.GEU.FTZ.AND P1, PT, |R25|, 4.2275390625, PT ;  /* 0x408748001900780b */ /* 0x000fe20003f3e200 */
        /* <DEDUP_REMOVED lines=11> */
[----:B------:R0:W4:-:S06]  /*87f0*/  @!P1 DMUL R8, R6, R10 ;  /* 0x0000000a06089228 */ /* 0x00010c0000000000 */
.L_x_3381:
[----:B------:R-:W-:Y:S05]  /*8800*/  BSYNC B2 ;  /* 0x0000000000027941 */ /* 0x000fea0003800000 */
.L_x_3380:
[----:B----4-:R4:W0:Y:S01]  /*8810*/  DMUL R24, R12, R8 ;  /* 0x000000080c187228 */ /* 0x0108220000000000 */
[----:B------:R-:W-:Y:S05]  /*8820*/  BRA `(.L_x_3378) ;  /* 0x0000001000007947 */ /* 0x000fea0003800000 */
.L_x_3379:
[----:B------:R4:W0:-:S06]  /*8830*/  DMUL R24, R26, c[0x0][0x170] ;  /* 0x00005c001a187a28 */ /* 0x00080c0000000000 */
.L_x_3378:
[----:B------:R-:W-:Y:S05]  /*8840*/  BSYNC B1 ;  /* 0x0000000000017941 */ /* 0x000fea0003800000 */
.L_x_3377:
[----:B------:R-:W-:-:S04]  /*8850*/  IADD3 R0, R2, 0x180, RZ ;  /* 0x0000018002007810 */ /* 0x000fc80007ffe0ff */
        /* <DEDUP_REMOVED lines=28> */
[----:B--2---:R-:W-:Y:S02]  /*8a20*/  IMAD R17, R6, 0x100000, R9 ;  /* 0x0010000006117824 */ /* 0x004fe400078e0209 */
        /* <DEDUP_REMOVED lines=14> */
[----:B------:R0:W2:-:S06]  /*8b10*/  @!P1 DMUL R16, R6, R8 ;  /* 0x0000000806109228 */ /* 0x00008c0000000000 */
.L_x_3384:
[----:B0-----:R-:W-:Y:S05]  /*8b20*/  BSYNC B1 ;  /* 0x0000000000017941 */ /* 0x001fea0003800000 */
.L_x_3383:
[----:B--2---:R0:W2:Y:S01]  /*8b30*/  DMUL R16, R10, R16 ;  /* 0x000000100a107228 */ /* 0x0040a20000000000 */
[----:B------:R-:W-:Y:S05]  /*8b40*/  BRA `(.L_x_3366) ;  /* 0x0000001000007947 */ /* 0x000fea0003800000 */
.L_x_3382:
[----:B--2---:R2:W4:-:S06]  /*8b50*/  DMUL R16, R30, c[0x0][0x170] ;  /* 0x00005c001e107a28 */ /* 0x00450c0000000000 */
.L_x_3366:
[----:B------:R-:W-:Y:S05]  /*8b60*/  BSYNC B0 ;  /* 0x0000000000007941 */ /* 0x000fea0003800000 */
.L_x_3364:
[----:B0----5:R-:W0:Y:S01]  /*8b70*/  LDC.U8 R22, c[0x0][0x1b8] ;  /* 0x00006e00ff167b82 */ /* 0x021e220000000000 */
[----:B------:R-:W-:Y:S01]  /*8b80*/  BSSY B6, `(.L_x_3385) ;  /* 0x0000107000067945 */ /* 0x000fe20003800000 */
[----:B---3--:R-:W-:Y:S01]  /*8b90*/  IMAD.MOV.U32 R18, RZ, RZ, R2 ;  /* 0x000000ffff127224 */ /* 0x008fe200078e0002 */
[----:B------:R-:W-:Y:S05]  /*8ba0*/  @P0 BRA `(.L_x_3386) ;  /* 0x0000104000000947 */ /* 0x000fea0003800000 */
[----:B------:R-:W3:Y:S02]  /*8bb0*/  S2R R3, SR_CTAID.X ;  /* 0x0000000000037919 */ /* 0x000ee40000002500 */
[----:B---3--:R-:W-:Y:S01]  /*8bc0*/  IMAD R0, R3, 0x200, R2 ;  /* 0x0000020003007824 */ /* 0x008fe200078e0202 */
[----:B0-----:R-:W-:-:S03]  /*8bd0*/  PRMT R3, R22, 0x9910, RZ ;  /* 0x0000991016037816 */ /* 0x001fc600000000ff */
[----:B----4-:R-:W-:Y:S02]  /*8be0*/  IMAD R8, R0, c[0x0][0x1bc], RZ ;  /* 0x00006f0000087a24 */ /* 0x010fe400078e02ff */
        /* <DEDUP_REMOVED lines=13> */
[----:B--2---:R-:W0:Y:S02]  /*8cc0*/  F2I.F64.TRUNC R5, R4 ;  /* 0x0000000400057311 */ /* 0x004e24000030d100 */
[----:B0-----:R0:W-:Y:S01]  /*8cd0*/  STG.E.U8 [R8.64], R5 ;  /* 0x0000000508007986 */ /* 0x0011e2000c101124 */
[----:B------:R-:W-:Y:S05]  /*8ce0*/  BRA `(.L_x_3392) ;  /* 0x00000ef000007947 */ /* 0x000fea0003800000 */
.L_x_3390:
[----:B--2---:R-:W0:Y:S02]  /*8cf0*/  F2I.S64.F64.TRUNC R4, R4 ;  /* 0x0000000400047311 */ /* 0x004e24000030d900 */
[----:B0-----:R-:W-:-:S05]  /*8d00*/  IMAD.MOV.U32 R3, RZ, RZ, R4 ;  /* 0x000000ffff037224 */ /* 0x001fca00078e0004 */
[----:B------:R0:W-:Y:S01]  /*8d10*/  STG.E.U8 [R8.64], R3 ;  /* 0x0000000308007986 */ /* 0x0001e2000c101124 */
[----:B------:R-:W-:Y:S05]  /*8d20*/  BRA `(.L_x_3392) ;  /* 0x00000eb000007947 */ /* 0x000fea0003800000 */
.L_x_3389:
[----:B------:R-:W-:-:S13]  /*8d30*/  ISETP.NE.AND P0, PT, R0, 0x2, PT ;  /* 0x000000020000780c */ /* 0x000fda0003f05270 */
[----:B------:R-:W-:Y:S05]  /*8d40*/  @!P0 BRA `(.L_x_3393) ;  /* 0x000000a000008947 */ /* 0x000fea0003800000 */
[----:B------:R-:W-:-:S13]  /*8d50*/  ISETP.NE.AND P0, PT, R0, 0x3, PT ;  /* 0x000000030000780c */ /* 0x000fda0003f05270 */
[----:B------:R-:W-:Y:S05]  /*8d60*/  @!P0 BRA `(.L_x_3394) ;  /* 0x0000005000008947 */ /* 0x000fea0003800000 */
[----:B------:R-:W-:-:S13]  /*8d70*/  ISETP.NE.AND P0, PT, R0, 0x4, PT ;  /* 0x000000040000780c */ /* 0x000fda0003f05270 */
[----:B------:R-:W-:Y:S05]  /*8d80*/  @P0 BRA `(.L_x_3391) ;  /* 0x00000cc000000947 */ /* 0x000fea0003800000 */
[----:B--2---:R-:W0:Y:S02]  /*8d90*/  F2I.S64.F64.TRUNC R4, R4 ;  /* 0x0000000400047311 */ /* 0x004e24000030d900 */
[----:B0-----:R0:W-:Y:S01]  /*8da0*/  STG.E.64 [R8.64], R4 ;  /* 0x0000000408007986 */ /* 0x0011e2000c101b24 */
[----:B------:R-:W-:Y:S05]  /*8db0*/  BRA `(.L_x_3392) ;  /* 0x00000e2000007947 */ /* 0x000fea0003800000 */
.L_x_3394:
[----:B--2---:R-:W0:Y:S02]  /*8dc0*/  F2I.F64.TRUNC R5, R4 ;  /* 0x0000000400057311 */ /* 0x004e24000030d100 */
[----:B0-----:R0:W-:Y:S01]  /*8dd0*/  STG.E [R8.64], R5 ;  /* 0x0000000508007986 */ /* 0x0011e2000c101924 */
[----:B------:R-:W-:Y:S05]  /*8de0*/  BRA `(.L_x_3392) ;  /* 0x00000df000007947 */ /* 0x000fea0003800000 */
.L_x_3393:
[----:B--2---:R-:W0:Y:S02]  /*8df0*/  F2I.F64.TRUNC R5, R4 ;  /* 0x0000000400057311 */ /* 0x004e24000030d100 */
[----:B0-----:R0:W-:Y:S01]  /*8e00*/  STG.E.U16 [R8.64], R5 ;  /* 0x0000000508007986 */ /* 0x0011e2000c101524 */
[----:B------:R-:W-:Y:S05]  /*8e10*/  BRA `(.L_x_3392) ;  /* 0x00000dc000007947 */ /* 0x000fea0003800000 */
.L_x_3388:
[----:B------:R-:W-:-:S13]  /*8e20*/  ISETP.GT.AND P0, PT, R0, 0x6, PT ;  /* 0x000000060000780c */ /* 0x000fda0003f04270 */
[----:B------:R-:W-:Y:S05]  /*8e30*/  @P0 BRA `(.L_x_3395) ;  /* 0x000000f000000947 */ /* 0x000fea0003800000 */
[----:B------:R-:W-:-:S13]  /*8e40*/  ISETP.NE.AND P0, PT, R0, 0x5, PT ;  /* 0x000000050000780c */ /* 0x000fda0003f05270 */
[----:B------:R-:W-:Y:S05]  /*8e50*/  @!P0 BRA `(.L_x_3396) ;  /* 0x0000007000008947 */ /* 0x000fea0003800000 */
[----:B------:R-:W-:-:S13]  /*8e60*/  ISETP.NE.AND P0, PT, R0, 0x6, PT ;  /* 0x000000060000780c */ /* 0x000fda0003f05270 */
[----:B------:R-:W-:Y:S05]  /*8e70*/  @P0 BRA `(.L_x_3391) ;  /* 0x00000bd000000947 */ /* 0x000fea0003800000 */
[----:B--2---:R-:W0:Y:S01]  /*8e80*/  F2F.F32.F64 R3, R4 ;  /* 0x0000000400037310 */ /* 0x004e220000301000 */
[----:B------:R-:W0:-:S14]  /*8e90*/  DSETP.GEU.AND P0, PT, |R4|, c[0x2][0x58], PT ;  /* 0x008016000400762a */ /* 0x000e1c0003f0e200 */
[----:B0-----:R-:W-:-:S05]  /*8ea0*/  @!P0 FMUL R3, R3, 1.175494350822287508e-38 ;  /* 0x0080000003038820 */ /* 0x001fca0000400000 */
[----:B------:R0:W-:Y:S01]  /*8eb0*/  STG.E [R8.64], R3 ;  /* 0x0000000308007986 */ /* 0x0001e2000c101924 */
[----:B------:R-:W-:Y:S05]  /*8ec0*/  BRA `(.L_x_3392) ;  /* 0x00000d1000007947 */ /* 0x000fea0003800000 */
.L_x_3396:
[----:B--2---:R-:W0:Y:S01]  /*8ed0*/  F2F.F32.F64 R0, R4 ;  /* 0x0000000400007310 */ /* 0x004e220000301000 */
[----:B------:R-:W0:-:S14]  /*8ee0*/  DSETP.GEU.AND P0, PT, |R4|, c[0x2][0x58], PT ;  /* 0x008016000400762a */ /* 0x000e1c0003f0e200 */
[----:B0-----:R-:W-:-:S05]  /*8ef0*/  @!P0 FMUL R0, R0, 1.175494350822287508e-38 ;  /* 0x0080000000008820 */ /* 0x001fca0000400000 */
[----:B------:R-:W-:-:S05]  /*8f00*/  F2FP.PACK_AB R0, RZ, R0 ;  /* 0x00000000ff00723e */ /* 0x000fca00000000ff */
[----:B------:R0:W-:Y:S01]  /*8f10*/  STG.E.U16 [R8.64], R0 ;  /* 0x0000000008007986 */ /* 0x0001e2000c101524 */
[----:B------:R-:W-:Y:S05]  /*8f20*/  BRA `(.L_x_3392) ;  /* 0x00000cb000007947 */ /* 0x000fea0003800000 */
.L_x_3395:
[----:B------:R-:W-:-:S13]  /*8f30*/  ISETP.NE.AND P0, PT, R0, 0x7, PT ;  /* 0x000000070000780c */ /* 0x000fda0003f05270 */
[----:B------:R-:W-:Y:S05]  /*8f40*/  @!P0 BRA `(.L_x_3397) ;  /* 0x0000011000008947 */ /* 0x000fea0003800000 */
[----:B------:R-:W-:-:S13]  /*8f50*/  ISETP.NE.AND P0, PT, R0, 0x8, PT ;  /* 0x000000080000780c */ /* 0x000fda0003f05270 */
[----:B------:R-:W-:Y:S05]  /*8f60*/  @!P0 BRA `(.L_x_3398) ;  /* 0x0000008000008947 */ /* 0x000fea0003800000 */
[----:B------:R-:W-:-:S13]  /*8f70*/  ISETP.NE.AND P0, PT, R0, 0x9, PT ;  /* 0x000000090000780c */ /* 0x000fda0003f05270 */
[----:B------:R-:W-:Y:S05]  /*8f80*/  @P0 BRA `(.L_x_3391) ;  /* 0x00000ac000000947 */ /* 0x000fea0003800000 */
[----:B--2---:R-:W0:Y:S01]  /*8f90*/  F2F.F32.F64 R6, R4 ;  /* 0x0000000400067310 */ /* 0x004e220000301000 */
[----:B------:R-:W0:Y:S01]  /*8fa0*/  DSETP.GEU.AND P0, PT, |R4|, c[0x2][0x58], PT ;  /* 0x008016000400762a */ /* 0x000e220003f0e200 */
[----:B------:R-:W-:-:S13]  /*8fb0*/  IMAD.MOV.U32 R7, RZ, RZ, RZ ;  /* 0x000000ffff077224 */ /* 0x000fda00078e00ff */
[----:B0-----:R-:W-:-:S05]  /*8fc0*/  @!P0 FMUL R6, R6, 1.175494350822287508e-38 ;  /* 0x0080000006068820 */ /* 0x001fca0000400000 */
[----:B------:R0:W-:Y:S01]  /*8fd0*/  STG.E.64 [R8.64], R6 ;  /* 0x0000000608007986 */ /* 0x0001e2000c101b24 */
[----:B------:R-:W-:Y:S05]  /*8fe0*/  BRA `(.L_x_3392) ;  /* 0x00000bf000007947 */ /* 0x000fea0003800000 */
.L_x_3398:
[----:B--2---:R-:W0:Y:S01]  /*8ff0*/  F2F.F32.F64 R0, R4 ;  /* 0x0000000400007310 */ /* 0x004e220000301000 */
[----:B------:R-:W0:-:S14]  /*9000*/  DSETP.GEU.AND P0, PT, |R4|, c[0x2][0x58], PT ;  /* 0x008016000400762a */ /* 0x000e1c0003f0e200 */
[----:B0-----:R-:W-:-:S05]  /*9010*/  @!P0 FMUL R0, R0, 1.175494350822287508e-38 ;  /* 0x0080000000008820 */ /* 0x001fca0000400000 */
[----:B------:R-:W-:-:S04]  /*9020*/  F2FP.PACK_AB R3, RZ, R0 ;  /* 0x00000000ff03723e */ /* 0x000fc800000000ff */
[----:B------:R-:W-:-:S05]  /*9030*/  PRMT R3, R3, 0x5410, RZ ;  /* 0x0000541003037816 */ /* 0x000fca00000000ff */
[----:B------:R0:W-:Y:S01]  /*9040*/  STG.E [R8.64], R3 ;  /* 0x0000000308007986 */ /* 0x0001e2000c101924 */
[----:B------:R-:W-:Y:S05]  /*9050*/  BRA `(.L_x_3392) ;  /* 0x00000b8000007947 */ /* 0x000fea0003800000 */
.L_x_3397:
[----:B--2---:R0:W-:Y:S01]  /*9060*/  STG.E.64 [R8.64], R4 ;  /* 0x0000000408007986 */ /* 0x0041e2000c101b24 */
[----:B------:R-:W-:Y:S05]  /*9070*/  BRA `(.L_x_3392) ;  /* 0x00000b6000007947 */ /* 0x000fea0003800000 */
.L_x_3387:
        /* <DEDUP_REMOVED lines=8> */
[----:B--2---:R-:W0:-:S06]  /*9100*/  DSETP.NEU.AND P0, PT, R4, RZ, PT ;  /* 0x000000ff0400722a */ /* 0x004e0c0003f0d000 */
[----:B0-----:R-:W-:-:S05]  /*9110*/  SEL R3, RZ, 0x1, !P0 ;  /* 0x00000001ff037807 */ /* 0x001fca0004000000 */
[----:B------:R0:W-:Y:S01]  /*9120*/  STG.E.U8 [R8.64], R3 ;  /* 0x0000000308007986 */ /* 0x0001e2000c101124 */
[----:B------:R-:W-:Y:S05]  /*9130*/  BRA `(.L_x_3392) ;  /* 0x00000aa000007947 */ /* 0x000fea0003800000 */
.L_x_3401:
[----:B------:R-:W-:-:S05]  /*9140*/  CS2R R6, SRZ ;  /* 0x0000000000067805 */ /* 0x000fca000001ff00 */
[----:B--2---:R0:W-:Y:S01]  /*9150*/  STG.E.128 [R8.64], R4 ;  /* 0x0000000408007986 */ /* 0x0041e2000c101d24 */
[----:B------:R-:W-:Y:S05]  /*9160*/  BRA `(.L_x_3392) ;  /* 0x00000a7000007947 */ /* 0x000fea0003800000 */
.L_x_3400:
        /* <DEDUP_REMOVED lines=23> */
.L_x_3405:
[----:B------:R-:W-:Y:S05]  /*92e0*/  BSYNC B0 ;  /* 0x0000000000007941 */ /* 0x000fea0003800000 */
.L_x_3404:
[----:B------:R-:W-:-:S05]  /*92f0*/  LOP3.LUT R7, R0, R7, RZ, 0xfc, !PT ;  /* 0x0000000700077212 */ /* 0x000fca00078efcff */
[----:B------:R0:W-:Y:S01]  /*9300*/  STG.E.U8 [R8.64], R7 ;  /* 0x0000000708007986 */ /* 0x0001e2000c101124 */
[----:B------:R-:W-:Y:S05]  /*9310*/  BRA `(.L_x_3392) ;  /* 0x000008c000007947 */ /* 0x000fea0003800000 */
.L_x_3403:
[----:B--2---:R-:W0:Y:S01]  /*9320*/  F2F.F32.F64 R7, R4 ;  /* 0x0000000400077310 */ /* 0x004e220000301000 */
        /* <DEDUP_REMOVED lines=14> */
.L_x_3407:
[----:B------:R-:W-:Y:S01]  /*9410*/  IMAD.MOV.U32 R0, RZ, RZ, 0x7f ;  /* 0x0000007fff007424 */ /* 0x000fe200078e00ff */
[----:B------:R-:W-:-:S04]  /*9420*/  ISETP.GT.U32.AND P0, PT, R3, 0x7f800000, PT ;  /* 0x7f8000000300780c */ /* 0x000fc80003f04070 */
[----:B------:R-:W-:-:S04]  /*9430*/  SEL R0, R0, 0x7c, P0 ;  /* 0x0000007c00007807 */ /* 0x000fc80000000000 */
.L_x_3408:
[----:B------:R-:W-:Y:S05]  /*9440*/  BSYNC B0 ;  /* 0x0000000000007941 */ /* 0x000fea0003800000 */
.L_x_3406:
[----:B------:R-:W-:-:S04]  /*9450*/  LOP3.LUT R3, R7, 0x80000000, RZ, 0xc0, !PT ;  /* 0x8000000007037812 */ /* 0x000fc800078ec0ff */
[----:B------:R-:W-:-:S04]  /*9460*/  SHF.R.U32.HI R3, RZ, 0x18, R3 ;  /* 0x00000018ff037819 */ /* 0x000fc80000011603 */
[----:B------:R-:W-:-:S05]  /*9470*/  LOP3.LUT R3, R0, R3, RZ, 0xfc, !PT ;  /* 0x0000000300037212 */ /* 0x000fca00078efcff */
[----:B------:R0:W-:Y:S01]  /*9480*/  STG.E.U8 [R8.64], R3 ;  /* 0x0000000308007986 */ /* 0x0001e2000c101124 */
[----:B------:R-:W-:Y:S05]  /*9490*/  BRA `(.L_x_3392) ;  /* 0x0000074000007947 */ /* 0x000fea0003800000 */
.L_x_3402:
[----:B--2---:R-:W0:Y:S01]  /*94a0*/  F2F.F32.F64 R0, R4 ;  /* 0x0000000400007310 */ /* 0x004e220000301000 */
[----:B------:R-:W0:-:S14]  /*94b0*/  DSETP.GEU.AND P0, PT, |R4|, c[0x2][0x58], PT ;  /* 0x008016000400762a */ /* 0x000e1c0003f0e200 */
[----:B0-----:R-:W-:-:S05]  /*94c0*/  @!P0 FMUL R0, R0, 1.175494350822287508e-38 ;  /* 0x0080000000008820 */ /* 0x001fca0000400000 */
[----:B------:R-:W-:-:S05]  /*94d0*/  F2FP.BF16.PACK_AB R0, RZ, R0 ;  /* 0x00000000ff00723e */ /* 0x000fca00000010ff */
[----:B------:R0:W-:Y:S01]  /*94e0*/  STG.E.U16 [R8.64], R0 ;  /* 0x0000000008007986 */ /* 0x0001e2000c101524 */
[----:B------:R-:W-:Y:S05]  /*94f0*/  BRA `(.L_x_3392) ;  /* 0x000006e000007947 */ /* 0x000fea0003800000 */
.L_x_3399:
        /* <DEDUP_REMOVED lines=8> */
[----:B--2---:R-:W0:Y:S02]  /*9580*/  F2I.U32.F64.TRUNC R5, R4 ;  /* 0x0000000400057311 */ /* 0x004e24000030d000 */
[----:B0-----:R0:W-:Y:S01]  /*9590*/  STG.E.U16 [R8.64], R5 ;  /* 0x0000000508007986 */ /* 0x0011e2000c101524 */
[----:B------:R-:W-:Y:S05]  /*95a0*/  BRA `(.L_x_3392) ;  /* 0x0000063000007947 */ /* 0x000fea0003800000 */
.L_x_3411:
[----:B--2---:R-:W0:Y:S01]  /*95b0*/  F2F.F32.F64 R7, R4 ;  /* 0x0000000400077310 */ /* 0x004e220000301000 */
        /* <DEDUP_REMOVED lines=18> */
.L_x_3414:
[----:B------:R-:W-:-:S04]  /*96e0*/  LOP3.LUT R0, R7, 0x80000000, RZ, 0xc0, !PT ;  /* 0x8000000007007812 */ /* 0x000fc800078ec0ff */
[----:B------:R-:W-:-:S04]  /*96f0*/  SHF.R.U32.HI R0, RZ, 0x18, R0 ;  /* 0x00000018ff007819 */ /* 0x000fc80000011600 */
[----:B------:R-:W-:Y:S02]  /*9700*/  LOP3.LUT R0, R3, R0, RZ, 0xfc, !PT ;  /* 0x0000000003007212 */ /* 0x000fe400078efcff */
.L_x_3413:
[----:B------:R-:W-:Y:S05]  /*9710*/  BSYNC B0 ;  /* 0x0000000000007941 */ /* 0x000fea0003800000 */
.L_x_3412:
[----:B------:R0:W-:Y:S01]  /*9720*/  STG.E.U8 [R8.64], R0 ;  /* 0x0000000008007986 */ /* 0x0001e2000c101124 */
[----:B------:R-:W-:Y:S05]  /*9730*/  BRA `(.L_x_3392) ;  /* 0x000004a000007947 */ /* 0x000fea0003800000 */
.L_x_3410:
        /* <DEDUP_REMOVED lines=19> */
.L_x_3417:
[----:B------:R-:W-:-:S04]  /*9870*/  LOP3.LUT R0, R7, 0x80000000, RZ, 0xc0, !PT ;  /* 0x8000000007007812 */ /* 0x000fc800078ec0ff */
[----:B------:R-:W-:-:S04]  /*9880*/  SHF.R.U32.HI R0, RZ, 0x18, R0 ;  /* 0x00000018ff007819 */ /* 0x000fc80000011600 */
[----:B------:R-:W-:Y:S02]  /*9890*/  LOP3.LUT R0, R3, R0, RZ, 0xfc, !PT ;  /* 0x0000000003007212 */ /* 0x000fe400078efcff */
.L_x_3416:
[----:B------:R-:W-:Y:S05]  /*98a0*/  BSYNC B0 ;  /* 0x0000000000007941 */ /* 0x000fea0003800000 */
.L_x_3415:
[----:B------:R0:W-:Y:S01]  /*98b0*/  STG.E.U8 [R8.64], R0 ;  /* 0x0000000008007986 */ /* 0x0001e2000c101124 */
[----:B------:R-:W-:Y:S05]  /*98c0*/  BRA `(.L_x_3392) ;  /* 0x0000031000007947 */ /* 0x000fea0003800000 */
.L_x_3409:
[----:B------:R-:W-:-:S13]  /*98d0*/  ISETP.NE.AND P0, PT, R0, 0x1c, PT ;  /* 0x0000001c0000780c */ /* 0x000fda0003f05270 */
[----:B------:R-:W-:Y:S05]  /*98e0*/  @!P0 BRA `(.L_x_3418) ;  /* 0x000002d000008947 */ /* 0x000fea0003800000 */
[----:B------:R-:W-:-:S13]  /*98f0*/  ISETP.NE.AND P0, PT, R0, 0x1d, PT ;  /* 0x0000001d0000780c */ /* 0x000fda0003f05270 */
[----:B------:R-:W-:Y:S05]  /*9900*/  @!P0 BRA `(.L_x_3419) ;  /* 0x0000028000008947 */ /* 0x000fea0003800000 */
[----:B------:R-:W-:-:S13]  /*9910*/  ISETP.NE.AND P0, PT, R0, 0x2c, PT ;  /* 0x0000002c0000780c */ /* 0x000fda0003f05270 */
[----:B------:R-:W-:Y:S05]  /*9920*/  @P0 BRA `(.L_x_3391) ;  /* 0x0000012000000947 */ /* 0x000fea0003800000 */
[----:B--2---:R-:W0:Y:S01]  /*9930*/  F2F.F32.F64 R10, R4 ;  /* 0x00000004000a7310 */ /* 0x004e220000301000 */
        /* <DEDUP_REMOVED lines=17> */
.L_x_3391:
[----:B------:R-:W-:Y:S01]  /*9a50*/  MOV R14, 0x0 ;  /* 0x00000000000e7802 */ /* 0x000fe20000000f00 */
[----:B--2---:R-:W-:Y:S02]  /*9a60*/  IMAD.MOV.U32 R4, RZ, RZ, c[0x4][0x128] ;  /* 0x01004a00ff047624 */ /* 0x004fe400078e00ff */
        /* <DEDUP_REMOVED lines=16> */
[----:B01----:R-:W-:Y:S05]  /*9b70*/  CALL.ABS.NOINC R14 ;  /* 0x000000000e007343 */ /* 0x003fea0003c00000 */
[----:B------:R-:W-:Y:S05]  /*9b80*/  BRA `(.L_x_3392) ;  /* 0x0000005000007947 */ /* 0x000fea0003800000 */
.L_x_3419:
[----:B--2---:R-:W0:Y:S02]  /*9b90*/  F2I.U64.F64.TRUNC R4, R4 ;  /* 0x0000000400047311 */ /* 0x004e24000030d800 */
[----:B0-----:R0:W-:Y:S01]  /*9ba0*/  STG.E.64 [R8.64], R4 ;  /* 0x0000000408007986 */ /* 0x0011e2000c101b24 */
[----:B------:R-:W-:Y:S05]  /*9bb0*/  BRA `(.L_x_3392) ;  /* 0x0000002000007947 */ /* 0x000fea0003800000 */
.L_x_3418:
[----:B--2---:R-:W0:Y:S02]  /*9bc0*/  F2I.U32.F64.TRUNC R5, R4 ;  /* 0x0000000400057311 */ /* 0x004e24000030d000 */
[----:B0-----:R0:W-:Y:S02]  /*9bd0*/  STG.E [R8.64], R5 ;  /* 0x0000000508007986 */ /* 0x0011e4000c101924 */
.L_x_3392:
[----:B------:R-:W-:Y:S02]  /*9be0*/  IADD3 R18, R2, 0x80, RZ ;  /* 0x0000008002127810 */ /* 0x000fe40007ffe0ff */
.L_x_3386:
[----:B------:R-:W-:Y:S05]  /*9bf0*/  BSYNC B6 ;  /* 0x0000000000067941 */ /* 0x000fea0003800000 */
.L_x_3385:
[----:B------:R-:W-:Y:S01]  /*9c00*/  ISETP.GE.AND P0, PT, R18, R35, PT ;  /* 0x000000231200720c */ /* 0x000fe20003f06270 */
[----:B------:R-:W-:-:S12]  /*9c10*/  BSSY B6, `(.L_x_3420) ;  /* 0x000020f000067945 */ /* 0x000fd80003800000 */
[----:B------:R-:W-:Y:S05]  /*9c20*/  @P0 BRA `(.L_x_3421) ;  /* 0x000020d000000947 */ /* 0x000fea0003800000 */
[----:B0-----:R-:W0:Y:S02]  /*9c30*/  S2R R3, SR_CTAID.X ;  /* 0x0000000000037919 */ /* 0x001e240000002500 */
        /* <DEDUP_REMOVED lines=16> */
[----:B-1----:R-:W0:Y:S02]  /*9d40*/  F2I.F64.TRUNC R29, R28 ;  /* 0x0000001c001d7311 */ /* 0x002e24000030d100 */
[----:B0-----:R0:W-:Y:S01]  /*9d50*/  STG.E.U8 [R2.64], R29 ;  /* 0x0000001d02007986 */ /* 0x0011e2000c101124 */
[----:B------:R-:W-:Y:S05]  /*9d60*/  BRA `(.L_x_3427) ;  /* 0x00000f1000007947 */ /* 0x000fea0003800000 */
.L_x_3425:
[----:B-1----:R-:W0:Y:S02]  /*9d70*/  F2I.S64.F64.TRUNC R28, R28 ;  /* 0x0000001c001c7311 */ /* 0x002e24000030d900 */
[----:B0-2---:R-:W-:-:S05]  /*9d80*/  IMAD.MOV.U32 R5, RZ, RZ, R28 ;  /* 0x000000ffff057224 */ /* 0x005fca00078e001c */
[----:B------:R0:W-:Y:S01]  /*9d90*/  STG.E.U8 [R2.64], R5 ;  /* 0x0000000502007986 */ /* 0x0001e2000c101124 */
[----:B------:R-:W-:Y:S05]  /*9da0*/  BRA `(.L_x_3427) ;  /* 0x00000ed000007947 */ /* 0x000fea0003800000 */
.L_x_3424:
[----:B------:R-:W-:-:S13]  /*9db0*/  ISETP.NE.AND P0, PT, R0, 0x2, PT ;  /* 0x000000020000780c */ /* 0x000fda0003f05270 */
[----:B------:R-:W-:Y:S05]  /*9dc0*/  @!P0 BRA `(.L_x_3428) ;  /* 0x000000a000008947 */ /* 0x000fea0003800000 */
[----:B------:R-:W-:-:S13]  /*9dd0*/  ISETP.NE.AND P0, PT, R0, 0x3, PT ;  /* 0x000000030000780c */ /* 0x000fda0003f05270 */
[----:B------:R-:W-:Y:S05]  /*9de0*/  @!P0 BRA `(.L_x_3429) ;  /* 0x0000005000008947 */ /* 0x000fea0003800000 */
[----:B------:R-:W-:-:S13]  /*9df0*/  ISETP.NE.AND P0, PT, R0, 0x4, PT ;  /* 0x000000040000780c */ /* 0x000fda0003f05270 */
[----:B------:R-:W-:Y:S05]  /*9e00*/  @P0 BRA `(.L_x_3426) ;  /* 0x00000ce000000947 */ /* 0x000fea0003800000 */
[----:B-1----:R-:W0:Y:S02]  /*9e10*/  F2I.S64.F64.TRUNC R28, R28 ;  /* 0x0000001c001c7311 */ /* 0x002e24000030d900 */
[----:B0-----:R0:W-:Y:S01]  /*9e20*/  STG.E.64 [R2.64], R28 ;  /* 0x0000001c02007986 */ /* 0x0011e2000c101b24 */
[----:B------:R-:W-:Y:S05]  /*9e30*/  BRA `(.L_x_3427) ;  /* 0x00000e4000007947 */ /* 0x000fea0003800000 */
.L_x_3429:
[----:B-1----:R-:W0:Y:S02]  /*9e40*/  F2I.F64.TRUNC R29, R28 ;  /* 0x0000001c001d7311 */ /* 0x002e24000030d100 */
[----:B0-----:R0:W-:Y:S01]  /*9e50*/  STG.E [R2.64], R29 ;  /* 0x0000001d02007986 */ /* 0x0011e2000c101924 */
[----:B------:R-:W-:Y:S05]  /*9e60*/  BRA `(.L_x_3427) ;  /* 0x00000e1000007947 */ /* 0x000fea0003800000 */
.L_x_3428:
[----:B-1----:R-:W0:Y:S02]  /*9e70*/  F2I.F64.TRUNC R29, R28 ;  /* 0x0000001c001d7311 */ /* 0x002e24000030d100 */
[----:B0-----:R0:W-:Y:S01]  /*9e80*/  STG.E.U16 [R2.64], R29 ;  /* 0x0000001d02007986 */ /* 0x0011e2000c101524 */
[----:B------:R-:W-:Y:S05]  /*9e90*/  BRA `(.L_x_3427) ;  /* 0x00000de000007947 */ /* 0x000fea0003800000 */
.L_x_3423:
[----:B------:R-:W-:-:S13]  /*9ea0*/  ISETP.GT.AND P0, PT, R0, 0x6, PT ;  /* 0x000000060000780c */ /* 0x000fda0003f04270 */
[----:B------:R-:W-:Y:S05]  /*9eb0*/  @P0 BRA `(.L_x_3430) ;  /* 0x000000f000000947 */ /* 0x000fea0003800000 */
[----:B------:R-:W-:-:S13]  /*9ec0*/  ISETP.NE.AND P0, PT, R0, 0x5, PT ;  /* 0x000000050000780c */ /* 0x000fda0003f05270 */
[----:B------:R-:W-:Y:S05]  /*9ed0*/  @!P0 BRA `(.L_x_3431) ;  /* 0x0000007000008947 */ /* 0x000fea0003800000 */
[----:B------:R-:W-:-:S13]  /*9ee0*/  ISETP.NE.AND P0, PT, R0, 0x6, PT ;  /* 0x000000060000780c */ /* 0x000fda0003f05270 */
[----:B------:R-:W-:Y:S05]  /*9ef0*/  @P0 BRA `(.L_x_3426) ;  /* 0x00000bf000000947 */ /* 0x000fea0003800000 */
[----:B-12---:R-:W0:Y:S01]  /*9f00*/  F2F.F32.F64 R5, R28 ;  /* 0x0000001c00057310 */ /* 0x006e220000301000 */
[----:B------:R-:W0:-:S14]  /*9f10*/  DSETP.GEU.AND P0, PT, |R28|, c[0x2][0x58], PT ;  /* 0x008016001c00762a */ /* 0x000e1c0003f0e200 */
[----:B0-----:R-:W-:-:S05]  /*9f20*/  @!P0 FMUL R5, R5, 1.175494350822287508e-38 ;  /* 0x0080000005058820 */ /* 0x001fca0000400000 */
[----:B------:R0:W-:Y:S01]  /*9f30*/  STG.E [R2.64], R5 ;  /* 0x0000000502007986 */ /* 0x0001e2000c101924 */
[----:B------:R-:W-:Y:S05]  /*9f40*/  BRA `(.L_x_3427) ;  /* 0x00000d3000007947 */ /* 0x000fea0003800000 */
.L_x_3431:
[----:B-1----:R-:W0:Y:S01]  /*9f50*/  F2F.F32.F64 R0, R28 ;  /* 0x0000001c00007310 */ /* 0x002e220000301000 */
[----:B------:R-:W0:-:S14]  /*9f60*/  DSETP.GEU.AND P0, PT, |R28|, c[0x2][0x58], PT ;  /* 0x008016001c00762a */ /* 0x000e1c0003f0e200 */
[----:B0-----:R-:W-:-:S05]  /*9f70*/  @!P0 FMUL R0, R0, 1.175494350822287508e-38 ;  /* 0x0080000000008820 */ /* 0x001fca0000400000 */
[----:B------:R-:W-:-:S05]  /*9f80*/  F2FP.PACK_AB R0, RZ, R0 ;  /* 0x00000000ff00723e */ /* 0x000fca00000000ff */
[----:B------:R0:W-:Y:S01]  /*9f90*/  STG.E.U16 [R2.64], R0 ;  /* 0x0000000002007986 */ /* 0x0001e2000c101524 */
[----:B------:R-:W-:Y:S05]  /*9fa0*/  BRA `(.L_x_3427) ;  /* 0x00000cd000007947 */ /* 0x000fea0003800000 */
.L_x_3430:
[----:B------:R-:W-:-:S13]  /*9fb0*/  ISETP.NE.AND P0, PT, R0, 0x7, PT ;  /* 0x000000070000780c */ /* 0x000fda0003f05270 */
[----:B------:R-:W-:Y:S05]  /*9fc0*/  @!P0 BRA `(.L_x_3432) ;  /* 0x0000011000008947 */ /* 0x000fea0003800000 */
[----:B------:R-:W-:-:S13]  /*9fd0*/  ISETP.NE.AND P0, PT, R0, 0x8, PT ;  /* 0x000000080000780c */ /* 0x000fda0003f05270 */
[----:B------:R-:W-:Y:S05]  /*9fe0*/  @!P0 BRA `(.L_x_3433) ;  /* 0x0000008000008947 */ /* 0x000fea0003800000 */
[----:B------:R-:W-:-:S13]  /*9ff0*/  ISETP.NE.AND P0, PT, R0, 0x9, PT ;  /* 0x000000090000780c */ /* 0x000fda0003f05270 */
[----:B------:R-:W-:Y:S05]  /*a000*/  @P0 BRA `(.L_x_3426) ;  /* 0x00000ae000000947 */ /* 0x000fea0003800000 */
[----:B-12---:R-:W0:Y:S01]  /*a010*/  F2F.F32.F64 R4, R28 ;  /* 0x0000001c00047310 */ /* 0x006e220000301000 */
[----:B------:R-:W0:Y:S01]  /*a020*/  DSETP.GEU.AND P0, PT, |R28|, c[0x2][0x58], PT ;  /* 0x008016001c00762a */ /* 0x000e220003f0e200 */
[----:B------:R-:W-:-:S13]  /*a030*/  IMAD.MOV.U32 R5, RZ, RZ, RZ ;  /* 0x000000ffff057224 */ /* 0x000fda00078e00ff */
[----:B0-----:R-:W-:-:S05]  /*a040*/  @!P0 FMUL R4, R4, 1.175494350822287508e-38 ;  /* 0x0080000004048820 */ /* 0x001fca0000400000 */
[----:B------:R0:W-:Y:S01]  /*a050*/  STG.E.64 [R2.64], R4 ;  /* 0x0000000402007986 */ /* 0x0001e2000c101b24 */
[----:B------:R-:W-:Y:S05]  /*a060*/  BRA `(.L_x_3427) ;  /* 0x00000c1000007947 */ /* 0x000fea0003800000 */
.L_x_3433:
[----:B-1----:R-:W0:Y:S01]  /*a070*/  F2F.F32.F64 R0, R28 ;  /* 0x0000001c00007310 */ /* 0x002e220000301000 */
[----:B------:R-:W0:-:S14]  /*a080*/  DSETP.GEU.AND P0, PT, |R28|, c[0x2][0x58], PT ;  /* 0x008016001c00762a */ /* 0x000e1c0003f0e200 */
[----:B0-----:R-:W-:-:S05]  /*a090*/  @!P0 FMUL R0, R0, 1.175494350822287508e-38 ;  /* 0x0080000000008820 */ /* 0x001fca0000400000 */
[----:B--2---:R-:W-:-:S04]  /*a0a0*/  F2FP.PACK_AB R5, RZ, R0 ;  /* 0x00000000ff05723e */ /* 0x004fc800000000ff */
[----:B------:R-:W-:-:S05]  /*a0b0*/  PRMT R5, R5, 0x5410, RZ ;  /* 0x0000541005057816 */ /* 0x000fca00000000ff */
[----:B------:R0:W-:Y:S01]  /*a0c0*/  STG.E [R2.64], R5 ;  /* 0x0000000502007986 */ /* 0x0001e2000c101924 */
[----:B------:R-:W-:Y:S05]  /*a0d0*/  BRA `(.L_x_3427) ;  /* 0x00000ba000007947 */ /* 0x000fea0003800000 */
.L_x_3432:
[----:B-1----:R0:W-:Y:S01]  /*a0e0*/  STG.E.64 [R2.64], R28 ;  /* 0x0000001c02007986 */ /* 0x0021e2000c101b24 */
[----:B------:R-:W-:Y:S05]  /*a0f0*/  BRA `(.L_x_3427) ;  /* 0x00000b8000007947 */ /* 0x000fea0003800000 */
.L_x_3422:
        /* <DEDUP_REMOVED lines=8> */
[----:B-1----:R-:W0:-:S06]  /*a180*/  DSETP.NEU.AND P0, PT, R28, RZ, PT ;  /* 0x000000ff1c00722a */ /* 0x002e0c0003f0d000 */
[----:B0-2---:R-:W-:-:S05]  /*a190*/  SEL R5, RZ, 0x1, !P0 ;  /* 0x00000001ff057807 */ /* 0x005fca0004000000 */
[----:B------:R0:W-:Y:S01]  /*a1a0*/  STG.E.U8 [R2.64], R5 ;  /* 0x0000000502007986 */ /* 0x0001e2000c101124 */
[----:B------:R-:W-:Y:S05]  /*a1b0*/  BRA `(.L_x_3427) ;  /* 0x00000ac000007947 */ /* 0x000fea0003800000 */
.L_x_3436:
[----:B--2-4-:R-:W-:-:S05]  /*a1c0*/  CS2R R30, SRZ ;  /* 0x00000000001e7805 */ /* 0x014fca000001ff00 */
[----:B-1----:R0:W-:Y:S01]  /*a1d0*/  STG.E.128 [R2.64], R28 ;  /* 0x0000001c02007986 */ /* 0x0021e2000c101d24 */
[----:B------:R-:W-:Y:S05]  /*a1e0*/  BRA `(.L_x_3427) ;  /* 0x00000a9000007947 */ /* 0x000fea0003800000 */
.L_x_3435:
[----:B------:R-:W-:-:S13]  /*a1f0*/  ISETP.NE.AND P0, PT, R0, 0xf, PT ;  /* 0x0000000f0000780c */ /* 0x000fda0003f05270 */
[----:B------:R-:W-:Y:S05]  /*a200*/  @!P0 BRA `(.L_x_3437) ;  /* 0x0000031000008947 */ /* 0x000fea0003800000 */
[----:B------:R-:W-:-:S13]  /*a210*/  ISETP.NE.AND P0, PT, R0, 0x17, PT ;  /* 0x000000170000780c */ /* 0x000fda0003f05270 */
[----:B------:R-:W-:Y:S05]  /*a220*/  @!P0 BRA `(.L_x_3438) ;  /* 0x0000017000008947 */ /* 0x000fea0003800000 */
[----:B------:R-:W-:-:S13]  /*a230*/  ISETP.NE.AND P0, PT, R0, 0x18, PT ;  /* 0x000000180000780c */ /* 0x000fda0003f05270 */
[----:B------:R-:W-:Y:S05]  /*a240*/  @P0 BRA `(.L_x_3426) ;  /* 0x000008a000000947 */ /* 0x000fea0003800000 */
[----:B-1----:R-:W0:Y:S01]  /*a250*/  F2F.F32.F64 R7, R28 ;  /* 0x0000001c00077310 */ /* 0x002e220000301000 */
[----:B------:R-:W0:Y:S01]  /*a260*/  DSETP.GEU.AND P0, PT, |R28|, c[0x2][0x58], PT ;  /* 0x008016001c00762a */ /* 0x000e220003f0e200 */
[----:B------:R-:W-:-:S13]  /*a270*/  BSSY B0, `(.L_x_3439) ;  /* 0x000000f000007945 */ /* 0x000fda0003800000 */
[----:B0-----:R-:W-:-:S05]  /*a280*/  @!P0 FMUL R7, R7, 1.175494350822287508e-38 ;  /* 0x0080000007078820 */ /* 0x001fca0000400000 */
[C---:B--2---:R-:W-:Y:S02]  /*a290*/  LOP3.LUT R4, R7.reuse, 0x7fffffff, RZ, 0xc0, !PT ;  /* 0x7fffffff07047812 */ /* 0x044fe400078ec0ff */
        /* <DEDUP_REMOVED lines=12> */
.L_x_3440:
[----:B------:R-:W-:Y:S05]  /*a360*/  BSYNC B0 ;  /* 0x0000000000007941 */ /* 0x000fea0003800000 */
.L_x_3439:
[----:B------:R-:W-:-:S05]  /*a370*/  LOP3.LUT R5, R0, R5, RZ, 0xfc, !PT ;  /* 0x0000000500057212 */ /* 0x000fca00078efcff */
[----:B------:R0:W-:Y:S01]  /*a380*/  STG.E.U8 [R2.64], R5 ;  /* 0x0000000502007986 */ /* 0x0001e2000c101124 */
[----:B------:R-:W-:Y:S05]  /*a390*/  BRA `(.L_x_3427) ;  /* 0x000008e000007947 */ /* 0x000fea0003800000 */
.L_x_3438:
[----:B-12---:R-:W0:Y:S01]  /*a3a0*/  F2F.F32.F64 R5, R28 ;  /* 0x0000001c00057310 */ /* 0x006e220000301000 */
        /* <DEDUP_REMOVED lines=14> */
.L_x_3442:
[----:B------:R-:W-:Y:S01]  /*a490*/  IMAD.MOV.U32 R0, RZ, RZ, 0x7f ;  /* 0x0000007fff007424 */ /* 0x000fe200078e00ff */
[----:B------:R-:W-:-:S04]  /*a4a0*/  ISETP.GT.U32.AND P0, PT, R4, 0x7f800000, PT ;  /* 0x7f8000000400780c */ /* 0x000fc80003f04070 */
[----:B------:R-:W-:-:S04]  /*a4b0*/  SEL R0, R0, 0x7c, P0 ;  /* 0x0000007c00007807 */ /* 0x000fc80000000000 */
.L_x_3443:
[----:B------:R-:W-:Y:S05]  /*a4c0*/  BSYNC B0 ;  /* 0x0000000000007941 */ /* 0x000fea0003800000 */
.L_x_3441:
[----:B------:R-:W-:-:S04]  /*a4d0*/  LOP3.LUT R4, R5, 0x80000000, RZ, 0xc0, !PT ;  /* 0x8000000005047812 */ /* 0x000fc800078ec0ff */
[----:B------:R-:W-:-:S04]  /*a4e0*/  SHF.R.U32.HI R5, RZ, 0x18, R4 ;  /* 0x00000018ff057819 */ /* 0x000fc80000011604 */
[----:B------:R-:W-:-:S05]  /*a4f0*/  LOP3.LUT R5, R0, R5, RZ, 0xfc, !PT ;  /* 0x0000000500057212 */ /* 0x000fca00078efcff */
[----:B------:R0:W-:Y:S01]  /*a500*/  STG.E.U8 [R2.64], R5 ;  /* 0x0000000502007986 */ /* 0x0001e2000c101124 */
[----:B------:R-:W-:Y:S05]  /*a510*/  BRA `(.L_x_3427) ;  /* 0x0000076000007947 */ /* 0x000fea0003800000 */
.L_x_3437:
[----:B-1----:R-:W0:Y:S01]  /*a520*/  F2F.F32.F64 R0, R28 ;  /* 0x0000001c00007310 */ /* 0x002e220000301000 */
[----:B------:R-:W0:-:S14]  /*a530*/  DSETP.GEU.AND P0, PT, |R28|, c[0x2][0x58], PT ;  /* 0x008016001c00762a */ /* 0x000e1c0003f0e200 */
[----:B0-----:R-:W-:-:S05]  /*a540*/  @!P0 FMUL R0, R0, 1.175494350822287508e-38 ;  /* 0x0080000000008820 */ /* 0x001fca0000400000 */
[----:B------:R-:W-:-:S05]  /*a550*/  F2FP.BF16.PACK_AB R0, RZ, R0 ;  /* 0x00000000ff00723e */ /* 0x000fca00000010ff */
[----:B------:R0:W-:Y:S01]  /*a560*/  STG.E.U16 [R2.64], R0 ;  /* 0x0000000002007986 */ /* 0x0001e2000c101524 */
[----:B------:R-:W-:Y:S05]  /*a570*/  BRA `(.L_x_3427) ;  /* 0x0000070000007947 */ /* 0x000fea0003800000 */
.L_x_3434:
        /* <DEDUP_REMOVED lines=8> */
[----:B-1----:R-:W0:Y:S02]  /*a600*/  F2I.U32.F64.TRUNC R29, R28 ;  /* 0x0000001c001d7311 */ /* 0x002e24000030d000 */
[----:B0-----:R0:W-:Y:S01]  /*a610*/  STG.E.U16 [R2.64], R29 ;  /* 0x0000001d02007986 */ /* 0x0011e2000c101524 */
[----:B------:R-:W-:Y:S05]  /*a620*/  BRA `(.L_x_3427) ;  /* 0x0000065000007947 */ /* 0x000fea0003800000 */
.L_x_3446:
[----:B-1----:R-:W0:Y:S01]  /*a630*/  F2F.F32.F64 R7, R28 ;  /* 0x0000001c00077310 */ /* 0x002e220000301000 */
[----:B------:R-:W0:Y:S01]  /*a640*/  DSETP.GEU.AND P0, PT, |R28|, c[0x2][0x58], PT ;  /* 0x008016001c00762a */ /* 0x000e220003f0e200 */
[----:B------:R-:W-:Y:S01]  /*a650*/  BSSY B0, `(.L_x_3447) ;  /* 0x0000015000007945 */ /* 0x000fe20003800000 */
[----:B------:R-:W-:-:S12]  /*a660*/  IMAD.MOV.U32 R0, RZ, RZ, 0x80 ;  /* 0x00000080ff007424 */ /* 0x000fd800078e00ff */
[----:B0-----:R-:W-:-:S05]  /*a670*/  @!P0 FMUL R7, R7, 1.175494350822287508e-38 ;  /* 0x0080000007078820 */ /* 0x001fca0000400000 */
[----:B--2---:R-:W-:-:S04]  /*a680*/  LOP3.LUT R5, R7, 0x7fffffff, RZ, 0xc0, !PT ;  /* 0x7fffffff07057812 */ /* 0x004fc800078ec0ff */
        /* <DEDUP_REMOVED lines=13> */
.L_x_3449:
[----:B------:R-:W-:-:S04]  /*a760*/  LOP3.LUT R0, R7, 0x80000000, RZ, 0xc0, !PT ;  /* 0x8000000007007812 */ /* 0x000fc800078ec0ff */
[----:B------:R-:W-:-:S04]  /*a770*/  SHF.R.U32.HI R5, RZ, 0x18, R0 ;  /* 0x00000018ff057819 */ /* 0x000fc80000011600 */
[----:B------:R-:W-:-:S04]  /*a780*/  LOP3.LUT R4, R4, R5, RZ, 0xfc, !PT ;  /* 0x0000000504047212 */ /* 0x000fc800078efcff */
[----:B------:R-:W-:Y:S02]  /*a790*/  PRMT R0, R4, 0x7610, R0 ;  /* 0x0000761004007816 */ /* 0x000fe40000000000 */
.L_x_3448:
[----:B------:R-:W-:Y:S05]  /*a7a0*/  BSYNC B0 ;  /* 0x0000000000007941 */ /* 0x000fea0003800000 */
.L_x_3447:
[----:B------:R0:W-:Y:S01]  /*a7b0*/  STG.E.U8 [R2.64], R0 ;  /* 0x0000000002007986 */ /* 0x0001e2000c101124 */
[----:B------:R-:W-:Y:S05]  /*a7c0*/  BRA `(.L_x_3427) ;  /* 0x000004b000007947 */ /* 0x000fea0003800000 */
.L_x_3445:
        /* <DEDUP_REMOVED lines=19> */
.L_x_3452:
[----:B------:R-:W-:-:S04]  /*a900*/  LOP3.LUT R0, R7, 0x80000000, RZ, 0xc0, !PT ;  /* 0x8000000007007812 */ /* 0x000fc800078ec0ff */
[----:B------:R-:W-:-:S04]  /*a910*/  SHF.R.U32.HI R5, RZ, 0x18, R0 ;  /* 0x00000018ff057819 */ /* 0x000fc80000011600 */
[----:B------:R-:W-:-:S04]  /*a920*/  LOP3.LUT R4, R4, R5, RZ, 0xfc, !PT ;  /* 0x0000000504047212 */ /* 0x000fc800078efcff */
[----:B------:R-:W-:Y:S02]  /*a930*/  PRMT R0, R4, 0x7610, R0 ;  /* 0x0000761004007816 */ /* 0x000fe40000000000 */
.L_x_3451:
[----:B------:R-:W-:Y:S05]  /*a940*/  BSYNC B0 ;  /* 0x0000000000007941 */ /* 0x000fea0003800000 */
.L_x_3450:
[----:B------:R0:W-:Y:S01]  /*a950*/  STG.E.U8 [R2.64], R0 ;  /* 0x0000000002007986 */ /* 0x0001e2000c101124 */
[----:B------:R-:W-:Y:S05]  /*a960*/  BRA `(.L_x_3427) ;  /* 0x0000031000007947 */ /* 0x000fea0003800000 */
.L_x_3444:
[----:B------:R-:W-:-:S13]  /*a970*/  ISETP.NE.AND P0, PT, R0, 0x1c, PT ;  /* 0x0000001c0000780c */ /* 0x000fda0003f05270 */
[----:B------:R-:W-:Y:S05]  /*a980*/  @!P0 BRA `(.L_x_3453) ;  /* 0x000002d000008947 */ /* 0x000fea0003800000 */
[----:B------:R-:W-:-:S13]  /*a990*/  ISETP.NE.AND P0, PT, R0, 0x1d, PT ;  /* 0x0000001d0000780c */ /* 0x000fda0003f05270 */
[----:B------:R-:W-:Y:S05]  /*a9a0*/  @!P0 BRA `(.L_x_3454) ;  /* 0x0000028000008947 */ /* 0x000fea0003800000 */
[----:B------:R-:W-:-:S13]  /*a9b0*/  ISETP.NE.AND P0, PT, R0, 0x2c, PT ;  /* 0x0000002c0000780c */ /* 0x000fda0003f05270 */
[----:B------:R-:W-:Y:S05]  /*a9c0*/  @P0 BRA `(.L_x_3426) ;  /* 0x0000012000000947 */ /* 0x000fea0003800000 */
[----:B-1----:R-:W0:Y:S01]  /*a9d0*/  F2F.F32.F64 R6, R28 ;  /* 0x0000001c00067310 */ /* 0x002e220000301000 */
[----:B------:R-:W0:-:S14]  /*a9e0*/  DSETP.GEU.AND P0, PT, |R28|, c[0x2][0x58], PT ;  /* 0x008016001c00762a */ /* 0x000e1c0003f0e200 */
[----:B0-----:R-:W-:Y:S01]  /*a9f0*/  @!P0 FMUL R6, R6, 1.175494350822287508e-38 ;  /* 0x0080000006068820 */ /* 0x001fe20000400000 */
[----:B------:R-:W-:-:S04]  /*aa00*/  PLOP3.LUT P0, PT, PT, PT, PT, 0x80, 0x0 ;  /* 0x000000000000781c */ /* 0x000fc80003f0f070 */
[----:B--2---:R-:W-:-:S04]  /*aa10*/  SHF.R.U32.HI R4, RZ, 0x17, R6 ;  /* 0x00000017ff047819 */ /* 0x004fc80000011606 */
        /* <DEDUP_REMOVED lines=13> */
.L_x_3426:
[----:B------:R-:W-:Y:S01]  /*aaf0*/  MOV R2, 0x0 ;  /* 0x0000000000027802 */ /* 0x000fe20000000f00 */
[----:B--2---:R-:W-:Y:S02]  /*ab00*/  IMAD.MOV.U32 R4, RZ, RZ, c[0x4][0x128] ;  /* 0x01004a00ff047624 */ /* 0x004fe400078e00ff */
[----:B------:R-:W-:Y:S02]  /*ab10*/  IMAD.MOV.U32 R5, RZ, RZ, c[0x4][0x12c] ;  /* 0x01004b00ff057624 */ /* 0x000fe400078e00ff */
[----:B------:R-:W-:Y:S01]  /*ab20*/  IMAD.MOV.U32 R6, RZ, RZ, c[0x4][0x130] ;  /* 0x01004c00ff067624 */ /* 0x000fe200078e00ff */
[----:B------:R-:W0:Y:S01]  /*ab30*/  LDC.64 R2, c[0x4][R2] ;  /* 0x0100000002027b82 */ /* 0x000e220000000a00 */
[----:B------:R-:W-:Y:S02]  /*ab40*/  IMAD.MOV.U32 R7, RZ, RZ, c[0x4][0x134] ;  /* 0x01004d00ff077624 */ /* 0x000fe400078e00ff */
[----:B----4-:R-:W-:-:S02]  /*ab50*/  IMAD.MOV.U32 R8, RZ, RZ, 0x65 ;  /* 0x00000065ff087424 */ /* 0x010fc400078e00ff */
        /* <DEDUP_REMOVED lines=13> */
.L_x_3454:
[----:B-1----:R-:W0:Y:S02]  /*ac30*/  F2I.U64.F64.TRUNC R28, R28 ;  /* 0x0000001c001c7311 */ /* 0x002e24000030d800 */
[----:B0-----:R0:W-:Y:S01]  /*ac40*/  STG.E.64 [R2.64], R28 ;  /* 0x0000001c02007986 */ /* 0x0011e2000c101b24 */
[----:B------:R-:W-:Y:S05]  /*ac50*/  BRA `(.L_x_3427) ;  /* 0x0000002000007947 */ /* 0x000fea0003800000 */
.L_x_3453:
[----:B-1----:R-:W0:Y:S02]  /*ac60*/  F2I.U32.F64.TRUNC R29, R28 ;  /* 0x0000001c001d7311 */ /* 0x002e24000030d000 */
[----:B0-----:R0:W-:Y:S02]  /*ac70*/  STG.E [R2.64], R29 ;  /* 0x0000001d02007986 */ /* 0x0011e4000c101924 */
.L_x_3427:
[----:B------:R-:W-:-:S04]  /*ac80*/  IADD3 R18, R18, 0x80, RZ ;  /* 0x0000008012127810 */ /* 0x000fc80007ffe0ff */
[----:B------:R-:W-:-:S13]  /*ac90*/  ISETP.GE.AND P0, PT, R18, R35, PT ;  /* 0x000000231200720c */ /* 0x000fda0003f06270 */
[----:B------:R-:W-:Y:S05]  /*aca0*/  @P0 BRA `(.L_x_3421) ;  /* 0x0000105000000947 */ /* 0x000fea0003800000 */
[----:B0-----:R-:W0:Y:S01]  /*acb0*/  S2R R3, SR_CTAID.X ;  /* 0x0000000000037919 */ /* 0x001e220000002500 */
[----:B------:R-:W-:-:S04]  /*acc0*/  PRMT R0, R22, 0x9910, RZ ;  /* 0x0000991016007816 */ /* 0x000fc800000000ff */
[----:B------:R-:W-:Y:S01]  /*acd0*/  ISETP.GT.AND P1, PT, R0, 0x9, PT ;  /* 0x000000090000780c */ /* 0x000fe20003f24270 */
[----:B0-----:R-:W-:-:S04]  /*ace0*/  IMAD R3, R3, 0x200, R18 ;  /* 0x0000020003037824 */ /* 0x001fc800078e0212 */
[----:B------:R-:W-:-:S05]  /*acf0*/  IMAD R3, R3, c[0x0][0x1bc], RZ ;  /* 0x00006f0003037a24 */ /* 0x000fca00078e02ff */
[----:B------:R-:W-:-:S05]  /*ad00*/  IADD3 R2, P0, R3, c[0x0][0x190], RZ ;  /* 0x0000640003027a10 */ /* 0x000fca0007f1e0ff */
[----:B------:R-:W-:Y:S01]  /*ad10*/  IMAD.X R3, RZ, RZ, c[0x0][0x194], P0 ;  /* 0x00006500ff037624 */ /* 0x000fe200000e06ff */
        /* <DEDUP_REMOVED lines=9> */
[----:B----4-:R-:W0:Y:S02]  /*adb0*/  F2I.F64.TRUNC R25, R24 ;  /* 0x0000001800197311 */ /* 0x010e24000030d100 */
[----:B0-----:R0:W-:Y:S01]  /*adc0*/  STG.E.U8 [R2.64], R25 ;  /* 0x0000001902007986 */ /* 0x0011e2000c101124 */
[----:B------:R-:W-:Y:S05]  /*add0*/  BRA `(.L_x_3460) ;  /* 0x00000f1000007947 */ /* 0x000fea0003800000 */
.L_x_3458:
[----:B----4-:R-:W0:Y:S02]  /*ade0*/  F2I.S64.F64.TRUNC R24, R24 ;  /* 0x0000001800187311 */ /* 0x010e24000030d900 */
[----:B0-2---:R-:W-:-:S05]  /*adf0*/  IMAD.MOV.U32 R5, RZ, RZ, R24 ;  /* 0x000000ffff057224 */ /* 0x005fca00078e0018 */
[----:B------:R0:W-:Y:S01]  /*ae00*/  STG.E.U8 [R2.64], R5 ;  /* 0x0000000502007986 */ /* 0x0001e2000c101124 */
[----:B------:R-:W-:Y:S05]  /*ae10*/  BRA `(.L_x_3460) ;  /* 0x00000ed000007947 */ /* 0x000fea0003800000 */
.L_x_3457:
[----:B------:R-:W-:-:S13]  /*ae20*/  ISETP.NE.AND P0, PT, R0, 0x2, PT ;  /* 0x000000020000780c */ /* 0x000fda0003f05270 */
[----:B------:R-:W-:Y:S05]  /*ae30*/  @!P0 BRA `(.L_x_3461) ;  /* 0x000000a000008947 */ /* 0x000fea0003800000 */
[----:B------:R-:W-:-:S13]  /*ae40*/  ISETP.NE.AND P0, PT, R0, 0x3, PT ;  /* 0x000000030000780c */ /* 0x000fda0003f05270 */
[----:B------:R-:W-:Y:S05]  /*ae50*/  @!P0 BRA `(.L_x_3462) ;  /* 0x0000005000008947 */ /* 0x000fea0003800000 */
[----:B------:R-:W-:-:S13]  /*ae60*/  ISETP.NE.AND P0, PT, R0, 0x4, PT ;  /* 0x000000040000780c */ /* 0x000fda0003f05270 */
[----:B------:R-:W-:Y:S05]  /*ae70*/  @P0 BRA `(.L_x_3459) ;  /* 0x00000ce000000947 */ /* 0x000fea0003800000 */
[----:B----4-:R-:W0:Y:S02]  /*ae80*/  F2I.S64.F64.TRUNC R24, R24 ;  /* 0x0000001800187311 */ /* 0x010e24000030d900 */
[----:B0-----:R0:W-:Y:S01]  /*ae90*/  STG.E.64 [R2.64], R24 ;  /* 0x0000001802007986 */ /* 0x0011e2000c101b24 */
[----:B------:R-:W-:Y:S05]  /*aea0*/  BRA `(.L_x_3460) ;  /* 0x00000e4000007947 */ /* 0x000fea0003800000 */
.L_x_3462:
[----:B----4-:R-:W0:Y:S02]  /*aeb0*/  F2I.F64.TRUNC R25, R24 ;  /* 0x0000001800197311 */ /* 0x010e24000030d100 */
[----:B0-----:R0:W-:Y:S01]  /*aec0*/  STG.E [R2.64], R25 ;  /* 0x0000001902007986 */ /* 0x0011e2000c101924 */
[----:B------:R-:W-:Y:S05]  /*aed0*/  BRA `(.L_x_3460) ;  /* 0x00000e1000007947 */ /* 0x000fea0003800000 */
.L_x_3461:
[----:B----4-:R-:W0:Y:S02]  /*aee0*/  F2I.F64.TRUNC R25, R24 ;  /* 0x0000001800197311 */ /* 0x010e24000030d100 */
[----:B0-----:R0:W-:Y:S01]  /*aef0*/  STG.E.U16 [R2.64], R25 ;  /* 0x0000001902007986 */ /* 0x0011e2000c101524 */
[----:B------:R-:W-:Y:S05]  /*af00*/  BRA `(.L_x_3460) ;  /* 0x00000de000007947 */ /* 0x000fea0003800000 */
.L_x_3456:
[----:B------:R-:W-:-:S13]  /*af10*/  ISETP.GT.AND P0, PT, R0, 0x6, PT ;  /* 0x000000060000780c */ /* 0x000fda0003f04270 */
[----:B------:R-:W-:Y:S05]  /*af20*/  @P0 BRA `(.L_x_3463) ;  /* 0x000000f000000947 */ /* 0x000fea0003800000 */
[----:B------:R-:W-:-:S13]  /*af30*/  ISETP.NE.AND P0, PT, R0, 0x5, PT ;  /* 0x000000050000780c */ /* 0x000fda0003f05270 */
[----:B------:R-:W-:Y:S05]  /*af40*/  @!P0 BRA `(.L_x_3464) ;  /* 0x0000007000008947 */ /* 0x000fea0003800000 */
[----:B------:R-:W-:-:S13]  /*af50*/  ISETP.NE.AND P0, PT, R0, 0x6, PT ;  /* 0x000000060000780c */ /* 0x000fda0003f05270 */
[----:B------:R-:W-:Y:S05]  /*af60*/  @P0 BRA `(.L_x_3459) ;  /* 0x00000bf000000947 */ /* 0x000fea0003800000 */
[----:B--2-4-:R-:W0:Y:S01]  /*af70*/  F2F.F32.F64 R5, R24 ;  /* 0x0000001800057310 */ /* 0x014e220000301000 */
[----:B------:R-:W0:-:S14]  /*af80*/  DSETP.GEU.AND P0, PT, |R24|, c[0x2][0x58], PT ;  /* 0x008016001800762a */ /* 0x000e1c0003f0e200 */
[----:B0-----:R-:W-:-:S05]  /*af90*/  @!P0 FMUL R5, R5, 1.175494350822287508e-38 ;  /* 0x0080000005058820 */ /* 0x001fca0000400000 */
[----:B------:R0:W-:Y:S01]  /*afa0*/  STG.E [R2.64], R5 ;  /* 0x0000000502007986 */ /* 0x0001e2000c101924 */
[----:B------:R-:W-:Y:S05]  /*afb0*/  BRA `(.L_x_3460) ;  /* 0x00000d3000007947 */ /* 0x000fea0003800000 */
.L_x_3464:
[----:B----4-:R-:W0:Y:S01]  /*afc0*/  F2F.F32.F64 R0, R24 ;  /* 0x0000001800007310 */ /* 0x010e220000301000 */
[----:B------:R-:W0:-:S14]  /*afd0*/  DSETP.GEU.AND P0, PT, |R24|, c[0x2][0x58], PT ;  /* 0x008016001800762a */ /* 0x000e1c0003f0e200 */
[----:B0-----:R-:W-:-:S05]  /*afe0*/  @!P0 FMUL R0, R0, 1.175494350822287508e-38 ;  /* 0x0080000000008820 */ /* 0x001fca0000400000 */
[----:B------:R-:W-:-:S05]  /*aff0*/  F2FP.PACK_AB R0, RZ, R0 ;  /* 0x00000000ff00723e */ /* 0x000fca00000000ff */
[----:B------:R0:W-:Y:S01]  /*b000*/  STG.E.U16 [R2.64], R0 ;  /* 0x0000000002007986 */ /* 0x0001e2000c101524 */
[----:B------:R-:W-:Y:S05]  /*b010*/  BRA `(.L_x_3460) ;  /* 0x00000cd000007947 */ /* 0x000fea0003800000 */
.L_x_3463:
[----:B------:R-:W-:-:S13]  /*b020*/  ISETP.NE.AND P0, PT, R0, 0x7, PT ;  /* 0x000000070000780c */ /* 0x000fda0003f05270 */
[----:B------:R-:W-:Y:S05]  /*b030*/  @!P0 BRA `(.L_x_3465) ;  /* 0x0000011000008947 */ /* 0x000fea0003800000 */
[----:B------:R-:W-:-:S13]  /*b040*/  ISETP.NE.AND P0, PT, R0, 0x8, PT ;  /* 0x000000080000780c */ /* 0x000fda0003f05270 */
[----:B------:R-:W-:Y:S05]  /*b050*/  @!P0 BRA `(.L_x_3466) ;  /* 0x0000008000008947 */ /* 0x000fea0003800000 */
[----:B------:R-:W-:-:S13]  /*b060*/  ISETP.NE.AND P0, PT, R0, 0x9, PT ;  /* 0x000000090000780c */ /* 0x000fda0003f05270 */
[----:B------:R-:W-:Y:S05]  /*b070*/  @P0 BRA `(.L_x_3459) ;  /* 0x00000ae000000947 */ /* 0x000fea0003800000 */
[----:B--2-4-:R-:W0:Y:S01]  /*b080*/  F2F.F32.F64 R4, R24 ;  /* 0x0000001800047310 */ /* 0x014e220000301000 */
[----:B------:R-:W0:Y:S01]  /*b090*/  DSETP.GEU.AND P0, PT, |R24|, c[0x2][0x58], PT ;  /* 0x008016001800762a */ /* 0x000e220003f0e200 */
[----:B------:R-:W-:-:S13]  /*b0a0*/  IMAD.MOV.U32 R5, RZ, RZ, RZ ;  /* 0x000000ffff057224 */ /* 0x000fda00078e00ff */
[----:B0-----:R-:W-:-:S05]  /*b0b0*/  @!P0 FMUL R4, R4, 1.175494350822287508e-38 ;  /* 0x0080000004048820 */ /* 0x001fca0000400000 */
[----:B------:R0:W-:Y:S01]  /*b0c0*/  STG.E.64 [R2.64], R4 ;  /* 0x0000000402007986 */ /* 0x0001e2000c101b24 */
[----:B------:R-:W-:Y:S05]  /*b0d0*/  BRA `(.L_x_3460) ;  /* 0x00000c1000007947 */ /* 0x000fea0003800000 */
.L_x_3466:
[----:B----4-:R-:W0:Y:S01]  /*b0e0*/  F2F.F32.F64 R0, R24 ;  /* 0x0000001800007310 */ /* 0x010e220000301000 */
[----:B------:R-:W0:-:S14]  /*b0f0*/  DSETP.GEU.AND P0, PT, |R24|, c[0x2][0x58], PT ;  /* 0x008016001800762a */ /* 0x000e1c0003f0e200 */
[----:B0-----:R-:W-:-:S05]  /*b100*/  @!P0 FMUL R0, R0, 1.175494350822287508e-38 ;  /* 0x0080000000008820 */ /* 0x001fca0000400000 */
[----:B--2---:R-:W-:-:S04]  /*b110*/  F2FP.PACK_AB R5, RZ, R0 ;  /* 0x00000000ff05723e */ /* 0x004fc800000000ff */
[----:B------:R-:W-:-:S05]  /*b120*/  PRMT R5, R5, 0x5410, RZ ;  /* 0x0000541005057816 */ /* 0x000fca00000000ff */
[----:B------:R0:W-:Y:S01]  /*b130*/  STG.E [R2.64], R5 ;  /* 0x0000000502007986 */ /* 0x0001e2000c101924 */
[----:B------:R-:W-:Y:S05]  /*b140*/  BRA `(.L_x_3460) ;  /* 0x00000ba000007947 */ /* 0x000fea0003800000 */
.L_x_3465:
[----:B----4-:R0:W-:Y:S01]  /*b150*/  STG.E.64 [R2.64], R24 ;  /* 0x0000001802007986 */ /* 0x0101e2000c101b24 */
[----:B------:R-:W-:Y:S05]  /*b160*/  BRA `(.L_x_3460) ;  /* 0x00000b8000007947 */ /* 0x000fea0003800000 */
.L_x_3455:
        /* <DEDUP_REMOVED lines=8> */
[----:B----4-:R-:W0:-:S06]  /*b1f0*/  DSETP.NEU.AND P0, PT, R24, RZ, PT ;  /* 0x000000ff1800722a */ /* 0x010e0c0003f0d000 */
[----:B0-2---:R-:W-:-:S05]  /*b200*/  SEL R5, RZ, 0x1, !P0 ;  /* 0x00000001ff057807 */ /* 0x005fca0004000000 */
[----:B------:R0:W-:Y:S01]  /*b210*/  STG.E.U8 [R2.64], R5 ;  /* 0x0000000502007986 */ /* 0x0001e2000c101124 */
[----:B------:R-:W-:Y:S05]  /*b220*/  BRA `(.L_x_3460) ;  /* 0x00000ac000007947 */ /* 0x000fea0003800000 */
.L_x_3469:
[----:B----4-:R-:W-:-:S05]  /*b230*/  CS2R R26, SRZ ;  /* 0x00000000001a7805 */ /* 0x010fca000001ff00 */
[----:B------:R0:W-:Y:S01]  /*b240*/  STG.E.128 [R2.64], R24 ;  /* 0x0000001802007986 */ /* 0x0001e2000c101d24 */
[----:B------:R-:W-:Y:S05]  /*b250*/  BRA `(.L_x_3460) ;  /* 0x00000a9000007947 */ /* 0x000fea0003800000 */
.L_x_3468:
[----:B------:R-:W-:-:S13]  /*b260*/  ISETP.NE.AND P0, PT, R0, 0xf, PT ;  /* 0x0000000f0000780c */ /* 0x000fda0003f05270 */
[----:B------:R-:W-:Y:S05]  /*b270*/  @!P0 BRA `(.L_x_3470) ;  /* 0x0000031000008947 */ /* 0x000fea0003800000 */
[----:B------:R-:W-:-:S13]  /*b280*/  ISETP.NE.AND P0, PT, R0, 0x17, PT ;  /* 0x000000170000780c */ /* 0x000fda0003f05270 */
[----:B------:R-:W-:Y:S05]  /*b290*/  @!P0 BRA `(.L_x_3471) ;  /* 0x0000017000008947 */ /* 0x000fea0003800000 */
[----:B------:R-:W-:-:S13]  /*b2a0*/  ISETP.NE.AND P0, PT, R0, 0x18, PT ;  /* 0x000000180000780c */ /* 0x000fda0003f05270 */
[----:B------:R-:W-:Y:S05]  /*b2b0*/  @P0 BRA `(.L_x_3459) ;  /* 0x000008a000000947 */ /* 0x000fea0003800000 */
[----:B----4-:R-:W0:Y:S01]  /*b2c0*/  F2F.F32.F64 R7, R24 ;  /* 0x0000001800077310 */ /* 0x010e220000301000 */
        /* <DEDUP_REMOVED lines=16> */
.L_x_3473:
[----:B------:R-:W-:Y:S05]  /*b3d0*/  BSYNC B0 ;  /* 0x0000000000007941 */ /* 0x000fea0003800000 */
.L_x_3472:
[----:B------:R-:W-:-:S05]  /*b3e0*/  LOP3.LUT R5, R0, R5, RZ, 0xfc, !PT ;  /* 0x0000000500057212 */ /* 0x000fca00078efcff */
[----:B------:R0:W-:Y:S01]  /*b3f0*/  STG.E.U8 [R2.64], R5 ;  /* 0x0000000502007986 */ /* 0x0001e2000c101124 */
[----:B------:R-:W-:Y:S05]  /*b400*/  BRA `(.L_x_3460) ;  /* 0x000008e000007947 */ /* 0x000fea0003800000 */
.L_x_3471:
[----:B--2-4-:R-:W0:Y:S01]  /*b410*/  F2F.F32.F64 R5, R24 ;  /* 0x0000001800057310 */ /* 0x014e220000301000 */
        /* <DEDUP_REMOVED lines=14> */
.L_x_3475:
[----:B------:R-:W-:Y:S01]  /*b500*/  IMAD.MOV.U32 R0, RZ, RZ, 0x7f ;  /* 0x0000007fff007424 */ /* 0x000fe200078e00ff */
[----:B------:R-:W-:-:S04]  /*b510*/  ISETP.GT.U32.AND P0, PT, R4, 0x7f800000, PT ;  /* 0x7f8000000400780c */ /* 0x000fc80003f04070 */
[----:B------:R-:W-:-:S04]  /*b520*/  SEL R0, R0, 0x7c, P0 ;  /* 0x0000007c00007807 */ /* 0x000fc80000000000 */
.L_x_3476:
[----:B------:R-:W-:Y:S05]  /*b530*/  BSYNC B0 ;  /* 0x0000000000007941 */ /* 0x000fea0003800000 */
.L_x_3474:
[----:B------:R-:W-:-:S04]  /*b540*/  LOP3.LUT R4, R5, 0x80000000, RZ, 0xc0, !PT ;  /* 0x8000000005047812 */ /* 0x000fc800078ec0ff */
[----:B------:R-:W-:-:S04]  /*b550*/  SHF.R.U32.HI R5, RZ, 0x18, R4 ;  /* 0x00000018ff057819 */ /* 0x000fc80000011604 */
[----:B------:R-:W-:-:S05]  /*b560*/  LOP3.LUT R5, R0, R5, RZ, 0xfc, !PT ;  /* 0x0000000500057212 */ /* 0x000fca00078efcff */
[----:B------:R0:W-:Y:S01]  /*b570*/  STG.E.U8 [R2.64], R5 ;  /* 0x0000000502007986 */ /* 0x0001e2000c101124 */
[----:B------:R-:W-:Y:S05]  /*b580*/  BRA `(.L_x_3460) ;  /* 0x0000076000007947 */ /* 0x000fea0003800000 */
.L_x_3470:
[----:B----4-:R-:W0:Y:S01]  /*b590*/  F2F.F32.F64 R0, R24 ;  /* 0x0000001800007310 */ /* 0x010e220000301000 */
[----:B------:R-:W0:-:S14]  /*b5a0*/  DSETP.GEU.AND P0, PT, |R24|, c[0x2][0x58], PT ;  /* 0x008016001800762a */ /* 0x000e1c0003f0e200 */
[----:B0-----:R-:W-:-:S05]  /*b5b0*/  @!P0 FMUL R0, R0, 1.175494350822287508e-38 ;  /* 0x0080000000008820 */ /* 0x001fca0000400000 */
[----:B------:R-:W-:-:S05]  /*b5c0*/  F2FP.BF16.PACK_AB R0, RZ, R0 ;  /* 0x00000000ff00723e */ /* 0x000fca00000010ff */
[----:B------:R0:W-:Y:S01]  /*b5d0*/  STG.E.U16 [R2.64], R0 ;  /* 0x0000000002007986 */ /* 0x0001e2000c101524 */
[----:B------:R-:W-:Y:S05]  /*b5e0*/  BRA `(.L_x_3460) ;  /* 0x0000070000007947 */ /* 0x000fea0003800000 */
.L_x_3467:
        /* <DEDUP_REMOVED lines=8> */
[----:B----4-:R-:W0:Y:S02]  /*b670*/  F2I.U32.F64.TRUNC R25, R24 ;  /* 0x0000001800197311 */ /* 0x010e24000030d000 */
[----:B0-----:R0:W-:Y:S01]  /*b680*/  STG.E.U16 [R2.64], R25 ;  /* 0x0000001902007986 */ /* 0x0011e2000c101524 */
[----:B------:R-:W-:Y:S05]  /*b690*/  BRA `(.L_x_3460) ;  /* 0x0000065000007947 */ /* 0x000fea0003800000 */
.L_x_3479:
[----:B----4-:R-:W0:Y:S01]  /*b6a0*/  F2F.F32.F64 R7, R24 ;  /* 0x0000001800077310 */ /* 0x010e220000301000 */
        /* <DEDUP_REMOVED lines=18> */
.L_x_3482:
[----:B------:R-:W-:-:S04]  /*b7d0*/  LOP3.LUT R0, R7, 0x80000000, RZ, 0xc0, !PT ;  /* 0x8000000007007812 */ /* 0x000fc800078ec0ff */
[----:B------:R-:W-:-:S04]  /*b7e0*/  SHF.R.U32.HI R5, RZ, 0x18, R0 ;  /* 0x00000018ff057819 */ /* 0x000fc80000011600 */
[----:B------:R-:W-:-:S04]  /*b7f0*/  LOP3.LUT R4, R4, R5, RZ, 0xfc, !PT ;  /* 0x0000000504047212 */ /* 0x000fc800078efcff */
[----:B------:R-:W-:Y:S02]  /*b800*/  PRMT R0, R4, 0x7610, R0 ;  /* 0x0000761004007816 */ /* 0x000fe40000000000 */
.L_x_3481:
[----:B------:R-:W-:Y:S05]  /*b810*/  BSYNC B0 ;  /* 0x0000000000007941 */ /* 0x000fea0003800000 */
.L_x_3480:
[----:B------:R0:W-:Y:S01]  /*b820*/  STG.E.U8 [R2.64], R0 ;  /* 0x0000000002007986 */ /* 0x0001e2000c101124 */
[----:B------:R-:W-:Y:S05]  /*b830*/  BRA `(.L_x_3460) ;  /* 0x000004b000007947 */ /* 0x000fea0003800000 */
.L_x_3478:
        /* <DEDUP_REMOVED lines=19> */
.L_x_3485:
[----:B------:R-:W-:-:S04]  /*b970*/  LOP3.LUT R0, R7, 0x80000000, RZ, 0xc0, !PT ;  /* 0x8000000007007812 */ /* 0x000fc800078ec0ff */
[----:B------:R-:W-:-:S04]  /*b980*/  SHF.R.U32.HI R5, RZ, 0x18, R0 ;  /* 0x00000018ff057819 */ /* 0x000fc80000011600 */
[----:B------:R-:W-:-:S04]  /*b990*/  LOP3.LUT R4, R4, R5, RZ, 0xfc, !PT ;  /* 0x0000000504047212 */ /* 0x000fc800078efcff */
[----:B------:R-:W-:Y:S02]  /*b9a0*/  PRMT R0, R4, 0x7610, R0 ;  /* 0x0000761004007816 */ /* 0x000fe40000000000 */
.L_x_3484:
[----:B------:R-:W-:Y:S05]  /*b9b0*/  BSYNC B0 ;  /* 0x0000000000007941 */ /* 0x000fea0003800000 */
.L_x_3483:
[----:B------:R0:W-:Y:S01]  /*b9c0*/  STG.E.U8 [R2.64], R0 ;  /* 0x0000000002007986 */ /* 0x0001e2000c101124 */
[----:B------:R-:W-:Y:S05]  /*b9d0*/  BRA `(.L_x_3460) ;  /* 0x0000031000007947 */ /* 0x000fea0003800000 */
.L_x_3477:
[----:B------:R-:W-:-:S13]  /*b9e0*/  ISETP.NE.AND P0, PT, R0, 0x1c, PT ;  /* 0x0000001c0000780c */ /* 0x000fda0003f05270 */
[----:B------:R-:W-:Y:S05]  /*b9f0*/  @!P0 BRA `(.L_x_3486) ;  /* 0x000002d000008947 */ /* 0x000fea0003800000 */
[----:B------:R-:W-:-:S13]  /*ba00*/  ISETP.NE.AND P0, PT, R0, 0x1d, PT ;  /* 0x0000001d0000780c */ /* 0x000fda0003f05270 */
[----:B------:R-:W-:Y:S05]  /*ba10*/  @!P0 BRA `(.L_x_3487) ;  /* 0x0000028000008947 */ /* 0x000fea0003800000 */
[----:B------:R-:W-:-:S13]  /*ba20*/  ISETP.NE.AND P0, PT, R0, 0x2c, PT ;  /* 0x0000002c0000780c */ /* 0x000fda0003f05270 */
[----:B------:R-:W-:Y:S05]  /*ba30*/  @P0 BRA `(.L_x_3459) ;  /* 0x0000012000000947 */ /* 0x000fea0003800000 */
[----:B----4-:R-:W0:Y:S01]  /*ba40*/  F2F.F32.F64 R6, R24 ;  /* 0x0000001800067310 */ /* 0x010e220000301000 */
        /* <DEDUP_REMOVED lines=17> */
.L_x_3459:
        /* <DEDUP_REMOVED lines=20> */
.L_x_3487:
[----:B----4-:R-:W0:Y:S02]  /*bca0*/  F2I.U64.F64.TRUNC R24, R24 ;  /* 0x0000001800187311 */ /* 0x010e24000030d800 */
[----:B0-----:R0:W-:Y:S01]  /*bcb0*/  STG.E.64 [R2.64], R24 ;  /* 0x0000001802007986 */ /* 0x0011e2000c101b24 */
[----:B------:R-:W-:Y:S05]  /*bcc0*/  BRA `(.L_x_3460) ;  /* 0x0000002000007947 */ /* 0x000fea0003800000 */
.L_x_3486:
[----:B----4-:R-:W0:Y:S02]  /*bcd0*/  F2I.U32.F64.TRUNC R25, R24 ;  /* 0x0000001800197311 */ /* 0x010e24000030d000 */
[----:B0-----:R0:W-:Y:S02]  /*bce0*/  STG.E [R2.64], R25 ;  /* 0x0000001902007986 */ /* 0x0011e4000c101924 */
.L_x_3460:
[----:B------:R-:W-:Y:S02]  /*bcf0*/  IADD3 R18, R18, 0x80, RZ ;  /* 0x0000008012127810 */ /* 0x000fe40007ffe0ff */
.L_x_3421:
[----:B------:R-:W-:Y:S05]  /*bd00*/  BSYNC B6 ;  /* 0x0000000000067941 */ /* 0x000fea0003800000 */
.L_x_3420:
[----:B------:R-:W-:-:S13]  /*bd10*/  ISETP.GE.AND P0, PT, R18, R35, PT ;  /* 0x000000231200720c */ /* 0x000fda0003f06270 */
[----:B------:R-:W-:Y:S05]  /*bd20*/  @P0 EXIT ;  /* 0x000000000000094d */ /* 0x000fea0003800000 */
        /* <DEDUP_REMOVED lines=16> */
[----:B--2-4-:R-:W0:Y:S02]  /*be30*/  F2I.F64.TRUNC R17, R16 ;  /* 0x0000001000117311 */ /* 0x014e24000030d100 */
[----:B0-----:R-:W-:Y:S01]  /*be40*/  STG.E.U8 [R2.64], R17 ;  /* 0x0000001102007986 */ /* 0x001fe2000c101124 */
[----:B------:R-:W-:Y:S05]  /*be50*/  EXIT ;  /* 0x000000000000794d */ /* 0x000fea0003800000 */
.L_x_3491:
[----:B--2-4-:R-:W0:Y:S02]  /*be60*/  F2I.S64.F64.TRUNC R16, R16 ;  /* 0x0000001000107311 */ /* 0x014e24000030d900 */
[----:B0-----:R-:W-:-:S05]  /*be70*/  IMAD.MOV.U32 R5, RZ, RZ, R16 ;  /* 0x000000ffff057224 */ /* 0x001fca00078e0010 */
[----:B------:R-:W-:Y:S01]  /*be80*/  STG.E.U8 [R2.64], R5 ;  /* 0x0000000502007986 */ /* 0x000fe2000c101124 */
[----:B------:R-:W-:Y:S05]  /*be90*/  EXIT ;  /* 0x000000000000794d */ /* 0x000fea0003800000 */
.L_x_3490:
[----:B------:R-:W-:-:S13]  /*bea0*/  ISETP.NE.AND P0, PT, R0, 0x2, PT ;  /* 0x000000020000780c */ /* 0x000fda0003f05270 */
[----:B------:R-:W-:Y:S05]  /*beb0*/  @!P0 BRA `(.L_x_3493) ;  /* 0x000000a000008947 */ /* 0x000fea0003800000 */
[----:B------:R-:W-:-:S13]  /*bec0*/  ISETP.NE.AND P0, PT, R0, 0x3, PT ;  /* 0x000000030000780c */ /* 0x000fda0003f05270 */
[----:B------:R-:W-:Y:S05]  /*bed0*/  @!P0 BRA `(.L_x_3494) ;  /* 0x0000005000008947 */ /* 0x000fea0003800000 */
[----:B------:R-:W-:-:S13]  /*bee0*/  ISETP.NE.AND P0, PT, R0, 0x4, PT ;  /* 0x000000040000780c */ /* 0x000fda0003f05270 */
[----:B------:R-:W-:Y:S05]  /*bef0*/  @P0 BRA `(.L_x_3492) ;  /* 0x00000ce000000947 */ /* 0x000fea0003800000 */
[----:B--2-4-:R-:W0:Y:S02]  /*bf00*/  F2I.S64.F64.TRUNC R16, R16 ;  /* 0x0000001000107311 */ /* 0x014e24000030d900 */
[----:B0-----:R-:W-:Y:S01]  /*bf10*/  STG.E.64 [R2.64], R16 ;  /* 0x0000001002007986 */ /* 0x001fe2000c101b24 */
[----:B------:R-:W-:Y:S05]  /*bf20*/  EXIT ;  /* 0x000000000000794d */ /* 0x000fea0003800000 */
.L_x_3494:
[----:B--2-4-:R-:W0:Y:S02]  /*bf30*/  F2I.F64.TRUNC R17, R16 ;  /* 0x0000001000117311 */ /* 0x014e24000030d100 */
[----:B0-----:R-:W-:Y:S01]  /*bf40*/  STG.E [R2.64], R17 ;  /* 0x0000001102007986 */ /* 0x001fe2000c101924 */
[----:B------:R-:W-:Y:S05]  /*bf50*/  EXIT ;  /* 0x000000000000794d */ /* 0x000fea0003800000 */
.L_x_3493:
[----:B--2-4-:R-:W0:Y:S02]  /*bf60*/  F2I.F64.TRUNC R17, R16 ;  /* 0x0000001000117311 */ /* 0x014e24000030d100 */
[----:B0-----:R-:W-:Y:S01]  /*bf70*/  STG.E.U16 [R2.64], R17 ;  /* 0x0000001102007986 */ /* 0x001fe2000c101524 */
[----:B------:R-:W-:Y:S05]  /*bf80*/  EXIT ;  /* 0x000000000000794d */ /* 0x000fea0003800000 */
.L_x_3489:
        /* <DEDUP_REMOVED lines=9> */
[----:B------:R-:W-:Y:S01]  /*c020*/  STG.E [R2.64], R5 ;  /* 0x0000000502007986 */ /* 0x000fe2000c101924 */
[----:B------:R-:W-:Y:S05]  /*c030*/  EXIT ;  /* 0x000000000000794d */ /* 0x000fea0003800000 */
.L_x_3496:
[----:B--2-4-:R-:W0:Y:S01]  /*c040*/  F2F.F32.F64 R0, R16 ;  /* 0x0000001000007310 */ /* 0x014e220000301000 */
[----:B------:R-:W0:-:S14]  /*c050*/  DSETP.GEU.AND P0, PT, |R16|, c[0x2][0x58], PT ;  /* 0x008016001000762a */ /* 0x000e1c0003f0e200 */
[----:B0-----:R-:W-:-:S05]  /*c060*/  @!P0 FMUL R0, R0, 1.175494350822287508e-38 ;  /* 0x0080000000008820 */ /* 0x001fca0000400000 */
[----:B------:R-:W-:-:S05]  /*c070*/  F2FP.PACK_AB R0, RZ, R0 ;  /* 0x00000000ff00723e */ /* 0x000fca00000000ff */
[----:B------:R-:W-:Y:S01]  /*c080*/  STG.E.U16 [R2.64], R0 ;  /* 0x0000000002007986 */ /* 0x000fe2000c101524 */
[----:B------:R-:W-:Y:S05]  /*c090*/  EXIT ;  /* 0x000000000000794d */ /* 0x000fea0003800000 */
.L_x_3495:
        /* <DEDUP_REMOVED lines=10> */
[----:B------:R-:W-:Y:S01]  /*c140*/  STG.E.64 [R2.64], R4 ;  /* 0x0000000402007986 */ /* 0x000fe2000c101b24 */
[----:B------:R-:W-:Y:S05]  /*c150*/  EXIT ;  /* 0x000000000000794d */ /* 0x000fea0003800000 */
.L_x_3498:
[----:B--2-4-:R-:W0:Y:S01]  /*c160*/  F2F.F32.F64 R0, R16 ;  /* 0x0000001000007310 */ /* 0x014e220000301000 */
[----:B------:R-:W0:-:S14]  /*c170*/  DSETP.GEU.AND P0, PT, |R16|, c[0x2][0x58], PT ;  /* 0x008016001000762a */ /* 0x000e1c0003f0e200 */
[----:B0-----:R-:W-:-:S05]  /*c180*/  @!P0 FMUL R0, R0, 1.175494350822287508e-38 ;  /* 0x0080000000008820 */ /* 0x001fca0000400000 */
[----:B------:R-:W-:-:S04]  /*c190*/  F2FP.PACK_AB R5, RZ, R0 ;  /* 0x00000000ff05723e */ /* 0x000fc800000000ff */
[----:B------:R-:W-:-:S05]  /*c1a0*/  PRMT R5, R5, 0x5410, RZ ;  /* 0x0000541005057816 */ /* 0x000fca00000000ff */
[----:B------:R-:W-:Y:S01]  /*c1b0*/  STG.E [R2.64], R5 ;  /* 0x0000000502007986 */ /* 0x000fe2000c101924 */
[----:B------:R-:W-:Y:S05]  /*c1c0*/  EXIT ;  /* 0x000000000000794d */ /* 0x000fea0003800000 */
.L_x_3497:
[----:B--2-4-:R-:W-:Y:S01]  /*c1d0*/  STG.E.64 [R2.64], R16 ;  /* 0x0000001002007986 */ /* 0x014fe2000c101b24 */
[----:B------:R-:W-:Y:S05]  /*c1e0*/  EXIT ;  /* 0x000000000000794d */ /* 0x000fea0003800000 */
.L_x_3488:
        /* <DEDUP_REMOVED lines=8> */
[----:B--2-4-:R-:W0:-:S06]  /*c270*/  DSETP.NEU.AND P0, PT, R16, RZ, PT ;  /* 0x000000ff1000722a */ /* 0x014e0c0003f0d000 */
[----:B0-----:R-:W-:-:S05]  /*c280*/  SEL R5, RZ, 0x1, !P0 ;  /* 0x00000001ff057807 */ /* 0x001fca0004000000 */
[----:B------:R-:W-:Y:S01]  /*c290*/  STG.E.U8 [R2.64], R5 ;  /* 0x0000000502007986 */ /* 0x000fe2000c101124 */
[----:B------:R-:W-:Y:S05]  /*c2a0*/  EXIT ;  /* 0x000000000000794d */ /* 0x000fea0003800000 */
.L_x_3501:
[----:B------:R-:W-:-:S05]  /*c2b0*/  CS2R R18, SRZ ;  /* 0x0000000000127805 */ /* 0x000fca000001ff00 */
[----:B--2-4-:R-:W-:Y:S01]  /*c2c0*/  STG.E.128 [R2.64], R16 ;  /* 0x0000001002007986 */ /* 0x014fe2000c101d24 */
[----:B------:R-:W-:Y:S05]  /*c2d0*/  EXIT ;  /* 0x000000000000794d */ /* 0x000fea0003800000 */
.L_x_3500:
        /* <DEDUP_REMOVED lines=23> */
.L_x_3505:
[----:B------:R-:W-:Y:S05]  /*c450*/  BSYNC B0 ;  /* 0x0000000000007941 */ /* 0x000fea0003800000 */
.L_x_3504:
[----:B------:R-:W-:-:S05]  /*c460*/  LOP3.LUT R5, R0, R5, RZ, 0xfc, !PT ;  /* 0x0000000500057212 */ /* 0x000fca00078efcff */
[----:B------:R-:W-:Y:S01]  /*c470*/  STG.E.U8 [R2.64], R5 ;  /* 0x0000000502007986 */ /* 0x000fe2000c101124 */
[----:B------:R-:W-:Y:S05]  /*c480*/  EXIT ;  /* 0x000000000000794d */ /* 0x000fea0003800000 */
.L_x_3503:
        /* <DEDUP_REMOVED lines=15> */
.L_x_3507:
[----:B------:R-:W-:Y:S01]  /*c580*/  IMAD.MOV.U32 R0, RZ, RZ, 0x7f ;  /* 0x0000007fff007424 */ /* 0x000fe200078e00ff */
[----:B------:R-:W-:-:S04]  /*c590*/  ISETP.GT.U32.AND P0, PT, R4, 0x7f800000, PT ;  /* 0x7f8000000400780c */ /* 0x000fc80003f04070 */
[----:B------:R-:W-:-:S04]  /*c5a0*/  SEL R0, R0, 0x7c, P0 ;  /* 0x0000007c00007807 */ /* 0x000fc80000000000 */
.L_x_3508:
[----:B------:R-:W-:Y:S05]  /*c5b0*/  BSYNC B0 ;  /* 0x0000000000007941 */ /* 0x000fea0003800000 */
.L_x_3506:
[----:B------:R-:W-:-:S04]  /*c5c0*/  LOP3.LUT R4, R5, 0x80000000, RZ, 0xc0, !PT ;  /* 0x8000000005047812 */ /* 0x000fc800078ec0ff */
[----:B------:R-:W-:-:S04]  /*c5d0*/  SHF.R.U32.HI R5, RZ, 0x18, R4 ;  /* 0x00000018ff057819 */ /* 0x000fc80000011604 */
[----:B------:R-:W-:-:S05]  /*c5e0*/  LOP3.LUT R5, R0, R5, RZ, 0xfc, !PT ;  /* 0x0000000500057212 */ /* 0x000fca00078efcff */
[----:B------:R-:W-:Y:S01]  /*c5f0*/  STG.E.U8 [R2.64], R5 ;  /* 0x0000000502007986 */ /* 0x000fe2000c101124 */
[----:B------:R-:W-:Y:S05]  /*c600*/  EXIT ;  /* 0x000000000000794d */ /* 0x000fea0003800000 */
.L_x_3502:
[----:B--2-4-:R-:W0:Y:S01]  /*c610*/  F2F.F32.F64 R0, R16 ;  /* 0x0000001000007310 */ /* 0x014e220000301000 */
[----:B------:R-:W0:-:S14]  /*c620*/  DSETP.GEU.AND P0, PT, |R16|, c[0x2][0x58], PT ;  /* 0x008016001000762a */ /* 0x000e1c0003f0e200 */
[----:B0-----:R-:W-:-:S05]  /*c630*/  @!P0 FMUL R0, R0, 1.175494350822287508e-38 ;  /* 0x0080000000008820 */ /* 0x001fca0000400000 */
[----:B------:R-:W-:-:S05]  /*c640*/  F2FP.BF16.PACK_AB R0, RZ, R0 ;  /* 0x00000000ff00723e */ /* 0x000fca00000010ff */
[----:B------:R-:W-:Y:S01]  /*c650*/  STG.E.U16 [R2.64], R0 ;  /* 0x0000000002007986 */ /* 0x000fe2000c101524 */
[----:B------:R-:W-:Y:S05]  /*c660*/  EXIT ;  /* 0x000000000000794d */ /* 0x000fea0003800000 */
.L_x_3499:
        /* <DEDUP_REMOVED lines=8> */
[----:B--2-4-:R-:W0:Y:S02]  /*c6f0*/  F2I.U32.F64.TRUNC R17, R16 ;  /* 0x0000001000117311 */ /* 0x014e24000030d000 */
[----:B0-----:R-:W-:Y:S01]  /*c700*/  STG.E.U16 [R2.64], R17 ;  /* 0x0000001102007986 */ /* 0x001fe2000c101524 */
[----:B------:R-:W-:Y:S05]  /*c710*/  EXIT ;  /* 0x000000000000794d */ /* 0x000fea0003800000 */
.L_x_3511:
[----:B--2-4-:R-:W0:Y:S01]  /*c720*/  F2F.F32.F64 R7, R16 ;  /* 0x0000001000077310 */ /* 0x014e220000301000 */
        /* <DEDUP_REMOVED lines=18> */
.L_x_3514:
[----:B------:R-:W-:-:S04]  /*c850*/  LOP3.LUT R0, R7, 0x80000000, RZ, 0xc0, !PT ;  /* 0x8000000007007812 */ /* 0x000fc800078ec0ff */
[----:B------:R-:W-:-:S04]  /*c860*/  SHF.R.U32.HI R5, RZ, 0x18, R0 ;  /* 0x00000018ff057819 */ /* 0x000fc80000011600 */
[----:B------:R-:W-:-:S04]  /*c870*/  LOP3.LUT R4, R4, R5, RZ, 0xfc, !PT ;  /* 0x0000000504047212 */ /* 0x000fc800078efcff */
[----:B------:R-:W-:Y:S02]  /*c880*/  PRMT R0, R4, 0x7610, R0 ;  /* 0x0000761004007816 */ /* 0x000fe40000000000 */
.L_x_3513:
[----:B------:R-:W-:Y:S05]  /*c890*/  BSYNC B0 ;  /* 0x0000000000007941 */ /* 0x000fea0003800000 */
.L_x_3512:
[----:B------:R-:W-:Y:S01]  /*c8a0*/  STG.E.U8 [R2.64], R0 ;  /* 0x0000000002007986 */ /* 0x000fe2000c101124 */
[----:B------:R-:W-:Y:S05]  /*c8b0*/  EXIT ;  /* 0x000000000000794d */ /* 0x000fea0003800000 */
.L_x_3510:
        /* <DEDUP_REMOVED lines=19> */
.L_x_3517:
[----:B------:R-:W-:-:S04]  /*c9f0*/  LOP3.LUT R0, R7, 0x80000000, RZ, 0xc0, !PT ;  /* 0x8000000007007812 */ /* 0x000fc800078ec0ff */
[----:B------:R-:W-:-:S04]  /*ca00*/  SHF.R.U32.HI R5, RZ, 0x18, R0 ;  /* 0x00000018ff057819 */ /* 0x000fc80000011600 */
[----:B------:R-:W-:-:S04]  /*ca10*/  LOP3.LUT R4, R4, R5, RZ, 0xfc, !PT ;  /* 0x0000000504047212 */ /* 0x000fc800078efcff */
[----:B------:R-:W-:Y:S02]  /*ca20*/  PRMT R0, R4, 0x7610, R0 ;  /* 0x0000761004007816 */ /* 0x000fe40000000000 */
.L_x_3516:
[----:B------:R-:W-:Y:S05]  /*ca30*/  BSYNC B0 ;  /* 0x0000000000007941 */ /* 0x000fea0003800000 */
.L_x_3515:
[----:B------:R-:W-:Y:S01]  /*ca40*/  STG.E.U8 [R2.64], R0 ;  /* 0x0000000002007986 */ /* 0x000fe2000c101124 */
[----:B------:R-:W-:Y:S05]  /*ca50*/  EXIT ;  /* 0x000000000000794d */ /* 0x000fea0003800000 */
.L_x_3509:
[----:B------:R-:W-:-:S13]  /*ca60*/  ISETP.NE.AND P0, PT, R0, 0x1c, PT ;  /* 0x0000001c0000780c */ /* 0x000fda0003f05270 */
[----:B------:R-:W-:Y:S05]  /*ca70*/  @!P0 BRA `(.L_x_3518) ;  /* 0x000002d000008947 */ /* 0x000fea0003800000 */
[----:B------:R-:W-:-:S13]  /*ca80*/  ISETP.NE.AND P0, PT, R0, 0x1d, PT ;  /* 0x0000001d0000780c */ /* 0x000fda0003f05270 */
[----:B------:R-:W-:Y:S05]  /*ca90*/  @!P0 BRA `(.L_x_3519) ;  /* 0x0000028000008947 */ /* 0x000fea0003800000 */
[----:B------:R-:W-:-:S13]  /*caa0*/  ISETP.NE.AND P0, PT, R0, 0x2c, PT ;  /* 0x0000002c0000780c */ /* 0x000fda0003f05270 */
[----:B------:R-:W-:Y:S05]  /*cab0*/  @P0 BRA `(.L_x_3492) ;  /* 0x0000012000000947 */ /* 0x000fea0003800000 */
[----:B--2-4-:R-:W0:Y:S01]  /*cac0*/  F2F.F32.F64 R6, R16 ;  /* 0x0000001000067310 */ /* 0x014e220000301000 */
        /* <DEDUP_REMOVED lines=17> */
.L_x_3492:
[----:B------:R-:W-:Y:S01]  /*cbe0*/  MOV R0, 0x0 ;  /* 0x0000000000007802 */ /* 0x000fe20000000f00 */
[----:B--2---:R-:W-:Y:S02]  /*cbf0*/  IMAD.MOV.U32 R4, RZ, RZ, c[0x4][0x128] ;  /* 0x01004a00ff047624 */ /* 0x004fe400078e00ff */
[----:B------:R-:W-:Y:S01]  /*cc00*/  IMAD.MOV.U32 R5, RZ, RZ, c[0x4][0x12c] ;  /* 0x01004b00ff057624 */ /* 0x000fe200078e00ff */
[----:B------:R0:W2:Y:S01]  /*cc10*/  LDC.64 R2, c[0x4][R0] ;  /* 0x0100000000027b82 */ /* 0x0000a20000000a00 */
[----:B------:R-:W-:Y:S02]  /*cc20*/  IMAD.MOV.U32 R6, RZ, RZ, c[0x4][0x130] ;  /* 0x01004c00ff067624 */ /* 0x000fe400078e00ff */
[----:B------:R-:W-:Y:S02]  /*cc30*/  IMAD.MOV.U32 R7, RZ, RZ, c[0x4][0x134] ;  /* 0x01004d00ff077624 */ /* 0x000fe400078e00ff */
[----:B----4-:R-:W-:-:S02]  /*cc40*/  IMAD.MOV.U32 R8, RZ, RZ, 0x65 ;  /* 0x00000065ff087424 */ /* 0x010fc400078e00ff */
[----:B------:R-:W-:Y:S02]  /*cc50*/  IMAD.MOV.U32 R10, RZ, RZ, c[0x4][0x10] ;  /* 0x01000400ff0a7624 */ /* 0x000fe400078e00ff */
[----:B------:R-:W-:Y:S02]  /*cc60*/  IMAD.MOV.U32 R11, RZ, RZ, c[0x4][0x14] ;  /* 0x01000500ff0b7624 */ /* 0x000fe400078e00ff */
[----:B------:R-:W-:Y:S02]  /*cc70*/  IMAD.MOV.U32 R12, RZ, RZ, 0x1 ;  /* 0x00000001ff0c7424 */ /* 0x000fe400078e00ff */
[----:B------:R-:W-:Y:S02]  /*cc80*/  IMAD.MOV.U32 R13, RZ, RZ, RZ ;  /* 0x000000ffff0d7224 */ /* 0x000fe400078e00ff */
[----:B0-----:R-:W-:Y:S01]  /*cc90*/  LEPC R14 ;  /* 0x00000000000e734e */ /* 0x001fe20000000000 */
[----:B------:R-:W-:Y:S02]  /*cca0*/  MOV R9, 0xcd10 ;  /* 0x0000cd1000097802 */ /* 0x000fe40000000f00 */
[----:B------:R-:W-:Y:S02]  /*ccb0*/  MOV R20, 0xcc90 ;  /* 0x0000cc9000147802 */ /* 0x000fe40000000f00 */
[----:B------:R-:W-:-:S02]  /*ccc0*/  MOV R21, 0x0 ;  /* 0x0000000000157802 */ /* 0x000fc40000000f00 */
[----:B------:R-:W-:Y:S02]  /*ccd0*/  MOV R0, 0x0 ;  /* 0x0000000000007802 */ /* 0x000fe40000000f00 */
[----:B------:R-:W-:-:S04]  /*cce0*/  IADD3 R20, P0, P1, -R20, R9, R14 ;  /* 0x0000000914147210 */ /* 0x000fc8000791e10e */
[----:B------:R-:W-:-:S04]  /*ccf0*/  IADD3.X R21, ~R0, R21, R15, P0, P1 ;  /* 0x0000001500157210 */ /* 0x000fc800007e250f */
[----:B-12---:R-:W-:Y:S05]  /*cd00*/  CALL.ABS.NOINC R2 ;  /* 0x0000000002007343 */ /* 0x006fea0003c00000 */
[----:B------:R-:W-:Y:S05]  /*cd10*/  EXIT ;  /* 0x000000000000794d */ /* 0x000fea0003800000 */
.L_x_3519:
[----:B--2-4-:R-:W0:Y:S02]  /*cd20*/  F2I.U64.F64.TRUNC R16, R16 ;  /* 0x0000001000107311 */ /* 0x014e24000030d800 */
[----:B0-----:R-:W-:Y:S01]  /*cd30*/  STG.E.64 [R2.64], R16 ;  /* 0x0000001002007986 */ /* 0x001fe2000c101b24 */
[----:B------:R-:W-:Y:S05]  /*cd40*/  EXIT ;  /* 0x000000000000794d */ /* 0x000fea0003800000 */
.L_x_3518:
[----:B--2-4-:R-:W0:Y:S02]  /*cd50*/  F2I.U32.F64.TRUNC R17, R16 ;  /* 0x0000001000117311 */ /* 0x014e24000030d000 */
[----:B0-----:R-:W-:Y:S01]  /*cd60*/  STG.E [R2.64], R17 ;  /* 0x0000001102007986 */ /* 0x001fe2000c101924 */
[----:B------:R-:W-:Y:S05]  /*cd70*/  EXIT ;  /* 0x000000000000794d */ /* 0x000fea0003800000 */
.L_x_3520:
        /* <DEDUP_REMOVED lines=16> */
.L_x_6716:


//--------------------- .text._ZN2at6native18elementwise_kernelILi128ELi2EZNS0_22gpu_kernel_impl_nocastIZZZNS0_60_GLOBAL__N__171e0b9f_22_ActivationEluKernel_cu_9e10b42f_309619elu_backward_kernelERNS_18TensorIteratorBaseERKN3c106ScalarES9_S9_bENKUlvE_clEvENKUlvE_clEvEUlddE_EEvS5_RKT_EUliE_EEviT1_ --------------------------
	.section	.text._ZN2at6native18elementwise_kernelILi128ELi2EZNS0_22gpu_kernel_impl_nocastIZZZNS0_60_GLOBAL__N__171e0b9f_22_ActivationEluKernel_cu_9e10b42f_309619elu_backward_kernelERNS_18TensorIteratorBaseERKN3c106ScalarES9_S9_bENKUlvE_clEvENKUlvE_clEvEUlddE_EEvS5_RKT_EUliE_EEviT1_,"ax",@progbits
	.sectioninfo	@"SHI_REGISTERS=18"
	.align	128
        .global         _ZN2at6native18elementwise_kernelILi128ELi2EZNS0_22gpu_kernel_impl_nocastIZZZNS0_60_GLOBAL__N__171e0b9f_22_ActivationEluKernel_cu_9e10b42f_309619elu_backward_kernelERNS_18TensorIteratorBaseERKN3c106ScalarES9_S9_bENKUlvE_clEvENKUlvE_clEvEUlddE_EEvS5_RKT_EUliE_EEviT1_
        .type           _ZN2at6native18elementwise_kernelILi128ELi2EZNS0_22gpu_kernel_impl_nocastIZZZNS0_60_GLOBAL__N__171e0b9f_22_ActivationEluKernel_cu_9e10b42f_309619elu_backward_kernelERNS_18TensorIteratorBaseERKN3c106ScalarES9_S9_bENKUlvE_clEvENKUlvE_clEvEUlddE_EEvS5_RKT_EUliE_EEviT1_,@function
        .size           _ZN2at6native18elementwise_kernelILi128ELi2EZNS0_22gpu_kernel_impl_nocastIZZZNS0_60_GLOBAL__N__171e0b9f_22_ActivationEluKernel_cu_9e10b42f_309619elu_backward_kernelERNS_18TensorIteratorBaseERKN3c106ScalarES9_S9_bENKUlvE_clEvENKUlvE_clEvEUlddE_EEvS5_RKT_EUliE_EEviT1_,(.L_x_6717 - _ZN2at6native18elementwise_kernelILi128ELi2EZNS0_22gpu_kernel_impl_nocastIZZZNS0_60_GLOBAL__N__171e0b9f_22_ActivationEluKernel_cu_9e10b42f_309619elu_backward_kernelERNS_18TensorIteratorBaseERKN3c106ScalarES9_S9_bENKUlvE_clEvENKUlvE_clEvEUlddE_EEvS5_RKT_EUliE_EEviT1_)
        .other          _ZN2at6native18elementwise_kernelILi128ELi2EZNS0_22gpu_kernel_impl_nocastIZZZNS0_60_GLOBAL__N__171e0b9f_22_ActivationEluKernel_cu_9e10b42f_309619elu_backward_kernelERNS_18TensorIteratorBaseERKN3c106ScalarES9_S9_bENKUlvE_clEvENKUlvE_clEvEUlddE_EEvS5_RKT_EUliE_EEviT1_,@"STO_CUDA_ENTRY STV_DEFAULT"
_ZN2at6native18elementwise_kernelILi128ELi2EZNS0_22gpu_kernel_impl_nocastIZZZNS0_60_GLOBAL__N__171e0b9f_22_ActivationEluKernel_cu_9e10b42f_309619elu_backward_kernelERNS_18TensorIteratorBaseERKN3c106ScalarES9_S9_bENKUlvE_clEvENKUlvE_clEvEUlddE_EEvS5_RKT_EUliE_EEviT1_:
.text._ZN2at6native18elementwise_kernelILi128ELi2EZNS0_22gpu_kernel_impl_nocastIZZZNS0_60_GLOBAL__N__171e0b9f_22_ActivationEluKernel_cu_9e10b42f_309619elu_backward_kernelERNS_18TensorIteratorBaseERKN3c106ScalarES9_S9_bENKUlvE_clEvENKUlvE_clEvEUlddE_EEvS5_RKT_EUliE_EEviT1_:
[----:B------:R-:W-:Y:S02]  /*0000*/  MOV R1, c[0x0][0x28] ;  /* 0x00000a0000017a02 */ /* 0x000fe40000000f00 */
[----:B------:R-:W0:Y:S01]  /*0010*/  S2R R0, SR_CTAID.X ;  /* 0x0000000000007919 */ /* 0x000e220000002500 */
[----:B------:R-:W-:Y:S01]  /*0020*/  ULDC.64 UR4, c[0x0][0x118] ;  /* 0x0000460000047ab9 */ /* 0x000fe20000000a00 */
[----:B------:R-:W-:Y:S02]  /*0030*/  BSSY B0, `(.L_x_3521) ;  /* 0x0000145000007945 */ /* 0x000fe40003800000 */
[----:B------:R-:W0:Y:S02]  /*0040*/  S2R R3, SR_TID.X ;  /* 0x0000000000037919 */ /* 0x000e240000002100 */
[----:B0-----:R-:W-:-:S04]  /*0050*/  LEA R0, R0, R3, 0x8 ;  /* 0x0000000300007211 */ /* 0x001fc800078e40ff */
[----:B------:R-:W-:Y:S02]  /*0060*/  ISETP.GE.AND P0, PT, R0, c[0x0][0x160], PT ;  /* 0x0000580000007a0c */ /* 0x000fe40003f06270 */
[----:B------:R-:W-:-:S11]  /*0070*/  MOV R11, R0 ;  /* 0x00000000000b7202 */ /* 0x000fd60000000f00 */
[----:B------:R-:W-:Y:S05]  /*0080*/  @P0 BRA `(.L_x_3522) ;  /* 0x000013f000000947 */ /* 0x000fea0003800000 */
[----:B------:R-:W-:Y:S01]  /*0090*/  ISETP.NE.AND P0, PT, RZ, c[0x0][0x168], PT ;  /* 0x00005a00ff007a0c */ /* 0x000fe20003f05270 */
[----:B------:R-:W-:Y:S01]  /*00a0*/  ULDC.U8 UR6, c[0x0][0x3f8] ;  /* 0x0000fe0000067ab9 */ /* 0x000fe20000000000 */
[----:B------:R-:W-:Y:S01]  /*00b0*/  HFMA2.MMA R4, -RZ, RZ, 0, 0 ;  /* 0x00000000ff047435 */ /* 0x000fe200000001ff */
[----:B------:R-:W-:-:S10]  /*00c0*/  CS2R R2, SRZ ;  /* 0x0000000000027805 */ /* 0x000fd4000001ff00 */
        /* <DEDUP_REMOVED lines=250> */
.L_x_3523:
[----:B------:R-:W-:Y:S02]  /*1070*/  IADD3 R4, P0, R4, c[0x0][0x3d0], RZ ;  /* 0x0000f40004047a10 */ /* 0x000fe40007f1e0ff */
[----:B------:R-:W-:Y:S02]  /*1080*/  IADD3 R6, P1, R3, c[0x0][0x3d8], RZ ;  /* 0x0000f60003067a10 */ /* 0x000fe40007f3e0ff */
[----:B------:R-:W-:Y:S02]  /*1090*/  IADD3.X R5, RZ, c[0x0][0x3d4], RZ, P0, !PT ;  /* 0x0000f500ff057a10 */ /* 0x000fe400007fe4ff */
[----:B------:R-:W-:-:S04]  /*10a0*/  IADD3.X R7, RZ, c[0x0][0x3dc], RZ, P1, !PT ;  /* 0x0000f700ff077a10 */ /* 0x000fc80000ffe4ff */
[----:B------:R-:W5:Y:S04]  /*10b0*/  LDG.E.64 R4, [R4.64] ;  /* 0x0000000404047981 */ /* 0x000f68000c1e1b00 */
[----:B------:R-:W5:Y:S01]  /*10c0*/  LDG.E.64 R6, [R6.64] ;  /* 0x0000000406067981 */ /* 0x000f62000c1e1b00 */
[----:B------:R-:W-:Y:S01]  /*10d0*/  ISETP.NE.AND P0, PT, RZ, UR6, PT ;  /* 0x00000006ff007c0c */ /* 0x000fe2000bf05270 */
[----:B------:R-:W-:Y:S01]  /*10e0*/  BSSY B1, `(.L_x_3524) ;  /* 0x0000037000017945 */ /* 0x000fe20003800000 */
[----:B------:R-:W-:-:S04]  /*10f0*/  IADD3 R2, P1, R2, c[0x0][0x3c8], RZ ;  /* 0x0000f20002027a10 */ /* 0x000fc80007f3e0ff */
[----:B------:R-:W-:-:S07]  /*1100*/  IADD3.X R3, RZ, c[0x0][0x3cc], RZ, P1, !PT ;  /* 0x0000f300ff037a10 */ /* 0x000fce0000ffe4ff */
[----:B------:R-:W-:Y:S05]  /*1110*/  @!P0 BRA `(.L_x_3525) ;  /* 0x0000006000008947 */ /* 0x000fea0003800000 */
[----:B-----5:R-:W0:-:S14]  /*1120*/  DSETP.GTU.AND P0, PT, R6, RZ, PT ;  /* 0x000000ff0600722a */ /* 0x020e1c0003f0c000 */
[----:B0-----:R-:W-:-:S04]  /*1130*/  @P0 DMUL R8, R4, c[0x0][0x3e8] ;  /* 0x0000fa0004080a28 */ /* 0x001fc80000000000 */
[----:B------:R-:W-:-:S04]  /*1140*/  @!P0 DADD R6, R6, c[0x0][0x3e0] ;  /* 0x0000f80006068629 */ /* 0x000fc80000000000 */
[----:B------:R-:W0:-:S06]  /*1150*/  @!P0 DMUL R4, R4, c[0x0][0x3f0] ;  /* 0x0000fc0004048a28 */ /* 0x000e0c0000000000 */
[----:B0-----:R0:W1:Y:S01]  /*1160*/  @!P0 DMUL R8, R4, R6 ;  /* 0x0000000604088228 */ /* 0x0010620000000000 */
[----:B------:R-:W-:Y:S05]  /*1170*/  BRA `(.L_x_3526) ;  /* 0x000002d000007947 */ /* 0x000fea0003800000 */
.L_x_3525:
[----:B-----5:R-:W0:-:S14]  /*1180*/  DSETP.GTU.AND P0, PT, R6, RZ, PT ;  /* 0x000000ff0600722a */ /* 0x020e1c0003f0c000 */
[----:B0-----:R0:W1:Y:S01]  /*1190*/  @P0 DMUL R8, R4, c[0x0][0x3e8] ;  /* 0x0000fa0004080a28 */ /* 0x0010620000000000 */
[----:B------:R-:W-:Y:S05]  /*11a0*/  @P0 BRA `(.L_x_3526) ;  /* 0x000002a000000947 */ /* 0x000fea0003800000 */
[----:B------:R-:W2:Y:S01]  /*11b0*/  DMUL R6, R6, c[0x0][0x3f0] ;  /* 0x0000fc0006067a28 */ /* 0x000ea20000000000 */
[----:B-1----:R-:W-:Y:S01]  /*11c0*/  MOV R8, 0x652b82fe ;  /* 0x652b82fe00087802 */ /* 0x002fe20000000f00 */
[----:B------:R-:W-:Y:S01]  /*11d0*/  BSSY B2, `(.L_x_3527) ;  /* 0x0000026000027945 */ /* 0x000fe20003800000 */
[----:B------:R-:W-:Y:S02]  /*11e0*/  MOV R9, 0x3ff71547 ;  /* 0x3ff7154700097802 */ /* 0x000fe40000000f00 */
[----:B------:R-:W-:Y:S02]  /*11f0*/  MOV R14, 0x69ce2bdf ;  /* 0x69ce2bdf000e7802 */ /* 0x000fe40000000f00 */
[----:B------:R-:W-:Y:S02]  /*1200*/  MOV R15, 0x3e5ade15 ;  /* 0x3e5ade15000f7802 */ /* 0x000fe40000000f00 */
        /* <DEDUP_REMOVED lines=18> */
[----:B0-----:R-:W-:Y:S02]  /*1330*/  LEA R5, R8, R13, 0x14 ;  /* 0x0000000d08057211 */ /* 0x001fe400078ea0ff */
[----:B------:R-:W-:Y:S01]  /*1340*/  MOV R4, R12 ;  /* 0x0000000c00047202 */ /* 0x000fe20000000f00 */
[----:B------:R-:W-:Y:S05]  /*1350*/  @!P0 BRA `(.L_x_3528) ;  /* 0x000000d000008947 */ /* 0x000fea0003800000 */
[----:B-1----:R-:W-:Y:S01]  /*1360*/  FSETP.GEU.FTZ.AND P0, PT, |R7|, 4.2275390625, PT ;  /* 0x408748000700780b */ /* 0x002fe20003f1e200 */
[----:B------:R-:W-:-:S04]  /*1370*/  DADD R14, R6, +INF ;  /* 0x7ff00000060e7429 */ /* 0x000fc80000000000 */
[----:B------:R-:W0:-:S06]  /*1380*/  DSETP.GEU.AND P1, PT, R6, RZ, PT ;  /* 0x000000ff0600722a */ /* 0x000e0c0003f2e000 */
[----:B0-----:R-:W-:Y:S02]  /*1390*/  FSEL R5, R15, RZ, P1 ;  /* 0x000000ff0f057208 */ /* 0x001fe40000800000 */
[----:B------:R-:W-:Y:S02]  /*13a0*/  @!P0 LEA.HI R4, R8, R8, RZ, 0x1 ;  /* 0x0000000808048211 */ /* 0x000fe400078f08ff */
[----:B------:R-:W-:Y:S02]  /*13b0*/  @!P0 MOV R6, R12 ;  /* 0x0000000c00068202 */ /* 0x000fe40000000f00 */
[----:B------:R-:W-:Y:S02]  /*13c0*/  @!P0 SHF.R.S32.HI R7, RZ, 0x1, R4 ;  /* 0x00000001ff078819 */ /* 0x000fe40000011404 */
[----:B------:R-:W-:Y:S02]  /*13d0*/  FSEL R4, R14, RZ, P1 ;  /* 0x000000ff0e047208 */ /* 0x000fe40000800000 */
[----:B------:R-:W-:-:S02]  /*13e0*/  @!P0 IADD3 R8, R8, -R7, RZ ;  /* 0x8000000708088210 */ /* 0x000fc40007ffe0ff */
[----:B------:R-:W-:Y:S02]  /*13f0*/  @!P0 LEA R7, R7, R13, 0x14 ;  /* 0x0000000d07078211 */ /* 0x000fe400078ea0ff */
[----:B------:R-:W-:Y:S02]  /*1400*/  @!P0 LEA R9, R8, 0x3ff00000, 0x14 ;  /* 0x3ff0000008098811 */ /* 0x000fe400078ea0ff */
[----:B------:R-:W-:-:S06]  /*1410*/  @!P0 MOV R8, RZ ;  /* 0x000000ff00088202 */ /* 0x000fcc0000000f00 */
[----:B------:R0:W1:-:S06]  /*1420*/  @!P0 DMUL R4, R6, R8 ;  /* 0x0000000806048228 */ /* 0x00004c0000000000 */
.L_x_3528:
[----:B-1----:R-:W-:Y:S05]  /*1430*/  BSYNC B2 ;  /* 0x0000000000027941 */ /* 0x002fea0003800000 */
.L_x_3527:
[----:B0-----:R0:W1:-:S06]  /*1440*/  DMUL R8, R10, R4 ;  /* 0x000000040a087228 */ /* 0x00104c0000000000 */
.L_x_3526:
[----:B------:R-:W-:Y:S05]  /*1450*/  BSYNC B1 ;  /* 0x0000000000017941 */ /* 0x000fea0003800000 */
.L_x_3524:
[----:B-1----:R1:W-:Y:S01]  /*1460*/  STG.E.64 [R2.64], R8 ;  /* 0x0000000802007986 */ /* 0x0023e2000c101b04 */
[----:B0-----:R-:W-:-:S03]  /*1470*/  IADD3 R11, R0, 0x80, RZ ;  /* 0x00000080000b7810 */ /* 0x001fc60007ffe0ff */
.L_x_3522:
[----:B------:R-:W-:Y:S05]  /*1480*/  BSYNC B0 ;  /* 0x0000000000007941 */ /* 0x000fea0003800000 */
.L_x_3521:
[----:B------:R-:W-:-:S13]  /*1490*/  ISETP.GE.AND P0, PT, R11, c[0x0][0x160], PT ;  /* 0x000058000b007a0c */ /* 0x000fda0003f06270 */
[----:B------:R-:W-:Y:S05]  /*14a0*/  @P0 EXIT ;  /* 0x000000000000094d */ /* 0x000fea0003800000 */
[----:B------:R-:W-:Y:S01]  /*14b0*/  ISETP.NE.AND P0, PT, RZ, c[0x0][0x168], PT ;  /* 0x00005a00ff007a0c */ /* 0x000fe20003f05270 */
[----:B------:R-:W-:Y:S01]  /*14c0*/  IMAD.MOV.U32 R0, RZ, RZ, RZ ;  /* 0x000000ffff007224 */ /* 0x000fe200078e00ff */
[----:B-1----:R-:W-:-:S11]  /*14d0*/  CS2R R2, SRZ ;  /* 0x0000000000027805 */ /* 0x002fd6000001ff00 */
        /* <DEDUP_REMOVED lines=233> */
[----:B------:R-:W-:Y:S02]  /*2370*/  ISETP.NE.AND P0, PT, R8, 0x18, PT ;  /* 0x000000180800780c */ /* 0x000fe40003f05270 */
[----:B------:R-:W-:-:S05]  /*2380*/  MOV R4, RZ ;  /* 0x000000ff00047202 */ /* 0x000fca0000000f00 */
        /* <DEDUP_REMOVED lines=15> */
.L_x_3529:
[----:B------:R-:W-:Y:S02]  /*2480*/  IADD3 R4, P0, R3, c[0x0][0x3d0], RZ ;  /* 0x0000f40003047a10 */ /* 0x000fe40007f1e0ff */
[----:B------:R-:W-:Y:S02]  /*2490*/  IADD3 R6, P1, R0, c[0x0][0x3d8], RZ ;  /* 0x0000f60000067a10 */ /* 0x000fe40007f3e0ff */
[----:B------:R-:W-:Y:S02]  /*24a0*/  IADD3.X R5, RZ, c[0x0][0x3d4], RZ, P0, !PT ;  /* 0x0000f500ff057a10 */ /* 0x000fe400007fe4ff */
[----:B------:R-:W-:-:S04]  /*24b0*/  IADD3.X R7, RZ, c[0x0][0x3dc], RZ, P1, !PT ;  /* 0x0000f700ff077a10 */ /* 0x000fc80000ffe4ff */
[----:B------:R-:W5:Y:S04]  /*24c0*/  LDG.E.64 R4, [R4.64] ;  /* 0x0000000404047981 */ /* 0x000f68000c1e1b00 */
[----:B------:R-:W5:Y:S01]  /*24d0*/  LDG.E.64 R6, [R6.64] ;  /* 0x0000000406067981 */ /* 0x000f62000c1e1b00 */
[----:B------:R-:W-:Y:S01]  /*24e0*/  ULDC.U8 UR6, c[0x0][0x3f8] ;  /* 0x0000fe0000067ab9 */ /* 0x000fe20000000000 */
[----:B------:R-:W-:Y:S02]  /*24f0*/  IADD3 R2, P0, R2, c[0x0][0x3c8], RZ ;  /* 0x0000f20002027a10 */ /* 0x000fe40007f1e0ff */
[----:B------:R-:W-:Y:S02]  /*2500*/  ISETP.NE.AND P1, PT, RZ, UR6, PT ;  /* 0x00000006ff007c0c */ /* 0x000fe4000bf25270 */
[----:B------:R-:W-:-:S11]  /*2510*/  IADD3.X R3, RZ, c[0x0][0x3cc], RZ, P0, !PT ;  /* 0x0000f300ff037a10 */ /* 0x000fd600007fe4ff */
[----:B------:R-:W-:Y:S05]  /*2520*/  @!P1 BRA `(.L_x_3530) ;  /* 0x0000006000009947 */ /* 0x000fea0003800000 */
[----:B-----5:R-:W0:-:S14]  /*2530*/  DSETP.GTU.AND P0, PT, R6, RZ, PT ;  /* 0x000000ff0600722a */ /* 0x020e1c0003f0c000 */
[----:B0-----:R-:W-:-:S04]  /*2540*/  @P0 DMUL R8, R4, c[0x0][0x3e8] ;  /* 0x0000fa0004080a28 */ /* 0x001fc80000000000 */
[----:B------:R-:W-:-:S04]  /*2550*/  @!P0 DADD R6, R6, c[0x0][0x3e0] ;  /* 0x0000f80006068629 */ /* 0x000fc80000000000 */
[----:B------:R-:W0:-:S06]  /*2560*/  @!P0 DMUL R4, R4, c[0x0][0x3f0] ;  /* 0x0000fc0004048a28 */ /* 0x000e0c0000000000 */
[----:B0-----:R0:W1:Y:S01]  /*2570*/  @!P0 DMUL R8, R4, R6 ;  /* 0x0000000604088228 */ /* 0x0010620000000000 */
[----:B------:R-:W-:Y:S06]  /*2580*/  BRA `(.L_x_3531) ;  /* 0x000002f000007947 */ /* 0x000fec0003800000 */
.L_x_3530:
[----:B-----5:R-:W0:Y:S01]  /*2590*/  DSETP.GTU.AND P0, PT, R6, RZ, PT ;  /* 0x000000ff0600722a */ /* 0x020e220003f0c000 */
[----:B------:R-:W-:-:S13]  /*25a0*/  BSSY B0, `(.L_x_3531) ;  /* 0x000002d000007945 */ /* 0x000fda0003800000 */
        /* <DEDUP_REMOVED lines=33> */
[C---:B------:R-:W-:Y:S02]  /*27c0*/  @!P0 LEA.HI R0, R8.reuse, R8, RZ, 0x1 ;  /* 0x0000000808008211 */ /* 0x040fe400078f08ff */
        /* <DEDUP_REMOVED lines=8> */
.L_x_3534:
[----:B-1----:R-:W-:Y:S05]  /*2850*/  BSYNC B1 ;  /* 0x0000000000017941 */ /* 0x002fea0003800000 */
.L_x_3533:
[----:B0-----:R0:W1:-:S06]  /*2860*/  DMUL R8, R10, R4 ;  /* 0x000000040a087228 */ /* 0x00104c0000000000 */
.L_x_3532:
[----:B------:R-:W-:Y:S05]  /*2870*/  BSYNC B0 ;  /* 0x0000000000007941 */ /* 0x000fea0003800000 */
.L_x_3531:
[----:B-1----:R-:W-:Y:S01]  /*2880*/  STG.E.64 [R2.64], R8 ;  /* 0x0000000802007986 */ /* 0x002fe2000c101b04 */
[----:B------:R-:W-:Y:S05]  /*2890*/  EXIT ;  /* 0x000000000000794d */ /* 0x000fea0003800000 */
.L_x_3535:
        /* <DEDUP_REMOVED lines=14> */
.L_x_6717:


//--------------------- .text._ZN2at6native27unrolled_elementwise_kernelIZZZNS0_60_GLOBAL__N__171e0b9f_22_ActivationEluKernel_cu_9e10b42f_309619elu_backward_kernelERNS_18TensorIteratorBaseERKN3c106ScalarES8_S8_bENKUlvE_clEvENKUlvE_clEvEUlddE_St5arrayIPcLm3EELi4E23TrivialOffsetCalculatorILi2EjESF_ILi1EjENS0_6memory15LoadWithoutCastENSI_16StoreWithoutCastEEEviT_T0_T2_T3_T4_T5_ --------------------------
	.section	.text._ZN2at6native27unrolled_elementwise_kernelIZZZNS0_60_GLOBAL__N__171e0b9f_22_ActivationEluKernel_cu_9e10b42f_309619elu_backward_kernelERNS_18TensorIteratorBaseERKN3c106ScalarES8_S8_bENKUlvE_clEvENKUlvE_clEvEUlddE_St5arrayIPcLm3EELi4E23TrivialOffsetCalculatorILi2EjESF_ILi1EjENS0_6memory15LoadWithoutCastENSI_16StoreWithoutCastEEEviT_T0_T2_T3_T4_T5_,"ax",@progbits
	.sectioninfo	@"SHI_REGISTERS=32"
	.align	128
        .global         _ZN2at6native27unrolled_elementwise_kernelIZZZNS0_60_GLOBAL__N__171e0b9f_22_ActivationEluKernel_cu_9e10b42f_309619elu_backward_kernelERNS_18TensorIteratorBaseERKN3c106ScalarES8_S8_bENKUlvE_clEvENKUlvE_clEvEUlddE_St5arrayIPcLm3EELi4E23TrivialOffsetCalculatorILi2EjESF_ILi1EjENS0_6memory15LoadWithoutCastENSI_16StoreWithoutCastEEEviT_T0_T2_T3_T4_T5_
        .type           _ZN2at6native27unrolled_elementwise_kernelIZZZNS0_60_GLOBAL__N__171e0b9f_22_ActivationEluKernel_cu_9e10b42f_309619elu_backward_kernelERNS_18TensorIteratorBaseERKN3c106ScalarES8_S8_bENKUlvE_clEvENKUlvE_clEvEUlddE_St5arrayIPcLm3EELi4E23TrivialOffsetCalculatorILi2EjESF_ILi1EjENS0_6memory15LoadWithoutCastENSI_16StoreWithoutCastEEEviT_T0_T2_T3_T4_T5_,@function
        .size           _ZN2at6native27unrolled_elementwise_kernelIZZZNS0_60_GLOBAL__N__171e0b9f_22_ActivationEluKernel_cu_9e10b42f_309619elu_backward_kernelERNS_18TensorIteratorBaseERKN3c106ScalarES8_S8_bENKUlvE_clEvENKUlvE_clEvEUlddE_St5arrayIPcLm3EELi4E23TrivialOffsetCalculatorILi2EjESF_ILi1EjENS0_6memory15LoadWithoutCastENSI_16StoreWithoutCastEEEviT_T0_T2_T3_T4_T5_,(.L_x_6718 - _ZN2at6native27unrolled_elementwise_kernelIZZZNS0_60_GLOBAL__N__171e0b9f_22_ActivationEluKernel_cu_9e10b42f_309619elu_backward_kernelERNS_18TensorIteratorBaseERKN3c106ScalarES8_S8_bENKUlvE_clEvENKUlvE_clEvEUlddE_St5arrayIPcLm3EELi4E23TrivialOffsetCalculatorILi2EjESF_ILi1EjENS0_6memory15LoadWithoutCastENSI_16StoreWithoutCastEEEviT_T0_T2_T3_T4_T5_)
        .other          _ZN2at6native27unrolled_elementwise_kernelIZZZNS0_60_GLOBAL__N__171e0b9f_22_ActivationEluKernel_cu_9e10b42f_309619elu_backward_kernelERNS_18TensorIteratorBaseERKN3c106ScalarES8_S8_bENKUlvE_clEvENKUlvE_clEvEUlddE_St5arrayIPcLm3EELi4E23TrivialOffsetCalculatorILi2EjESF_ILi1EjENS0_6memory15LoadWithoutCastENSI_16StoreWithoutCastEEEviT_T0_T2_T3_T4_T5_,@"STO_CUDA_ENTRY STV_DEFAULT"
_ZN2at6native27unrolled_elementwise_kernelIZZZNS0_60_GLOBAL__N__171e0b9f_22_ActivationEluKernel_cu_9e10b42f_309619elu_backward_kernelERNS_18TensorIteratorBaseERKN3c106ScalarES8_S8_bENKUlvE_clEvENKUlvE_clEvEUlddE_St5arrayIPcLm3EELi4E23TrivialOffsetCalculatorILi2EjESF_ILi1EjENS0_6memory15LoadWithoutCastENSI_16StoreWithoutCastEEEviT_T0_T2_T3_T4_T5_:
.text._ZN2at6native27unrolled_elementwise_kernelIZZZNS0_60_GLOBAL__N__171e0b9f_22_ActivationEluKernel_cu_9e10b42f_309619elu_backward_kernelERNS_18TensorIteratorBaseERKN3c106ScalarES8_S8_bENKUlvE_clEvENKUlvE_clEvEUlddE_St5arrayIPcLm3EELi4E23TrivialOffsetCalculatorILi2EjESF_ILi1EjENS0_6memory15LoadWithoutCastENSI_16StoreWithoutCastEEEviT_T0_T2_T3_T4_T5_:
[----:B------:R-:W-:Y:S02]  /*0000*/  IMAD.MOV.U32 R1, RZ, RZ, c[0x0][0x28] ;  /* 0x00000a00ff017624 */ /* 0x000fe400078e00ff */
[----:B------:R-:W0:Y:S01]  /*0010*/  S2R R0, SR_CTAID.X ;  /* 0x0000000000007919 */ /* 0x000e220000002500 */
[----:B------:R-:W-:Y:S01]  /*0020*/  IMAD.MOV.U32 R5, RZ, RZ, -0x200 ;  /* 0xfffffe00ff057424 */ /* 0x000fe200078e00ff */
[----:B------:R-:W-:Y:S01]  /*0030*/  CS2R R20, SRZ ;  /* 0x0000000000147805 */ /* 0x000fe2000001ff00 */
[----:B------:R-:W-:Y:S01]  /*0040*/  ULDC.64 UR4, c[0x0][0x118] ;  /* 0x0000460000047ab9 */ /* 0x000fe20000000a00 */
[----:B------:R-:W1:Y:S01]  /*0050*/  S2R R3, SR_TID.X ;  /* 0x0000000000037919 */ /* 0x000e620000002100 */
[----:B------:R-:W-:Y:S01]  /*0060*/  CS2R R16, SRZ ;  /* 0x0000000000107805 */ /* 0x000fe2000001ff00 */
[----:B0-----:R-:W-:Y:S02]  /*0070*/  IMAD R2, R0, R5, c[0x0][0x160] ;  /* 0x0000580000027624 */ /* 0x001fe400078e0205 */
[----:B-1----:R-:W-:-:S03]  /*0080*/  IMAD.MOV.U32 R11, RZ, RZ, R3 ;  /* 0x000000ffff0b7224 */ /* 0x002fc600078e0003 */
[----:B------:R-:W-:-:S13]  /*0090*/  ISETP.GE.AND P0, PT, R3, R2, PT ;  /* 0x000000020300720c */ /* 0x000fda0003f06270 */
[----:B------:R-:W-:Y:S01]  /*00a0*/  @!P0 IADD3 R11, R3, 0x80, RZ ;  /* 0x00000080030b8810 */ /* 0x000fe20007ffe0ff */
[----:B------:R-:W-:Y:S01]  /*00b0*/  @!P0 IMAD R28, R0, 0x200, R3 ;  /* 0x00000200001c8824 */ /* 0x000fe200078e0203 */
[----:B------:R-:W-:Y:S01]  /*00c0*/  CS2R R4, SRZ ;  /* 0x0000000000047805 */ /* 0x000fe2000001ff00 */
[----:B------:R-:W-:Y:S01]  /*00d0*/  @!P0 IMAD.MOV.U32 R29, RZ, RZ, 0x8 ;  /* 0x00000008ff1d8424 */ /* 0x000fe200078e00ff */
[----:B------:R-:W-:-:S03]  /*00e0*/  ISETP.GE.AND P1, PT, R11, R2, PT ;  /* 0x000000020b00720c */ /* 0x000fc60003f26270 */
[----:B------:R-:W-:-:S10]  /*00f0*/  @!P0 IMAD.WIDE.U32 R12, R28, R29, c[0x0][0x198] ;  /* 0x000066001c0c8625 */ /* 0x000fd400078e001d */
[----:B------:R-:W-:Y:S01]  /*0100*/  @!P1 IMAD R22, R0, 0x200, R11 ;  /* 0x0000020000169824 */ /* 0x000fe200078e020b */
[----:B------:R-:W-:Y:S01]  /*0110*/  @!P1 IADD3 R11, R11, 0x80, RZ ;  /* 0x000000800b0b9810 */ /* 0x000fe20007ffe0ff */
[----:B------:R-:W-:Y:S01]  /*0120*/  @!P1 IMAD.MOV.U32 R23, RZ, RZ, 0x8 ;  /* 0x00000008ff179424 */ /* 0x000fe200078e00ff */
[----:B------:R0:W5:Y:S02]  /*0130*/  @!P0 LDG.E.64 R20, [R12.64] ;  /* 0x000000040c148981 */ /* 0x000164000c1e1b00 */
[----:B------:R-:W-:Y:S01]  /*0140*/  ISETP.GE.AND P3, PT, R11, R2, PT ;  /* 0x000000020b00720c */ /* 0x000fe20003f66270 */
[----:B------:R-:W-:-:S04]  /*0150*/  @!P1 IMAD.WIDE.U32 R18, R22, R23, c[0x0][0x198] ;  /* 0x0000660016129625 */ /* 0x000fc800078e0017 */
[----:B------:R-:W-:Y:S01]  /*0160*/  @!P0 IMAD.WIDE.U32 R28, R28, R29, c[0x0][0x1a0] ;  /* 0x000068001c1c8625 */ /* 0x000fe200078e001d */
[----:B------:R1:W5:Y:S01]  /*0170*/  @!P1 LDG.E.64 R4, [R18.64] ;  /* 0x0000000412049981 */ /* 0x000362000c1e1b00 */
[----:B------:R-:W-:Y:S01]  /*0180*/  CS2R R8, SRZ ;  /* 0x0000000000087805 */ /* 0x000fe2000001ff00 */
[----:B0-----:R-:W-:Y:S02]  /*0190*/  CS2R R12, SRZ ;  /* 0x00000000000c7805 */ /* 0x001fe4000001ff00 */
[----:B------:R0:W5:Y:S03]  /*01a0*/  @!P0 LDG.E.64 R16, [R28.64] ;  /* 0x000000041c108981 */ /* 0x000166000c1e1b00 */
[----:B------:R-:W-:Y:S01]  /*01b0*/  @!P3 IMAD R14, R0, 0x200, R11 ;  /* 0x00000200000eb824 */ /* 0x000fe200078e020b */
[----:B------:R-:W-:-:S04]  /*01c0*/  @!P3 IADD3 R11, R11, 0x80, RZ ;  /* 0x000000800b0bb810 */ /* 0x000fc80007ffe0ff */
[----:B------:R-:W-:Y:S01]  /*01d0*/  ISETP.GE.AND P2, PT, R11, R2, PT ;  /* 0x000000020b00720c */ /* 0x000fe20003f46270 */
[----:B------:R-:W-:-:S04]  /*01e0*/  @!P3 IMAD.MOV.U32 R15, RZ, RZ, 0x8 ;  /* 0x00000008ff0fb424 */ /* 0x000fc800078e00ff */
[----:B------:R-:W-:-:S04]  /*01f0*/  @!P3 IMAD.WIDE.U32 R24, R14, R15, c[0x0][0x198] ;  /* 0x000066000e18b625 */ /* 0x000fc800078e000f */
[----:B------:R-:W-:Y:S01]  /*0200*/  @!P3 IMAD.WIDE.U32 R26, R14, R15, c[0x0][0x1a0] ;  /* 0x000068000e1ab625 */ /* 0x000fe200078e000f */
[----:B------:R2:W5:Y:S03]  /*0210*/  @!P3 LDG.E.64 R8, [R24.64] ;  /* 0x000000041808b981 */ /* 0x000566000c1e1b00 */
[----:B-1----:R-:W-:Y:S02]  /*0220*/  @!P2 IMAD R18, R0, 0x200, R11 ;  /* 0x000002000012a824 */ /* 0x002fe400078e020b */
[----:B------:R-:W-:Y:S01]  /*0230*/  @!P2 IMAD.MOV.U32 R19, RZ, RZ, 0x8 ;  /* 0x00000008ff13a424 */ /* 0x000fe200078e00ff */
[----:B------:R-:W-:Y:S01]  /*0240*/  CS2R R10, SRZ ;  /* 0x00000000000a7805 */ /* 0x000fe2000001ff00 */
[----:B------:R-:W-:Y:S02]  /*0250*/  CS2R R14, SRZ ;  /* 0x00000000000e7805 */ /* 0x000fe4000001ff00 */
[----:B0-----:R-:W-:-:S03]  /*0260*/  @!P2 IMAD.WIDE.U32 R28, R18, R19, c[0x0][0x198] ;  /* 0x00006600121ca625 */ /* 0x001fc600078e0013 */
[----:B------:R2:W5:Y:S01]  /*0270*/  @!P3 LDG.E.64 R10, [R26.64] ;  /* 0x000000041a0ab981 */ /* 0x000562000c1e1b00 */
[----:B------:R-:W-:-:S03]  /*0280*/  @!P2 IMAD.WIDE.U32 R18, R18, R19, c[0x0][0x1a0] ;  /* 0x000068001212a625 */ /* 0x000fc600078e0013 */
[----:B------:R2:W5:Y:S04]  /*0290*/  @!P2 LDG.E.64 R12, [R28.64] ;  /* 0x000000041c0ca981 */ /* 0x000568000c1e1b00 */
[----:B------:R2:W5:Y:S01]  /*02a0*/  @!P2 LDG.E.64 R14, [R18.64] ;  /* 0x00000004120ea981 */ /* 0x000562000c1e1b00 */
[----:B------:R-:W-:Y:S01]  /*02b0*/  CS2R R6, SRZ ;  /* 0x0000000000067805 */ /* 0x000fe2000001ff00 */
[----:B------:R-:W-:Y:S01]  /*02c0*/  @!P1 IMAD.WIDE.U32 R22, R22, R23, c[0x0][0x1a0] ;  /* 0x0000680016169625 */ /* 0x000fe200078e0017 */
[----:B------:R-:W-:-:S04]  /*02d0*/  ULDC.U8 UR6, c[0x0][0x180] ;  /* 0x0000600000067ab9 */ /* 0x000fc80000000000 */
[----:B------:R2:W5:Y:S01]  /*02e0*/  @!P1 LDG.E.64 R6, [R22.64] ;  /* 0x0000000416069981 */ /* 0x000562000c1e1b00 */
[----:B------:R-:W-:Y:S01]  /*02f0*/  ISETP.NE.AND P1, PT, RZ, UR6, PT ;  /* 0x00000006ff007c0c */ /* 0x000fe2000bf25270 */
[----:B------:R-:W-:-:S12]  /*0300*/  BSSY B0, `(.L_x_3536) ;  /* 0x00000ec000007945 */ /* 0x000fd80003800000 */
[----:B------:R-:W-:Y:S05]  /*0310*/  @!P1 BRA `(.L_x_3537) ;  /* 0x0000024000009947 */ /* 0x000fea0003800000 */
[C---:B--2---:R-:W-:Y:S01]  /*0320*/  IADD3 R23, R3.reuse, 0x80, RZ ;  /* 0x0000008003177810 */ /* 0x044fe20007ffe0ff */
[C---:B-----5:R-:W-:Y:S01]  /*0330*/  @!P0 DSETP.GTU.AND P1, PT, R16.reuse, RZ, PT ;  /* 0x000000ff1000822a */ /* 0x060fe20003f2c000 */
[----:B------:R-:W-:Y:S02]  /*0340*/  IADD3 R25, R3, 0x100, RZ ;  /* 0x0000010003197810 */ /* 0x000fe40007ffe0ff */
[-C--:B------:R-:W-:Y:S01]  /*0350*/  ISETP.GE.AND P2, PT, R23, R2.reuse, PT ;  /* 0x000000021700720c */ /* 0x080fe20003f46270 */
[----:B------:R-:W-:Y:S01]  /*0360*/  @!P0 DADD R18, R16, c[0x0][0x168] ;  /* 0x00005a0010128629 */ /* 0x000fe20000000000 */
[----:B------:R-:W-:-:S03]  /*0370*/  ISETP.GE.AND P4, PT, R25, R2, PT ;  /* 0x000000021900720c */ /* 0x000fc60003f86270 */
[----:B------:R-:W0:-:S04]  /*0380*/  @!P0 DMUL R16, R20, c[0x0][0x178] ;  /* 0x00005e0014108a28 */ /* 0x000e080000000000 */
[----:B------:R-:W-:-:S04]  /*0390*/  @!P0 DMUL R20, R20, c[0x0][0x170] ;  /* 0x00005c0014148a28 */ /* 0x000fc80000000000 */
[----:B0-----:R-:W0:-:S04]  /*03a0*/  @!P0 DMUL R18, R18, R16 ;  /* 0x0000001012128228 */ /* 0x001e080000000000 */
[----:B------:R-:W-:-:S04]  /*03b0*/  @!P2 DADD R16, R6, c[0x0][0x168] ;  /* 0x00005a000610a629 */ /* 0x000fc80000000000 */
[----:B------:R-:W1:Y:S02]  /*03c0*/  @!P2 DMUL R24, R4, c[0x0][0x178] ;  /* 0x00005e000418aa28 */ /* 0x000e640000000000 */
[----:B0-----:R-:W-:Y:S02]  /*03d0*/  @!P0 FSEL R20, R18, R20, !P1 ;  /* 0x0000001412148208 */ /* 0x001fe40004800000 */
[----:B------:R-:W-:Y:S01]  /*03e0*/  @!P2 DSETP.GTU.AND P3, PT, R6, RZ, PT ;  /* 0x000000ff0600a22a */ /* 0x000fe20003f6c000 */
[----:B------:R-:W-:-:S03]  /*03f0*/  @!P0 FSEL R21, R19, R21, !P1 ;  /* 0x0000001513158208 */ /* 0x000fc60004800000 */
[----:B-1----:R-:W-:-:S04]  /*0400*/  @!P2 DMUL R16, R16, R24 ;  /* 0x000000181010a228 */ /* 0x002fc80000000000 */
[----:B------:R-:W-:-:S04]  /*0410*/  @!P4 DADD R6, R10, c[0x0][0x168] ;  /* 0x00005a000a06c629 */ /* 0x000fc80000000000 */
[----:B------:R-:W0:-:S04]  /*0420*/  @!P4 DMUL R24, R8, c[0x0][0x178] ;  /* 0x00005e000818ca28 */ /* 0x000e080000000000 */
[----:B------:R-:W1:-:S04]  /*0430*/  @!P2 DMUL R4, R4, c[0x0][0x170] ;  /* 0x00005c000404aa28 */ /* 0x000e480000000000 */
[----:B0-----:R0:W-:Y:S02]  /*0440*/  @!P4 DMUL R6, R6, R24 ;  /* 0x000000180606c228 */ /* 0x0011e40000000000 */
[----:B0-----:R-:W-:Y:S02]  /*0450*/  IADD3 R25, R3, 0x180, RZ ;  /* 0x0000018003197810 */ /* 0x001fe40007ffe0ff */
[----:B------:R-:W-:Y:S02]  /*0460*/  @!P4 DMUL R8, R8, c[0x0][0x170] ;  /* 0x00005c000808ca28 */ /* 0x000fe40000000000 */
[----:B------:R-:W-:Y:S02]  /*0470*/  ISETP.GE.AND P6, PT, R25, R2, PT ;  /* 0x000000021900720c */ /* 0x000fe40003fc6270 */
[----:B------:R-:W0:Y:S01]  /*0480*/  @!P4 DSETP.GTU.AND P5, PT, R10, RZ, PT ;  /* 0x000000ff0a00c22a */ /* 0x000e220003fac000 */
[----:B-1----:R-:W-:Y:S02]  /*0490*/  @!P2 FSEL R4, R16, R4, !P3 ;  /* 0x000000041004a208 */ /* 0x002fe40005800000 */
[----:B------:R-:W-:-:S03]  /*04a0*/  @!P2 FSEL R5, R17, R5, !P3 ;  /* 0x000000051105a208 */ /* 0x000fc60005800000 */
[----:B0-----:R-:W-:Y:S02]  /*04b0*/  @!P4 FSEL R8, R6, R8, !P5 ;  /* 0x000000080608c208 */ /* 0x001fe40006800000 */
[----:B------:R-:W-:-:S03]  /*04c0*/  @!P4 FSEL R9, R7, R9, !P5 ;  /* 0x000000090709c208 */ /* 0x000fc60006800000 */
        /* <DEDUP_REMOVED lines=9> */
.L_x_3537:
[----:B--2---:R-:W-:Y:S01]  /*0560*/  BSSY B1, `(.L_x_3539) ;  /* 0x0000031000017945 */ /* 0x004fe20003800000 */
[----:B------:R-:W-:Y:S05]  /*0570*/  @P0 BRA `(.L_x_3540) ;  /* 0x000002f000000947 */ /* 0x000fea0003800000 */
[----:B-----5:R-:W0:-:S14]  /*0580*/  DSETP.GTU.AND P1, PT, R16, RZ, PT ;  /* 0x000000ff1000722a */ /* 0x020e1c0003f2c000 */
[----:B0-----:R-:W-:Y:S05]  /*0590*/  @P1 BRA `(.L_x_3541) ;  /* 0x000002c000001947 */ /* 0x001fea0003800000 */
[----:B------:R-:W0:Y:S01]  /*05a0*/  DMUL R16, R16, c[0x0][0x178] ;  /* 0x00005e0010107a28 */ /* 0x000e220000000000 */
[----:B------:R-:W-:Y:S01]  /*05b0*/  MOV R18, 0x652b82fe ;  /* 0x652b82fe00127802 */ /* 0x000fe20000000f00 */
[----:B------:R-:W-:Y:S01]  /*05c0*/  IMAD.MOV.U32 R19, RZ, RZ, 0x3ff71547 ;  /* 0x3ff71547ff137424 */ /* 0x000fe200078e00ff */
[----:B------:R-:W-:Y:S01]  /*05d0*/  BSSY B2, `(.L_x_3542) ;  /* 0x0000026000027945 */ /* 0x000fe20003800000 */
[----:B------:R-:W1:-:S04]  /*05e0*/  DMUL R20, R20, c[0x0][0x178] ;  /* 0x00005e0014147a28 */ /* 0x000e480000000000 */
[----:B0-----:R-:W0:Y:S02]  /*05f0*/  DFMA R22, R16, R18, 6.75539944105574400000e+15 ;  /* 0x433800001016742b */ /* 0x001e240000000012 */
[----:B------:R-:W-:Y:S02]  /*0600*/  FSETP.GEU.FTZ.AND P1, PT, |R17|, 4.1917929649353027344, PT ;  /* 0x4086232b1100780b */ /* 0x000fe40003f3e200 */
[----:B-1----:R-:W-:-:S04]  /*0610*/  DMUL R20, R20, c[0x0][0x168] ;  /* 0x00005a0014147a28 */ /* 0x002fc80000000000 */
[----:B0-----:R-:W0:-:S06]  /*0620*/  DADD R26, R22, -6.75539944105574400000e+15 ;  /* 0xc3380000161a7429 */ /* 0x001e0c0000000000 */
[----:B0-----:R-:W0:-:S06]  /*0630*/  DFMA R24, R26, c[0x2][0x0], R16 ;  /* 0x008000001a187a2b */ /* 0x001e0c0000000010 */
[----:B0-----:R0:W1:Y:S02]  /*0640*/  DFMA R24, R26, c[0x2][0x8], R24 ;  /* 0x008002001a187a2b */ /* 0x0010640000000018 */
[----:B0-----:R-:W-:Y:S02]  /*0650*/  IMAD.MOV.U32 R26, RZ, RZ, 0x69ce2bdf ;  /* 0x69ce2bdfff1a7424 */ /* 0x001fe400078e00ff */
[----:B------:R-:W-:-:S06]  /*0660*/  IMAD.MOV.U32 R27, RZ, RZ, 0x3e5ade15 ;  /* 0x3e5ade15ff1b7424 */ /* 0x000fcc00078e00ff */
[----:B-1----:R-:W0:-:S06]  /*0670*/  DFMA R26, R24, R26, c[0x2][0x10] ;  /* 0x00800400181a762b */ /* 0x002e0c000000001a */
        /* <DEDUP_REMOVED lines=26> */
[----:B------:R0:W1:-:S06]  /*0820*/  DMUL R22, R26, R22 ;  /* 0x000000161a167228 */ /* 0x00004c0000000000 */
.L_x_3543:
[----:B------:R-:W-:Y:S05]  /*0830*/  BSYNC B2 ;  /* 0x0000000000027941 */ /* 0x000fea0003800000 */
.L_x_3542:
[----:B-1----:R1:W2:Y:S01]  /*0840*/  DMUL R20, R20, R22 ;  /* 0x0000001614147228 */ /* 0x0022a20000000000 */
[----:B------:R-:W-:Y:S05]  /*0850*/  BRA `(.L_x_3540) ;  /* 0x0000001000007947 */ /* 0x000fea0003800000 */
.L_x_3541:
[----:B------:R-:W0:-:S06]  /*0860*/  DMUL R20, R20, c[0x0][0x170] ;  /* 0x00005c0014147a28 */ /* 0x000e0c0000000000 */
.L_x_3540:
[----:B------:R-:W-:Y:S05]  /*0870*/  BSYNC B1 ;  /* 0x0000000000017941 */ /* 0x000fea0003800000 */
.L_x_3539:
[----:B-1----:R-:W-:Y:S01]  /*0880*/  IADD3 R23, R3, 0x80, RZ ;  /* 0x0000008003177810 */ /* 0x002fe20007ffe0ff */
[----:B------:R-:W-:Y:S03]  /*0890*/  BSSY B1, `(.L_x_3544) ;  /* 0x0000030000017945 */ /* 0x000fe60003800000 */
[----:B------:R-:W-:-:S13]  /*08a0*/  ISETP.GE.AND P1, PT, R23, R2, PT ;  /* 0x000000021700720c */ /* 0x000fda0003f26270 */
[----:B------:R-:W-:Y:S05]  /*08b0*/  @P1 BRA `(.L_x_3545) ;  /* 0x000002d000001947 */ /* 0x000fea0003800000 */
[----:B-----5:R-:W1:-:S14]  /*08c0*/  DSETP.GTU.AND P1, PT, R6, RZ, PT ;  /* 0x000000ff0600722a */ /* 0x020e5c0003f2c000 */
[----:B-1----:R-:W-:Y:S05]  /*08d0*/  @P1 BRA `(.L_x_3546) ;  /* 0x000002a000001947 */ /* 0x002fea0003800000 */
[----:B------:R1:W3:Y:S01]  /*08e0*/  DMUL R16, R6, c[0x0][0x178] ;  /* 0x00005e0006107a28 */ /* 0x0002e20000000000 */
[----:B------:R-:W-:Y:S01]  /*08f0*/  BSSY B2, `(.L_x_3547) ;  /* 0x0000026000027945 */ /* 0x000fe20003800000 */
[----:B-1----:R-:W-:Y:S01]  /*0900*/  IMAD.MOV.U32 R6, RZ, RZ, 0x652b82fe ;  /* 0x652b82feff067424 */ /* 0x002fe200078e00ff */
[----:B------:R-:W-:Y:S01]  /*0910*/  MOV R7, 0x3ff71547 ;  /* 0x3ff7154700077802 */ /* 0x000fe20000000f00 */
[----:B------:R-:W1:-:S05]  /*0920*/  DMUL R4, R4, c[0x0][0x178] ;  /* 0x00005e0004047a28 */ /* 0x000e4a0000000000 */
[----:B---3--:R-:W3:Y:S01]  /*0930*/  DFMA R6, R16, R6, 6.75539944105574400000e+15 ;  /* 0x433800001006742b */ /* 0x008ee20000000006 */
[----:B------:R-:W-:-:S03]  /*0940*/  FSETP.GEU.FTZ.AND P1, PT, |R17|, 4.1917929649353027344, PT ;  /* 0x4086232b1100780b */ /* 0x000fc60003f3e200 */
[----:B-1----:R-:W-:-:S04]  /*0950*/  DMUL R4, R4, c[0x0][0x168] ;  /* 0x00005a0004047a28 */ /* 0x002fc80000000000 */
[----:B---3--:R-:W1:-:S06]  /*0960*/  DADD R18, R6, -6.75539944105574400000e+15 ;  /* 0xc338000006127429 */ /* 0x008e4c0000000000 */
[----:B-1----:R-:W1:-:S06]  /*0970*/  DFMA R24, R18, c[0x2][0x0], R16 ;  /* 0x0080000012187a2b */ /* 0x002e4c0000000010 */
[----:B-1----:R1:W3:Y:S02]  /*0980*/  DFMA R18, R18, c[0x2][0x8], R24 ;  /* 0x0080020012127a2b */ /* 0x0022e40000000018 */
[----:B-1----:R-:W-:Y:S02]  /*0990*/  IMAD.MOV.U32 R24, RZ, RZ, 0x69ce2bdf ;  /* 0x69ce2bdfff187424 */ /* 0x002fe400078e00ff */
[----:B------:R-:W-:-:S06]  /*09a0*/  IMAD.MOV.U32 R25, RZ, RZ, 0x3e5ade15 ;  /* 0x3e5ade15ff197424 */ /* 0x000fcc00078e00ff */
[----:B---3--:R-:W1:-:S06]  /*09b0*/  DFMA R24, R18, R24, c[0x2][0x10] ;  /* 0x008004001218762b */ /* 0x008e4c0000000018 */
        /* <DEDUP_REMOVED lines=9> */
[----:B-1----:R-:W1:-:S10]  /*0a50*/  DFMA R18, R18, R24, 1 ;  /* 0x3ff000001212742b */ /* 0x002e540000000018 */
[----:B-1----:R-:W-:Y:S02]  /*0a60*/  IMAD R25, R6, 0x100000, R19 ;  /* 0x0010000006197824 */ /* 0x002fe400078e0213 */
[----:B------:R-:W-:Y:S01]  /*0a70*/  IMAD.MOV.U32 R24, RZ, RZ, R18 ;  /* 0x000000ffff187224 */ /* 0x000fe200078e0012 */
[----:B------:R-:W-:Y:S05]  /*0a80*/  @!P1 BRA `(.L_x_3548) ;  /* 0x000000c000009947 */ /* 0x000fea0003800000 */
[----:B------:R-:W-:Y:S01]  /*0a90*/  FSETP.GEU.FTZ.AND P1, PT, |R17|, 4.2275390625, PT ;  /* 0x408748001100780b */ /* 0x000fe20003f3e200 */
[----:B------:R-:W-:-:S04]  /*0aa0*/  DADD R24, R16, +INF ;  /* 0x7ff0000010187429 */ /* 0x000fc80000000000 */
[----:B------:R-:W1:-:S06]  /*0ab0*/  DSETP.GEU.AND P2, PT, R16, RZ, PT ;  /* 0x000000ff1000722a */ /* 0x000e4c0003f4e000 */
[----:B-1----:R-:W-:Y:S02]  /*0ac0*/  FSEL R24, R24, RZ, P2 ;  /* 0x000000ff18187208 */ /* 0x002fe40001000000 */
[----:B------:R-:W-:Y:S02]  /*0ad0*/  @!P1 LEA.HI R7, R6, R6, RZ, 0x1 ;  /* 0x0000000606079211 */ /* 0x000fe400078f08ff */
[----:B------:R-:W-:Y:S02]  /*0ae0*/  FSEL R25, R25, RZ, P2 ;  /* 0x000000ff19197208 */ /* 0x000fe40001000000 */
[----:B------:R-:W-:-:S05]  /*0af0*/  @!P1 SHF.R.S32.HI R7, RZ, 0x1, R7 ;  /* 0x00000001ff079819 */ /* 0x000fca0000011407 */
[----:B------:R-:W-:Y:S02]  /*0b00*/  @!P1 IMAD.IADD R6, R6, 0x1, -R7 ;  /* 0x0000000106069824 */ /* 0x000fe400078e0a07 */
[----:B------:R-:W-:-:S03]  /*0b10*/  @!P1 IMAD R19, R7, 0x100000, R19 ;  /* 0x0010000007139824 */ /* 0x000fc600078e0213 */
[----:B------:R-:W-:Y:S01]  /*0b20*/  @!P1 LEA R7, R6, 0x3ff00000, 0x14 ;  /* 0x3ff0000006079811 */ /* 0x000fe200078ea0ff */
[----:B------:R-:W-:-:S06]  /*0b30*/  @!P1 IMAD.MOV.U32 R6, RZ, RZ, RZ ;  /* 0x000000ffff069224 */ /* 0x000fcc00078e00ff */
[----:B------:R1:W3:-:S06]  /*0b40*/  @!P1 DMUL R24, R18, R6 ;  /* 0x0000000612189228 */ /* 0x0002cc0000000000 */
.L_x_3548:
[----:B------:R-:W-:Y:S05]  /*0b50*/  BSYNC B2 ;  /* 0x0000000000027941 */ /* 0x000fea0003800000 */
.L_x_3547:
[----:B---3--:R3:W4:Y:S01]  /*0b60*/  DMUL R4, R4, R24 ;  /* 0x0000001804047228 */ /* 0x0087220000000000 */
[----:B------:R-:W-:Y:S05]  /*0b70*/  BRA `(.L_x_3545) ;  /* 0x0000001000007947 */ /* 0x000fea0003800000 */
.L_x_3546:
[----:B------:R-:W1:-:S06]  /*0b80*/  DMUL R4, R4, c[0x0][0x170] ;  /* 0x00005c0004047a28 */ /* 0x000e4c0000000000 */
.L_x_3545:
[----:B------:R-:W-:Y:S05]  /*0b90*/  BSYNC B1 ;  /* 0x0000000000017941 */ /* 0x000fea0003800000 */
.L_x_3544:
[----:B-1---5:R-:W-:Y:S01]  /*0ba0*/  IADD3 R7, R3, 0x100, RZ ;  /* 0x0000010003077810 */ /* 0x022fe20007ffe0ff */
[----:B------:R-:W-:Y:S03]  /*0bb0*/  BSSY B1, `(.L_x_3549) ;  /* 0x0000030000017945 */ /* 0x000fe60003800000 */
[----:B------:R-:W-:-:S13]  /*0bc0*/  ISETP.GE.AND P1, PT, R7, R2, PT ;  /* 0x000000020700720c */ /* 0x000fda0003f26270 */
[----:B------:R-:W-:Y:S05]  /*0bd0*/  @P1 BRA `(.L_x_3550) ;  /* 0x000002d000001947 */ /* 0x000fea0003800000 */
[----:B------:R-:W1:-:S14]  /*0be0*/  DSETP.GTU.AND P1, PT, R10, RZ, PT ;  /* 0x000000ff0a00722a */ /* 0x000e5c0003f2c000 */
[----:B-1----:R-:W-:Y:S05]  /*0bf0*/  @P1 BRA `(.L_x_3551) ;  /* 0x000002a000001947 */ /* 0x002fea0003800000 */
[----:B------:R-:W1:Y:S01]  /*0c00*/  DMUL R10, R10, c[0x0][0x178] ;  /* 0x00005e000a0a7a28 */ /* 0x000e620000000000 */
[----:B------:R-:W-:Y:S01]  /*0c10*/  IMAD.MOV.U32 R6, RZ, RZ, 0x652b82fe ;  /* 0x652b82feff067424 */ /* 0x000fe200078e00ff */
[----:B------:R-:W-:Y:S01]  /*0c20*/  MOV R7, 0x3ff71547 ;  /* 0x3ff7154700077802 */ /* 0x000fe20000000f00 */
[----:B------:R-:W-:Y:S01]  /*0c30*/  IMAD.MOV.U32 R16, RZ, RZ, 0x69ce2bdf ;  /* 0x69ce2bdfff107424 */ /* 0x000fe200078e00ff */
[----:B------:R-:W5:Y:S01]  /*0c40*/  DMUL R8, R8, c[0x0][0x178] ;  /* 0x00005e0008087a28 */ /* 0x000f620000000000 */
[----:B------:R-:W-:Y:S01]  /*0c50*/  IMAD.MOV.U32 R17, RZ, RZ, 0x3e5ade15 ;  /* 0x3e5ade15ff117424 */ /* 0x000fe200078e00ff */
[----:B------:R-:W-:Y:S02]  /*0c60*/  BSSY B2, `(.L_x_3552) ;  /* 0x0000021000027945 */ /* 0x000fe40003800000 */
[----:B-1----:R-:W1:Y:S02]  /*0c70*/  DFMA R6, R10, R6, 6.75539944105574400000e+15 ;  /* 0x433800000a06742b */ /* 0x002e640000000006 */
[----:B------:R-:W-:-:S02]  /*0c80*/  FSETP.GEU.FTZ.AND P1, PT, |R11|, 4.1917929649353027344, PT ;  /* 0x4086232b0b00780b */ /* 0x000fc40003f3e200 */
[----:B-----5:R-:W-:-:S04]  /*0c90*/  DMUL R8, R8, c[0x0][0x168] ;  /* 0x00005a0008087a28 */ /* 0x020fc80000000000 */
[----:B-1----:R-:W1:-:S06]  /*0ca0*/  DADD R18, R6, -6.75539944105574400000e+15 ;  /* 0xc338000006127429 */ /* 0x002e4c0000000000 */
[----:B-1-3--:R-:W1:-:S06]  /*0cb0*/  DFMA R24, R18, c[0x2][0x0], R10 ;  /* 0x0080000012187a2b */ /* 0x00ae4c000000000a */
        /* <DEDUP_REMOVED lines=27> */
.L_x_3553:
[----:B------:R-:W-:Y:S05]  /*0e70*/  BSYNC B2 ;  /* 0x0000000000027941 */ /* 0x000fea0003800000 */
.L_x_3552:
[----:B---3--:R3:W1:Y:S01]  /*0e80*/  DMUL R8, R8, R16 ;  /* 0x0000001008087228 */ /* 0x0086620000000000 */
[----:B------:R-:W-:Y:S05]  /*0e90*/  BRA `(.L_x_3550) ;  /* 0x0000001000007947 */ /* 0x000fea0003800000 */
.L_x_3551:
[----:B------:R-:W1:-:S06]  /*0ea0*/  DMUL R8, R8, c[0x0][0x170] ;  /* 0x00005c0008087a28 */ /* 0x000e4c0000000000 */
.L_x_3550:
[----:B------:R-:W-:Y:S05]  /*0eb0*/  BSYNC B1 ;  /* 0x0000000000017941 */ /* 0x000fea0003800000 */
.L_x_3549:
[----:B-1----:R-:W-:-:S04]  /*0ec0*/  IADD3 R7, R3, 0x180, RZ ;  /* 0x0000018003077810 */ /* 0x002fc80007ffe0ff */
        /* <DEDUP_REMOVED lines=8> */
[----:B------:R-:W-:Y:S01]  /*0f50*/  BSSY B1, `(.L_x_3555) ;  /* 0x0000023000017945 */ /* 0x000fe20003800000 */
[----:B------:R-:W-:-:S03]  /*0f60*/  IMAD.MOV.U32 R19, RZ, RZ, 0x3e5ade15 ;  /* 0x3e5ade15ff137424 */ /* 0x000fc600078e00ff */
[----:B-1----:R-:W1:Y:S02]  /*0f70*/  DFMA R6, R14, R6, 6.75539944105574400000e+15 ;  /* 0x433800000e06742b */ /* 0x002e640000000006 */
[----:B------:R-:W-:-:S04]  /*0f80*/  FSETP.GEU.FTZ.AND P1, PT, |R15|, 4.1917929649353027344, PT ;  /* 0x4086232b0f00780b */ /* 0x000fc80003f3e200 */
        /* <DEDUP_REMOVED lines=31> */
.L_x_3556:
[----:B-1----:R-:W-:Y:S05]  /*1180*/  BSYNC B1 ;  /* 0x0000000000017941 */ /* 0x002fea0003800000 */
.L_x_3555:
[----:B---3--:R1:W3:Y:S01]  /*1190*/  DMUL R12, R10, R12 ;  /* 0x0000000c0a0c7228 */ /* 0x0082e20000000000 */
[----:B------:R-:W-:Y:S05]  /*11a0*/  BRA `(.L_x_3538) ;  /* 0x0000001000007947 */ /* 0x000fea0003800000 */
.L_x_3554:
[----:B------:R-:W1:-:S06]  /*11b0*/  DMUL R12, R12, c[0x0][0x170] ;  /* 0x00005c000c0c7a28 */ /* 0x000e4c0000000000 */
.L_x_3538:
[----:B------:R-:W-:Y:S05]  /*11c0*/  BSYNC B0 ;  /* 0x0000000000007941 */ /* 0x000fea0003800000 */
.L_x_3536:
[--C-:B------:R-:W-:Y:S01]  /*11d0*/  @!P0 IMAD R6, R0, 0x200, R3.reuse ;  /* 0x0000020000068824 */ /* 0x100fe200078e0203 */
[----:B------:R-:W-:Y:S01]  /*11e0*/  BSSY B0, `(.L_x_3557) ;  /* 0x0000012000007945 */ /* 0x000fe20003800000 */
[----:B------:R-:W-:Y:S02]  /*11f0*/  @!P0 IMAD.MOV.U32 R7, RZ, RZ, 0x8 ;  /* 0x00000008ff078424 */ /* 0x000fe400078e00ff */
[----:B------:R-:W-:Y:S01]  /*1200*/  IMAD.MOV.U32 R15, RZ, RZ, R3 ;  /* 0x000000ffff0f7224 */ /* 0x000fe200078e0003 */
[----:B------:R-:W-:Y:S01]  /*1210*/  @!P0 MOV R15, R23 ;  /* 0x00000017000f8202 */ /* 0x000fe20000000f00 */
[----:B------:R-:W-:-:S03]  /*1220*/  @!P0 IMAD.WIDE.U32 R6, R6, R7, c[0x0][0x190] ;  /* 0x0000640006068625 */ /* 0x000fc600078e0007 */
[----:B------:R-:W-:Y:S02]  /*1230*/  ISETP.GE.AND P1, PT, R15, R2, PT ;  /* 0x000000020f00720c */ /* 0x000fe40003f26270 */
[----:B0-2---:R0:W-:Y:S11]  /*1240*/  @!P0 STG.E.64 [R6.64], R20 ;  /* 0x0000001406008986 */ /* 0x0051f6000c101b04 */
[----:B------:R-:W-:Y:S05]  /*1250*/  @P1 BRA `(.L_x_3558) ;  /* 0x000000a000001947 */ /* 0x000fea0003800000 */
[----:B0-----:R-:W-:Y:S01]  /*1260*/  IMAD R6, R0, 0x200, R15 ;  /* 0x0000020000067824 */ /* 0x001fe200078e020f */
[----:B------:R-:W-:Y:S01]  /*1270*/  IADD3 R15, R15, 0x80, RZ ;  /* 0x000000800f0f7810 */ /* 0x000fe20007ffe0ff */
[----:B-1----:R-:W-:-:S03]  /*1280*/  IMAD.MOV.U32 R11, RZ, RZ, 0x8 ;  /* 0x00000008ff0b7424 */ /* 0x002fc600078e00ff */
[----:B------:R-:W-:Y:S01]  /*1290*/  ISETP.GE.AND P0, PT, R15, R2, PT ;  /* 0x000000020f00720c */ /* 0x000fe20003f06270 */
[----:B------:R-:W-:-:S05]  /*12a0*/  IMAD.WIDE.U32 R6, R6, R11, c[0x0][0x190] ;  /* 0x0000640006067625 */ /* 0x000fca00078e000b */
[----:B----4-:R0:W-:Y:S07]  /*12b0*/  STG.E.64 [R6.64], R4 ;  /* 0x0000000406007986 */ /* 0x0101ee000c101b04 */
[----:B------:R-:W-:Y:S01]  /*12c0*/  @!P0 IMAD R10, R0, 0x200, R15 ;  /* 0x00000200000a8824 */ /* 0x000fe200078e020f */
[----:B------:R-:W-:-:S03]  /*12d0*/  @!P0 IADD3 R15, R15, 0x80, RZ ;  /* 0x000000800f0f8810 */ /* 0x000fc60007ffe0ff */
[----:B------:R-:W-:-:S05]  /*12e0*/  @!P0 IMAD.WIDE.U32 R10, R10, R11, c[0x0][0x190] ;  /* 0x000064000a0a8625 */ /* 0x000fca00078e000b */
[----:B------:R0:W-:Y:S02]  /*12f0*/  @!P0 STG.E.64 [R10.64], R8 ;  /* 0x000000080a008986 */ /* 0x0001e4000c101b04 */
.L_x_3558:
[----:B------:R-:W-:Y:S05]  /*1300*/  BSYNC B0 ;  /* 0x0000000000007941 */ /* 0x000fea0003800000 */
.L_x_3557:
[----:B------:R-:W-:-:S13]  /*1310*/  ISETP.GE.AND P0, PT, R15, R2, PT ;  /* 0x000000020f00720c */ /* 0x000fda0003f06270 */
[----:B------:R-:W-:Y:S05]  /*1320*/  @P0 EXIT ;  /* 0x000000000000094d */ /* 0x000fea0003800000 */
[----:B------:R-:W-:Y:S02]  /*1330*/  IMAD R2, R0, 0x200, R15 ;  /* 0x0000020000027824 */ /* 0x000fe400078e020f */
[----:B------:R-:W-:-:S04]  /*1340*/  IMAD.MOV.U32 R3, RZ, RZ, 0x8 ;  /* 0x00000008ff037424 */ /* 0x000fc800078e00ff */
[----:B------:R-:W-:-:S05]  /*1350*/  IMAD.WIDE.U32 R2, R2, R3, c[0x0][0x190] ;  /* 0x0000640002027625 */ /* 0x000fca00078e0003 */
[----:B-1-3--:R-:W-:Y:S01]  /*1360*/  STG.E.64 [R2.64], R12 ;  /* 0x0000000c02007986 */ /* 0x00afe2000c101b04 */
[----:B------:R-:W-:Y:S05]  /*1370*/  EXIT ;  /* 0x000000000000794d */ /* 0x000fea0003800000 */
.L_x_3559:
        /* <DEDUP_REMOVED lines=16> */
.L_x_6718:


//--------------------- .text._ZN2at6native29vectorized_elementwise_kernelILi2EZZZNS0_60_GLOBAL__N__171e0b9f_22_ActivationEluKernel_cu_9e10b42f_309619elu_backward_kernelERNS_18TensorIteratorBaseERKN3c106ScalarES8_S8_bENKUlvE_clEvENKUlvE_clEvEUlddE_St5arrayIPcLm3EEEEviT0_T1_ --------------------------
	.section	.text._ZN2at6native29vectorized_elementwise_kernelILi2EZZZNS0_60_GLOBAL__N__171e0b9f_22_ActivationEluKernel_cu_9e10b42f_309619elu_backward_kernelERNS_18TensorIteratorBaseERKN3c106ScalarES8_S8_bENKUlvE_clEvENKUlvE_clEvEUlddE_St5arrayIPcLm3EEEEviT0_T1_,"ax",@progbits
	.sectioninfo	@"SHI_REGISTERS=48"
	.align	128
        .global         _ZN2at6native29vectorized_elementwise_kernelILi2EZZZNS0_60_GLOBAL__N__171e0b9f_22_ActivationEluKernel_cu_9e10b42f_309619elu_backward_kernelERNS_18TensorIteratorBaseERKN3c106ScalarES8_S8_bENKUlvE_clEvENKUlvE_clEvEUlddE_St5arrayIPcLm3EEEEviT0_T1_
        .type           _ZN2at6native29vectorized_elementwise_kernelILi2EZZZNS0_60_GLOBAL__N__171e0b9f_22_ActivationEluKernel_cu_9e10b42f_309619elu_backward_kernelERNS_18TensorIteratorBaseERKN3c106ScalarES8_S8_bENKUlvE_clEvENKUlvE_clEvEUlddE_St5arrayIPcLm3EEEEviT0_T1_,@function
        .size           _ZN2at6native29vectorized_elementwise_kernelILi2EZZZNS0_60_GLOBAL__N__171e0b9f_22_ActivationEluKernel_cu_9e10b42f_309619elu_backward_kernelERNS_18TensorIteratorBaseERKN3c106ScalarES8_S8_bENKUlvE_clEvENKUlvE_clEvEUlddE_St5arrayIPcLm3EEEEviT0_T1_,(.L_x_6719 - _ZN2at6native29vectorized_elementwise_kernelILi2EZZZNS0_60_GLOBAL__N__171e0b9f_22_ActivationEluKernel_cu_9e10b42f_309619elu_backward_kernelERNS_18TensorIteratorBaseERKN3c106ScalarES8_S8_bENKUlvE_clEvENKUlvE_clEvEUlddE_St5arrayIPcLm3EEEEviT0_T1_)
        .other          _ZN2at6native29vectorized_elementwise_kernelILi2EZZZNS0_60_GLOBAL__N__171e0b9f_22_ActivationEluKernel_cu_9e10b42f_309619elu_backward_kernelERNS_18TensorIteratorBaseERKN3c106ScalarES8_S8_bENKUlvE_clEvENKUlvE_clEvEUlddE_St5arrayIPcLm3EEEEviT0_T1_,@"STO_CUDA_ENTRY STV_DEFAULT"
_ZN2at6native29vectorized_elementwise_kernelILi2EZZZNS0_60_GLOBAL__N__171e0b9f_22_ActivationEluKernel_cu_9e10b42f_309619elu_backward_kernelERNS_18TensorIteratorBaseERKN3c106ScalarES8_S8_bENKUlvE_clEvENKUlvE_clEvEUlddE_St5arrayIPcLm3EEEEviT0_T1_:
.text._ZN2at6native29vectorized_elementwise_kernelILi2EZZZNS0_60_GLOBAL__N__171e0b9f_22_ActivationEluKernel_cu_9e10b42f_309619elu_backward_kernelERNS_18TensorIteratorBaseERKN3c106ScalarES8_S8_bENKUlvE_clEvENKUlvE_clEvEUlddE_St5arrayIPcLm3EEEEviT0_T1_:
[----:B------:R-:W-:Y:S02]  /*0000*/  IMAD.MOV.U32 R1, RZ, RZ, c[0x0][0x28] ;  /* 0x00000a00ff017624 */ /* 0x000fe400078e00ff */
[----:B------:R-:W0:Y:S01]  /*0010*/  S2UR UR8, SR_CTAID.X ;  /* 0x00000000000879c3 */ /* 0x000e220000002500 */
[----:B------:R-:W-:Y:S02]  /*0020*/  ULDC UR4, c[0x0][0x160] ;  /* 0x0000580000047ab9 */ /* 0x000fe40000000800 */
[----:B------:R-:W-:Y:S02]  /*0030*/  ULDC.64 UR10, c[0x0][0x118] ;  /* 0x00004600000a7ab9 */ /* 0x000fe40000000a00 */
[----:B------:R-:W-:Y:S02]  /*0040*/  ULDC.U8 UR9, c[0x0][0x180] ;  /* 0x0000600000097ab9 */ /* 0x000fe40000000000 */
[----:B0-----:R-:W-:-:S04]  /*0050*/  USHF.L.U32 UR8, UR8, 0xa, URZ ;  /* 0x0000000a08087899 */ /* 0x001fc8000800063f */
[----:B------:R-:W-:-:S04]  /*0060*/  UIADD3 UR4, -UR8, UR4, URZ ;  /* 0x0000000408047290 */ /* 0x000fc8000fffe13f */
[----:B------:R-:W-:-:S06]  /*0070*/  UISETP.GE.U32.AND UP0, UPT, UR4, 0x400, UPT ;  /* 0x000004000400788c */ /* 0x000fcc000bf06070 */
[----:B------:R-:W-:-:S13]  /*0080*/  PLOP3.LUT P0, PT, PT, PT, UP0, 0x80, 0x0 ;  /* 0x000000000000781c */ /* 0x000fda0003f0f008 */
[----:B------:R-:W-:Y:S05]  /*0090*/  @!P0 BRA `(.L_x_3560) ;  /* 0x00001d0000008947 */ /* 0x000fea0003800000 */
[----:B------:R-:W0:Y:S01]  /*00a0*/  S2R R0, SR_TID.X ;  /* 0x0000000000007919 */ /* 0x000e220000002100 */
[----:B------:R-:W-:Y:S02]  /*00b0*/  UMOV UR12, 0x8 ;  /* 0x00000008000c7882 */ /* 0x000fe40000000000 */
[----:B------:R-:W-:Y:S02]  /*00c0*/  ULDC.64 UR4, c[0x0][0x198] ;  /* 0x0000660000047ab9 */ /* 0x000fe40000000a00 */
[----:B------:R-:W-:Y:S02]  /*00d0*/  ULDC.64 UR6, c[0x0][0x1a0] ;  /* 0x0000680000067ab9 */ /* 0x000fe40000000a00 */
[----:B------:R-:W-:Y:S02]  /*00e0*/  UIMAD.WIDE UR4, UR8, UR12, UR4 ;  /* 0x0000000c080472a5 */ /* 0x000fe4000f8e0204 */
[----:B------:R-:W-:-:S04]  /*00f0*/  UIMAD.WIDE UR6, UR8, UR12, UR6 ;  /* 0x0000000c080672a5 */ /* 0x000fc8000f8e0206 */
[----:B------:R-:W-:Y:S02]  /*0100*/  IMAD.U32 R2, RZ, RZ, UR4 ;  /* 0x00000004ff027e24 */ /* 0x000fe4000f8e00ff */
[----:B------:R-:W-:Y:S02]  /*0110*/  IMAD.U32 R3, RZ, RZ, UR5 ;  /* 0x00000005ff037e24 */ /* 0x000fe4000f8e00ff */
[----:B------:R-:W-:Y:S02]  /*0120*/  IMAD.U32 R32, RZ, RZ, UR6 ;  /* 0x00000006ff207e24 */ /* 0x000fe4000f8e00ff */
[----:B------:R-:W-:Y:S02]  /*0130*/  IMAD.U32 R33, RZ, RZ, UR7 ;  /* 0x00000007ff217e24 */ /* 0x000fe4000f8e00ff */
[----:B0-----:R-:W-:-:S04]  /*0140*/  IMAD.WIDE.U32 R2, R0, 0x10, R2 ;  /* 0x0000001000027825 */ /* 0x001fc800078e0002 */
[----:B------:R-:W-:Y:S01]  /*0150*/  IMAD.WIDE.U32 R32, R0, 0x10, R32 ;  /* 0x0000001000207825 */ /* 0x000fe200078e0020 */
[----:B------:R0:W5:Y:S04]  /*0160*/  LDG.E.128 R4, [R2.64] ;  /* 0x0000000a02047981 */ /* 0x000168000c1e1d00 */
[----:B------:R0:W5:Y:S04]  /*0170*/  LDG.E.128 R24, [R2.64+0x800] ;  /* 0x0008000a02187981 */ /* 0x000168000c1e1d00 */
[----:B------:R0:W5:Y:S04]  /*0180*/  LDG.E.128 R20, [R2.64+0x1000] ;  /* 0x0010000a02147981 */ /* 0x000168000c1e1d00 */
[----:B------:R0:W5:Y:S04]  /*0190*/  LDG.E.128 R16, [R2.64+0x1800] ;  /* 0x0018000a02107981 */ /* 0x000168000c1e1d00 */
[----:B------:R0:W5:Y:S04]  /*01a0*/  LDG.E.128 R36, [R32.64] ;  /* 0x0000000a20247981 */ /* 0x000168000c1e1d00 */
[----:B------:R0:W5:Y:S04]  /*01b0*/  LDG.E.128 R12, [R32.64+0x800] ;  /* 0x0008000a200c7981 */ /* 0x000168000c1e1d00 */
[----:B------:R0:W5:Y:S04]  /*01c0*/  LDG.E.128 R28, [R32.64+0x1000] ;  /* 0x0010000a201c7981 */ /* 0x000168000c1e1d00 */
[----:B------:R0:W5:Y:S01]  /*01d0*/  LDG.E.128 R8, [R32.64+0x1800] ;  /* 0x0018000a20087981 */ /* 0x000162000c1e1d00 */
[----:B------:R-:W-:-:S13]  /*01e0*/  ISETP.NE.AND P0, PT, RZ, UR9, PT ;  /* 0x00000009ff007c0c */ /* 0x000fda000bf05270 */
[----:B------:R-:W-:Y:S05]  /*01f0*/  @!P0 BRA `(.L_x_3561) ;  /* 0x0000039000008947 */ /* 0x000fea0003800000 */
[----:B0----5:R-:W-:-:S04]  /*0200*/  DSETP.GTU.AND P6, PT, R36, RZ, PT ;  /* 0x000000ff2400722a */ /* 0x021fc80003fcc000 */
[----:B------:R-:W-:-:S04]  /*0210*/  DADD R32, R36, c[0x0][0x168] ;  /* 0x00005a0024207629 */ /* 0x000fc80000000000 */
[----:B------:R-:W0:-:S04]  /*0220*/  DMUL R2, R4, c[0x0][0x178] ;  /* 0x00005e0004027a28 */ /* 0x000e080000000000 */
[----:B------:R-:W-:-:S04]  /*0230*/  DADD R34, R12, c[0x0][0x168] ;  /* 0x00005a000c227629 */ /* 0x000fc80000000000 */
[----:B------:R-:W1:-:S04]  /*0240*/  DMUL R36, R24, c[0x0][0x178] ;  /* 0x00005e0018247a28 */ /* 0x000e480000000000 */
[----:B------:R-:W-:-:S04]  /*0250*/  DSETP.GTU.AND P5, PT, R38, RZ, PT ;  /* 0x000000ff2600722a */ /* 0x000fc80003fac000 */
[----:B------:R-:W-:-:S04]  /*0260*/  DSETP.GTU.AND P4, PT, R12, RZ, PT ;  /* 0x000000ff0c00722a */ /* 0x000fc80003f8c000 */
[----:B0-----:R-:W-:-:S04]  /*0270*/  DMUL R32, R32, R2 ;  /* 0x0000000220207228 */ /* 0x001fc80000000000 */
[----:B------:R-:W-:-:S04]  /*0280*/  DADD R38, R38, c[0x0][0x168] ;  /* 0x00005a0026267629 */ /* 0x000fc80000000000 */
[----:B------:R-:W0:-:S04]  /*0290*/  DMUL R12, R6, c[0x0][0x178] ;  /* 0x00005e00060c7a28 */ /* 0x000e080000000000 */
[----:B-1----:R-:W-:-:S04]  /*02a0*/  DMUL R2, R34, R36 ;  /* 0x0000002422027228 */ /* 0x002fc80000000000 */
[----:B------:R-:W-:-:S04]  /*02b0*/  DSETP.GTU.AND P2, PT, R28, RZ, PT ;  /* 0x000000ff1c00722a */ /* 0x000fc80003f4c000 */
[----:B------:R-:W-:-:S04]  /*02c0*/  DADD R36, R28, c[0x0][0x168] ;  /* 0x00005a001c247629 */ /* 0x000fc80000000000 */
[----:B------:R-:W1:-:S04]  /*02d0*/  DMUL R28, R4, c[0x0][0x170] ;  /* 0x00005c00041c7a28 */ /* 0x000e480000000000 */
[----:B------:R-:W-:-:S04]  /*02e0*/  DSETP.GTU.AND P3, PT, R14, RZ, PT ;  /* 0x000000ff0e00722a */ /* 0x000fc80003f6c000 */
[----:B0-----:R-:W-:Y:S02]  /*02f0*/  DMUL R12, R38, R12 ;  /* 0x0000000c260c7228 */ /* 0x001fe40000000000 */
[----:B-1----:R-:W-:Y:S02]  /*0300*/  FSEL R32, R32, R28, !P6 ;  /* 0x0000001c20207208 */ /* 0x002fe40007000000 */
[----:B------:R-:W-:Y:S01]  /*0310*/  DADD R14, R14, c[0x0][0x168] ;  /* 0x00005a000e0e7629 */ /* 0x000fe20000000000 */
[----:B------:R-:W-:-:S03]  /*0320*/  FSEL R33, R33, R29, !P6 ;  /* 0x0000001d21217208 */ /* 0x000fc60007000000 */
[----:B------:R-:W0:-:S04]  /*0330*/  DMUL R34, R26, c[0x0][0x178] ;  /* 0x00005e001a227a28 */ /* 0x000e080000000000 */
[----:B------:R-:W1:-:S04]  /*0340*/  DMUL R38, R20, c[0x0][0x178] ;  /* 0x00005e0014267a28 */ /* 0x000e480000000000 */
[----:B0-----:R-:W-:-:S04]  /*0350*/  DMUL R4, R14, R34 ;  /* 0x000000220e047228 */ /* 0x001fc80000000000 */
[----:B-1----:R-:W-:-:S04]  /*0360*/  DMUL R14, R36, R38 ;  /* 0x00000026240e7228 */ /* 0x002fc80000000000 */
[----:B------:R-:W-:-:S04]  /*0370*/  DSETP.GTU.AND P1, PT, R30, RZ, PT ;  /* 0x000000ff1e00722a */ /* 0x000fc80003f2c000 */
[----:B------:R-:W-:-:S04]  /*0380*/  DSETP.GTU.AND P0, PT, R8, RZ, PT ;  /* 0x000000ff0800722a */ /* 0x000fc80003f0c000 */
[----:B------:R-:W-:-:S04]  /*0390*/  DADD R34, R8, c[0x0][0x168] ;  /* 0x00005a0008227629 */ /* 0x000fc80000000000 */
[----:B------:R-:W-:-:S04]  /*03a0*/  DSETP.GTU.AND P6, PT, R10, RZ, PT ;  /* 0x000000ff0a00722a */ /* 0x000fc80003fcc000 */
[----:B------:R-:W-:-:S04]  /*03b0*/  DADD R28, R10, c[0x0][0x168] ;  /* 0x00005a000a1c7629 */ /* 0x000fc80000000000 */
[----:B------:R-:W-:-:S04]  /*03c0*/  DADD R30, R30, c[0x0][0x168] ;  /* 0x00005a001e1e7629 */ /* 0x000fc80000000000 */
[----:B------:R-:W0:-:S04]  /*03d0*/  DMUL R8, R22, c[0x0][0x178] ;  /* 0x00005e0016087a28 */ /* 0x000e080000000000 */
[----:B------:R-:W1:-:S04]  /*03e0*/  DMUL R10, R16, c[0x0][0x178] ;  /* 0x00005e00100a7a28 */ /* 0x000e480000000000 */
[----:B------:R-:W2:-:S04]  /*03f0*/  DMUL R36, R18, c[0x0][0x178] ;  /* 0x00005e0012247a28 */ /* 0x000e880000000000 */
[----:B0-----:R-:W-:-:S04]  /*0400*/  DMUL R8, R30, R8 ;  /* 0x000000081e087228 */ /* 0x001fc80000000000 */
[----:B-1----:R-:W-:-:S04]  /*0410*/  DMUL R10, R34, R10 ;  /* 0x0000000a220a7228 */ /* 0x002fc80000000000 */
[----:B--2---:R-:W-:-:S04]  /*0420*/  DMUL R28, R28, R36 ;  /* 0x000000241c1c7228 */ /* 0x004fc80000000000 */
[----:B------:R-:W0:-:S04]  /*0430*/  DMUL R6, R6, c[0x0][0x170] ;  /* 0x00005c0006067a28 */ /* 0x000e080000000000 */
[----:B------:R-:W1:-:S04]  /*0440*/  DMUL R24, R24, c[0x0][0x170] ;  /* 0x00005c0018187a28 */ /* 0x000e480000000000 */
[----:B------:R-:W2:Y:S02]  /*0450*/  DMUL R26, R26, c[0x0][0x170] ;  /* 0x00005c001a1a7a28 */ /* 0x000ea40000000000 */
[----:B0-----:R-:W-:Y:S02]  /*0460*/  FSEL R34, R12, R6, !P5 ;  /* 0x000000060c227208 */ /* 0x001fe40006800000 */
[----:B------:R-:W0:Y:S01]  /*0470*/  DMUL R20, R20, c[0x0][0x170] ;  /* 0x00005c0014147a28 */ /* 0x000e220000000000 */
[----:B------:R-:W-:Y:S02]  /*0480*/  FSEL R35, R13, R7, !P5 ;  /* 0x000000070d237208 */ /* 0x000fe40006800000 */
[----:B-1----:R-:W-:Y:S01]  /*0490*/  FSEL R24, R2, R24, !P4 ;  /* 0x0000001802187208 */ /* 0x002fe20006000000 */
[----:B------:R-:W1:Y:S01]  /*04a0*/  DMUL R22, R22, c[0x0][0x170] ;  /* 0x00005c0016167a28 */ /* 0x000e620000000000 */
[----:B------:R-:W-:Y:S02]  /*04b0*/  FSEL R25, R3, R25, !P4 ;  /* 0x0000001903197208 */ /* 0x000fe40006000000 */
[----:B--2---:R-:W-:Y:S01]  /*04c0*/  FSEL R26, R4, R26, !P3 ;  /* 0x0000001a041a7208 */ /* 0x004fe20005800000 */
[----:B------:R-:W2:Y:S01]  /*04d0*/  DMUL R16, R16, c[0x0][0x170] ;  /* 0x00005c0010107a28 */ /* 0x000ea20000000000 */
[----:B------:R-:W-:-:S02]  /*04e0*/  FSEL R27, R5, R27, !P3 ;  /* 0x0000001b051b7208 */ /* 0x000fc40005800000 */
[----:B0-----:R-:W-:Y:S01]  /*04f0*/  FSEL R20, R14, R20, !P2 ;  /* 0x000000140e147208 */ /* 0x001fe20005000000 */
[----:B------:R-:W0:Y:S01]  /*0500*/  DMUL R18, R18, c[0x0][0x170] ;  /* 0x00005c0012127a28 */ /* 0x000e220000000000 */
[----:B------:R-:W-:Y:S02]  /*0510*/  FSEL R21, R15, R21, !P2 ;  /* 0x000000150f157208 */ /* 0x000fe40005000000 */
[----:B-1----:R-:W-:Y:S02]  /*0520*/  FSEL R22, R8, R22, !P1 ;  /* 0x0000001608167208 */ /* 0x002fe40004800000 */
[----:B------:R-:W-:Y:S02]  /*0530*/  FSEL R23, R9, R23, !P1 ;  /* 0x0000001709177208 */ /* 0x000fe40004800000 */
[----:B--2---:R-:W-:Y:S02]  /*0540*/  FSEL R16, R10, R16, !P0 ;  /* 0x000000100a107208 */ /* 0x004fe40004000000 */
[----:B------:R-:W-:-:S02]  /*0550*/  FSEL R17, R11, R17, !P0 ;  /* 0x000000110b117208 */ /* 0x000fc40004000000 */
[----:B0-----:R-:W-:Y:S02]  /*0560*/  FSEL R18, R28, R18, !P6 ;  /* 0x000000121c127208 */ /* 0x001fe40007000000 */
[----:B------:R-:W-:Y:S01]  /*0570*/  FSEL R19, R29, R19, !P6 ;  /* 0x000000131d137208 */ /* 0x000fe20007000000 */
[----:B------:R-:W-:Y:S05]  /*0580*/  BRA `(.L_x_3562) ;  /* 0x0000177000007947 */ /* 0x000fea0003800000 */
.L_x_3561:
[----:B0----5:R-:W0:Y:S01]  /*0590*/  DSETP.GTU.AND P0, PT, R36, RZ, PT ;  /* 0x000000ff2400722a */ /* 0x021e220003f0c000 */
[----:B------:R-:W-:-:S13]  /*05a0*/  BSSY B0, `(.L_x_3563) ;  /* 0x000002c000007945 */ /* 0x000fda0003800000 */
[----:B0-----:R0:W1:Y:S01]  /*05b0*/  @P0 DMUL R32, R4, c[0x0][0x170] ;  /* 0x00005c0004200a28 */ /* 0x0010620000000000 */
[----:B------:R-:W-:Y:S05]  /*05c0*/  @P0 BRA `(.L_x_3564) ;  /* 0x0000029000000947 */ /* 0x000fea0003800000 */
[----:B------:R-:W2:Y:S01]  /*05d0*/  DMUL R36, R36, c[0x0][0x178] ;  /* 0x00005e0024247a28 */ /* 0x000ea20000000000 */
[----:B------:R-:W-:Y:S01]  /*05e0*/  IMAD.MOV.U32 R2, RZ, RZ, 0x652b82fe ;  /* 0x652b82feff027424 */ /* 0x000fe200078e00ff */
[----:B------:R-:W-:Y:S01]  /*05f0*/  BSSY B1, `(.L_x_3565) ;  /* 0x0000025000017945 */ /* 0x000fe20003800000 */
[----:B------:R-:W-:-:S06]  /*0600*/  IMAD.MOV.U32 R3, RZ, RZ, 0x3ff71547 ;  /* 0x3ff71547ff037424 */ /* 0x000fcc00078e00ff */
[----:B--2---:R-:W2:Y:S01]  /*0610*/  DFMA R2, R36, R2, 6.75539944105574400000e+15 ;  /* 0x433800002402742b */ /* 0x004ea20000000002 */
[----:B------:R-:W-:-:S05]  /*0620*/  FSETP.GEU.FTZ.AND P0, PT, |R37|, 4.1917929649353027344, PT ;  /* 0x4086232b2500780b */ /* 0x000fca0003f1e200 */
[----:B-12---:R-:W1:-:S06]  /*0630*/  DADD R32, R2, -6.75539944105574400000e+15 ;  /* 0xc338000002207429 */ /* 0x006e4c0000000000 */
[----:B-1----:R-:W1:-:S06]  /*0640*/  DFMA R34, R32, c[0x2][0x0], R36 ;  /* 0x0080000020227a2b */ /* 0x002e4c0000000024 */
[----:B-1----:R1:W2:Y:S02]  /*0650*/  DFMA R32, R32, c[0x2][0x8], R34 ;  /* 0x0080020020207a2b */ /* 0x0022a40000000022 */
[----:B-1----:R-:W-:Y:S02]  /*0660*/  IMAD.MOV.U32 R34, RZ, RZ, 0x69ce2bdf ;  /* 0x69ce2bdfff227424 */ /* 0x002fe400078e00ff */
[----:B------:R-:W-:-:S06]  /*0670*/  IMAD.MOV.U32 R35, RZ, RZ, 0x3e5ade15 ;  /* 0x3e5ade15ff237424 */ /* 0x000fcc00078e00ff */
[----:B--2---:R-:W1:-:S06]  /*0680*/  DFMA R34, R32, R34, c[0x2][0x10] ;  /* 0x008004002022762b */ /* 0x004e4c0000000022 */
        /* <DEDUP_REMOVED lines=12> */
[----:B0-----:R-:W-:Y:S02]  /*0750*/  IMAD R5, R2, 0x100000, R35 ;  /* 0x0010000002057824 */ /* 0x001fe400078e0223 */
[----:B------:R-:W-:Y:S01]  /*0760*/  IMAD.MOV.U32 R4, RZ, RZ, R34 ;  /* 0x000000ffff047224 */ /* 0x000fe200078e0022 */
[----:B------:R-:W-:Y:S05]  /*0770*/  @!P0 BRA `(.L_x_3566) ;  /* 0x000000c000008947 */ /* 0x000fea0003800000 */
[----:B-1----:R-:W-:Y:S01]  /*0780*/  FSETP.GEU.FTZ.AND P0, PT, |R37|, 4.2275390625, PT ;  /* 0x408748002500780b */ /* 0x002fe20003f1e200 */
        /* <DEDUP_REMOVED lines=9> */
[----:B------:R-:W-:-:S06]  /*0820*/  @!P0 IMAD.MOV.U32 R2, RZ, RZ, RZ ;  /* 0x000000ffff028224 */ /* 0x000fcc00078e00ff */
[----:B------:R0:W1:-:S06]  /*0830*/  @!P0 DMUL R4, R34, R2 ;  /* 0x0000000222048228 */ /* 0x00004c0000000000 */
.L_x_3566:
[----:B-1----:R-:W-:Y:S05]  /*0840*/  BSYNC B1 ;  /* 0x0000000000017941 */ /* 0x002fea0003800000 */
.L_x_3565:
[----:B------:R1:W2:-:S06]  /*0850*/  DMUL R32, R32, R4 ;  /* 0x0000000420207228 */ /* 0x00028c0000000000 */
.L_x_3564:
[----:B------:R-:W-:Y:S05]  /*0860*/  BSYNC B0 ;  /* 0x0000000000007941 */ /* 0x000fea0003800000 */
.L_x_3563:
[----:B------:R-:W3:Y:S01]  /*0870*/  DSETP.GTU.AND P0, PT, R38, RZ, PT ;  /* 0x000000ff2600722a */ /* 0x000ee20003f0c000 */
[----:B------:R-:W-:-:S13]  /*0880*/  BSSY B0, `(.L_x_3567) ;  /* 0x000002d000007945 */ /* 0x000fda0003800000 */
        /* <DEDUP_REMOVED lines=9> */
[----:B01----:R-:W0:-:S06]  /*0920*/  DADD R4, R2, -6.75539944105574400000e+15 ;  /* 0xc338000002047429 */ /* 0x003e0c0000000000 */
        /* <DEDUP_REMOVED lines=30> */
.L_x_3570:
[----:B0-----:R-:W-:Y:S05]  /*0b10*/  BSYNC B1 ;  /* 0x0000000000017941 */ /* 0x001fea0003800000 */
.L_x_3569:
[----:B-1----:R0:W1:Y:S01]  /*0b20*/  DMUL R34, R34, R6 ;  /* 0x0000000622227228 */ /* 0x0020620000000000 */
[----:B------:R-:W-:Y:S05]  /*0b30*/  BRA `(.L_x_3571) ;  /* 0x0000001000007947 */ /* 0x000fea0003800000 */
.L_x_3568:
[----:B0-----:R0:W3:-:S06]  /*0b40*/  DMUL R34, R6, c[0x0][0x170] ;  /* 0x00005c0006227a28 */ /* 0x0010cc0000000000 */
.L_x_3571:
[----:B------:R-:W-:Y:S05]  /*0b50*/  BSYNC B0 ;  /* 0x0000000000007941 */ /* 0x000fea0003800000 */
.L_x_3567:
[----:B------:R-:W4:Y:S01]  /*0b60*/  DSETP.GTU.AND P0, PT, R12, RZ, PT ;  /* 0x000000ff0c00722a */ /* 0x000f220003f0c000 */
[----:B------:R-:W-:-:S13]  /*0b70*/  BSSY B0, `(.L_x_3572) ;  /* 0x000002d000007945 */ /* 0x000fda0003800000 */
[----:B----4-:R-:W-:Y:S05]  /*0b80*/  @P0 BRA `(.L_x_3573) ;  /* 0x000002a000000947 */ /* 0x010fea0003800000 */
[----:B------:R-:W4:Y:S01]  /*0b90*/  DMUL R12, R12, c[0x0][0x178] ;  /* 0x00005e000c0c7a28 */ /* 0x000f220000000000 */
[----:B------:R-:W-:Y:S01]  /*0ba0*/  IMAD.MOV.U32 R2, RZ, RZ, 0x652b82fe ;  /* 0x652b82feff027424 */ /* 0x000fe200078e00ff */
[----:B------:R-:W-:Y:S01]  /*0bb0*/  BSSY B1, `(.L_x_3574) ;  /* 0x0000025000017945 */ /* 0x000fe20003800000 */
[----:B------:R-:W-:Y:S01]  /*0bc0*/  IMAD.MOV.U32 R3, RZ, RZ, 0x3ff71547 ;  /* 0x3ff71547ff037424 */ /* 0x000fe200078e00ff */
[----:B------:R-:W5:Y:S01]  /*0bd0*/  DMUL R24, R24, c[0x0][0x178] ;  /* 0x00005e0018187a28 */ /* 0x000f620000000000 */
[----:B------:R-:W-:Y:S02]  /*0be0*/  IMAD.MOV.U32 R36, RZ, RZ, 0x69ce2bdf ;  /* 0x69ce2bdfff247424 */ /* 0x000fe400078e00ff */
[----:B------:R-:W-:Y:S02]  /*0bf0*/  IMAD.MOV.U32 R37, RZ, RZ, 0x3e5ade15 ;  /* 0x3e5ade15ff257424 */ /* 0x000fe400078e00ff */
[----:B----4-:R-:W4:Y:S01]  /*0c00*/  DFMA R2, R12, R2, 6.75539944105574400000e+15 ;  /* 0x433800000c02742b */ /* 0x010f220000000002 */
[----:B------:R-:W-:-:S03]  /*0c10*/  FSETP.GEU.FTZ.AND P0, PT, |R13|, 4.1917929649353027344, PT ;  /* 0x4086232b0d00780b */ /* 0x000fc60003f1e200 */
[----:B-----5:R-:W-:-:S04]  /*0c20*/  DMUL R24, R24, c[0x0][0x168] ;  /* 0x00005a0018187a28 */ /* 0x020fc80000000000 */
[----:B-1--4-:R-:W1:-:S06]  /*0c30*/  DADD R4, R2, -6.75539944105574400000e+15 ;  /* 0xc338000002047429 */ /* 0x012e4c0000000000 */
[----:B01----:R-:W0:-:S06]  /*0c40*/  DFMA R6, R4, c[0x2][0x0], R12 ;  /* 0x0080000004067a2b */ /* 0x003e0c000000000c */
        /* <DEDUP_REMOVED lines=27> */
.L_x_3575:
[----:B------:R-:W-:Y:S05]  /*0e00*/  BSYNC B1 ;  /* 0x0000000000017941 */ /* 0x000fea0003800000 */
.L_x_3574:
[----:B-1----:R1:W4:Y:S01]  /*0e10*/  DMUL R24, R24, R6 ;  /* 0x0000000618187228 */ /* 0x0023220000000000 */
[----:B------:R-:W-:Y:S05]  /*0e20*/  BRA `(.L_x_3576) ;  /* 0x0000001000007947 */ /* 0x000fea0003800000 */
.L_x_3573:
[----:B------:R-:W4:-:S06]  /*0e30*/  DMUL R24, R24, c[0x0][0x170] ;  /* 0x00005c0018187a28 */ /* 0x000f0c0000000000 */
.L_x_3576:
[----:B------:R-:W-:Y:S05]  /*0e40*/  BSYNC B0 ;  /* 0x0000000000007941 */ /* 0x000fea0003800000 */
.L_x_3572:
[----:B------:R-:W5:Y:S01]  /*0e50*/  DSETP.GTU.AND P0, PT, R14, RZ, PT ;  /* 0x000000ff0e00722a */ /* 0x000f620003f0c000 */
[----:B------:R-:W-:-:S13]  /*0e60*/  BSSY B0, `(.L_x_3577) ;  /* 0x000002d000007945 */ /* 0x000fda0003800000 */
[----:B-----5:R-:W-:Y:S05]  /*0e70*/  @P0 BRA `(.L_x_3578) ;  /* 0x000002a000000947 */ /* 0x020fea0003800000 */
[----:B------:R-:W5:Y:S01]  /*0e80*/  DMUL R14, R14, c[0x0][0x178] ;  /* 0x00005e000e0e7a28 */ /* 0x000f620000000000 */
[----:B0-----:R-:W-:Y:S01]  /*0e90*/  IMAD.MOV.U32 R2, RZ, RZ, 0x652b82fe ;  /* 0x652b82feff027424 */ /* 0x001fe200078e00ff */
[----:B------:R-:W-:Y:S01]  /*0ea0*/  BSSY B1, `(.L_x_3579) ;  /* 0x0000025000017945 */ /* 0x000fe20003800000 */
[----:B------:R-:W-:Y:S01]  /*0eb0*/  IMAD.MOV.U32 R3, RZ, RZ, 0x3ff71547 ;  /* 0x3ff71547ff037424 */ /* 0x000fe200078e00ff */
[----:B------:R-:W0:Y:S01]  /*0ec0*/  DMUL R26, R26, c[0x0][0x178] ;  /* 0x00005e001a1a7a28 */ /* 0x000e220000000000 */
[----:B------:R-:W-:Y:S02]  /*0ed0*/  IMAD.MOV.U32 R12, RZ, RZ, 0x69ce2bdf ;  /* 0x69ce2bdfff0c7424 */ /* 0x000fe400078e00ff */
[----:B------:R-:W-:Y:S02]  /*0ee0*/  IMAD.MOV.U32 R13, RZ, RZ, 0x3e5ade15 ;  /* 0x3e5ade15ff0d7424 */ /* 0x000fe400078e00ff */
[----:B-----5:R-:W5:Y:S01]  /*0ef0*/  DFMA R2, R14, R2, 6.75539944105574400000e+15 ;  /* 0x433800000e02742b */ /* 0x020f620000000002 */
[----:B------:R-:W-:-:S03]  /*0f00*/  FSETP.GEU.FTZ.AND P0, PT, |R15|, 4.1917929649353027344, PT ;  /* 0x4086232b0f00780b */ /* 0x000fc60003f1e200 */
[----:B0-----:R-:W-:-:S04]  /*0f10*/  DMUL R26, R26, c[0x0][0x168] ;  /* 0x00005a001a1a7a28 */ /* 0x001fc80000000000 */
[----:B-1---5:R-:W0:-:S06]  /*0f20*/  DADD R4, R2, -6.75539944105574400000e+15 ;  /* 0xc338000002047429 */ /* 0x022e0c0000000000 */
        /* <DEDUP_REMOVED lines=28> */
.L_x_3580:
[----:B------:R-:W-:Y:S05]  /*10f0*/  BSYNC B1 ;  /* 0x0000000000017941 */ /* 0x000fea0003800000 */
.L_x_3579:
[----:B-1----:R1:W0:Y:S01]  /*1100*/  DMUL R26, R26, R6 ;  /* 0x000000061a1a7228 */ /* 0x0022220000000000 */
[----:B------:R-:W-:Y:S05]  /*1110*/  BRA `(.L_x_3581) ;  /* 0x0000001000007947 */ /* 0x000fea0003800000 */
.L_x_3578:
[----:B------:R-:W0:-:S06]  /*1120*/  DMUL R26, R26, c[0x0][0x170] ;  /* 0x00005c001a1a7a28 */ /* 0x000e0c0000000000 */
.L_x_3581:
[----:B------:R-:W-:Y:S05]  /*1130*/  BSYNC B0 ;  /* 0x0000000000007941 */ /* 0x000fea0003800000 */
.L_x_3577:
[----:B------:R-:W5:Y:S01]  /*1140*/  DSETP.GTU.AND P0, PT, R28, RZ, PT ;  /* 0x000000ff1c00722a */ /* 0x000f620003f0c000 */
[----:B------:R-:W-:-:S13]  /*1150*/  BSSY B0, `(.L_x_3582) ;  /* 0x000002d000007945 */ /* 0x000fda0003800000 */
[----:B-----5:R-:W-:Y:S05]  /*1160*/  @P0 BRA `(.L_x_3583) ;  /* 0x000002a000000947 */ /* 0x020fea0003800000 */
[----:B------:R-:W5:Y:S01]  /*1170*/  DMUL R28, R28, c[0x0][0x178] ;  /* 0x00005e001c1c7a28 */ /* 0x000f620000000000 */
[----:B0-----:R-:W-:Y:S01]  /*1180*/  IMAD.MOV.U32 R2, RZ, RZ, 0x652b82fe ;  /* 0x652b82feff027424 */ /* 0x001fe200078e00ff */
[----:B------:R-:W-:Y:S01]  /*1190*/  BSSY B1, `(.L_x_3584) ;  /* 0x0000025000017945 */ /* 0x000fe20003800000 */
[----:B------:R-:W-:Y:S02]  /*11a0*/  IMAD.MOV.U32 R3, RZ, RZ, 0x3ff71547 ;  /* 0x3ff71547ff037424 */ /* 0x000fe400078e00ff */
[----:B------:R-:W-:Y:S02]  /*11b0*/  IMAD.MOV.U32 R12, RZ, RZ, 0x69ce2bdf ;  /* 0x69ce2bdfff0c7424 */ /* 0x000fe400078e00ff */
[----:B------:R-:W-:Y:S02]  /*11c0*/  IMAD.MOV.U32 R13, RZ, RZ, 0x3e5ade15 ;  /* 0x3e5ade15ff0d7424 */ /* 0x000fe400078e00ff */
[----:B-----5:R-:W0:Y:S01]  /*11d0*/  DFMA R2, R28, R2, 6.75539944105574400000e+15 ;  /* 0x433800001c02742b */ /* 0x020e220000000002 */
        /* <DEDUP_REMOVED lines=32> */
.L_x_3585:
[----:B0-----:R-:W-:Y:S05]  /*13e0*/  BSYNC B1 ;  /* 0x0000000000017941 */ /* 0x001fea0003800000 */
.L_x_3584:
[----:B-1----:R0:W1:Y:S01]  /*13f0*/  DMUL R20, R4, R20 ;  /* 0x0000001404147228 */ /* 0x0020620000000000 */
[----:B------:R-:W-:Y:S05]  /*1400*/  BRA `(.L_x_3586) ;  /* 0x0000001000007947 */ /* 0x000fea0003800000 */
.L_x_3583:
[----:B------:R-:W4:-:S06]  /*1410*/  DMUL R20, R20, c[0x0][0x170] ;  /* 0x00005c0014147a28 */ /* 0x000f0c0000000000 */
.L_x_3586:
[----:B------:R-:W-:Y:S05]  /*1420*/  BSYNC B0 ;  /* 0x0000000000007941 */ /* 0x000fea0003800000 */
.L_x_3582:
        /* <DEDUP_REMOVED lines=42> */
.L_x_3590:
[----:B0-----:R-:W-:Y:S05]  /*16d0*/  BSYNC B1 ;  /* 0x0000000000017941 */ /* 0x001fea0003800000 */
.L_x_3589:
[----:B-1----:R0:W1:Y:S01]  /*16e0*/  DMUL R22, R4, R22 ;  /* 0x0000001604167228 */ /* 0x0020620000000000 */
[----:B------:R-:W-:Y:S05]  /*16f0*/  BRA `(.L_x_3591) ;  /* 0x0000001000007947 */ /* 0x000fea0003800000 */
.L_x_3588:
[----:B------:R-:W4:-:S06]  /*1700*/  DMUL R22, R22, c[0x0][0x170] ;  /* 0x00005c0016167a28 */ /* 0x000f0c0000000000 */
.L_x_3591:
[----:B------:R-:W-:Y:S05]  /*1710*/  BSYNC B0 ;  /* 0x0000000000007941 */ /* 0x000fea0003800000 */
.L_x_3587:
        /* <DEDUP_REMOVED lines=42> */
.L_x_3595:
[----:B0-----:R-:W-:Y:S05]  /*19c0*/  BSYNC B1 ;  /* 0x0000000000017941 */ /* 0x001fea0003800000 */
.L_x_3594:
[----:B-1----:R0:W1:Y:S01]  /*19d0*/  DMUL R16, R4, R16 ;  /* 0x0000001004107228 */ /* 0x0020620000000000 */
[----:B------:R-:W-:Y:S05]  /*19e0*/  BRA `(.L_x_3596) ;  /* 0x0000001000007947 */ /* 0x000fea0003800000 */
.L_x_3593:
[----:B------:R-:W4:-:S06]  /*19f0*/  DMUL R16, R16, c[0x0][0x170] ;  /* 0x00005c0010107a28 */ /* 0x000f0c0000000000 */
.L_x_3596:
[----:B------:R-:W-:Y:S05]  /*1a00*/  BSYNC B0 ;  /* 0x0000000000007941 */ /* 0x000fea0003800000 */
.L_x_3592:
        /* <DEDUP_REMOVED lines=42> */
.L_x_3599:
[----:B------:R-:W-:Y:S05]  /*1cb0*/  BSYNC B1 ;  /* 0x0000000000017941 */ /* 0x000fea0003800000 */
.L_x_3598:
[----:B-1----:R1:W0:Y:S01]  /*1cc0*/  DMUL R18, R18, R4 ;  /* 0x0000000412127228 */ /* 0x0022220000000000 */
[----:B------:R-:W-:Y:S05]  /*1cd0*/  BRA `(.L_x_3600) ;  /* 0x0000001000007947 */ /* 0x000fea0003800000 */
.L_x_3597:
[----:B------:R-:W4:-:S06]  /*1ce0*/  DMUL R18, R18, c[0x0][0x170] ;  /* 0x00005c0012127a28 */ /* 0x000f0c0000000000 */
.L_x_3600:
[----:B------:R-:W-:Y:S05]  /*1cf0*/  BSYNC B0 ;  /* 0x0000000000007941 */ /* 0x000fea0003800000 */
.L_x_3562:
[----:B------:R-:W-:Y:S02]  /*1d00*/  ULDC.64 UR4, c[0x0][0x190] ;  /* 0x0000640000047ab9 */ /* 0x000fe40000000a00 */
[----:B------:R-:W-:-:S06]  /*1d10*/  UIMAD.WIDE.U32 UR4, UR8, UR12, UR4 ;  /* 0x0000000c080472a5 */ /* 0x000fcc000f8e0004 */
[----:B0-----:R-:W-:Y:S02]  /*1d20*/  IMAD.U32 R2, RZ, RZ, UR4 ;  /* 0x00000004ff027e24 */ /* 0x001fe4000f8e00ff */
[----:B------:R-:W-:-:S04]  /*1d30*/  IMAD.U32 R3, RZ, RZ, UR5 ;  /* 0x00000005ff037e24 */ /* 0x000fc8000f8e00ff */
[----:B------:R-:W-:-:S05]  /*1d40*/  IMAD.WIDE R2, R0, 0x10, R2 ;  /* 0x0000001000027825 */ /* 0x000fca00078e0202 */
[----:B-123--:R-:W-:Y:S04]  /*1d50*/  STG.E.128 [R2.64], R32 ;  /* 0x0000002002007986 */ /* 0x00efe8000c101d0a */
[----:B----4-:R-:W-:Y:S04]  /*1d60*/  STG.E.128 [R2.64+0x800], R24 ;  /* 0x0008001802007986 */ /* 0x010fe8000c101d0a */
[----:B------:R-:W-:Y:S04]  /*1d70*/  STG.E.128 [R2.64+0x1000], R20 ;  /* 0x0010001402007986 */ /* 0x000fe8000c101d0a */
[----:B------:R-:W-:Y:S01]  /*1d80*/  STG.E.128 [R2.64+0x1800], R16 ;  /* 0x0018001002007986 */ /* 0x000fe2000c101d0a */
[----:B------:R-:W-:Y:S05]  /*1d90*/  EXIT ;  /* 0x000000000000794d */ /* 0x000fea0003800000 */
.L_x_3560:
[----:B------:R-:W0:Y:S01]  /*1da0*/  S2R R0, SR_TID.X ;  /* 0x0000000000007919 */ /* 0x000e220000002100 */
[----:B------:R-:W-:Y:S01]  /*1db0*/  CS2R R26, SRZ ;  /* 0x00000000001a7805 */ /* 0x000fe2000001ff00 */
[----:B------:R-:W-:Y:S01]  /*1dc0*/  CS2R R30, SRZ ;  /* 0x00000000001e7805 */ /* 0x000fe2000001ff00 */
[----:B------:R-:W-:Y:S01]  /*1dd0*/  CS2R R32, SRZ ;  /* 0x0000000000207805 */ /* 0x000fe2000001ff00 */
[----:B------:R-:W-:Y:S01]  /*1de0*/  CS2R R24, SRZ ;  /* 0x0000000000187805 */ /* 0x000fe2000001ff00 */
[----:B0-----:R-:W-:Y:S01]  /*1df0*/  ISETP.GE.AND P0, PT, R0, UR4, PT ;  /* 0x0000000400007c0c */ /* 0x001fe2000bf06270 */
[----:B------:R-:W-:-:S12]  /*1e00*/  IMAD.MOV.U32 R2, RZ, RZ, R0 ;  /* 0x000000ffff027224 */ /* 0x000fd800078e0000 */
[C---:B------:R-:W-:Y:S01]  /*1e10*/  @!P0 IADD3 R2, R0.reuse, 0x80, RZ ;  /* 0x0000008000028810 */ /* 0x040fe20007ffe0ff */
[----:B------:R-:W-:Y:S01]  /*1e20*/  @!P0 IMAD.MOV.U32 R9, RZ, RZ, 0x8 ;  /* 0x00000008ff098424 */ /* 0x000fe200078e00ff */
[----:B------:R-:W-:Y:S02]  /*1e30*/  @!P0 IADD3 R8, R0, UR8, RZ ;  /* 0x0000000800088c10 */ /* 0x000fe4000fffe0ff */
[----:B------:R-:W-:-:S03]  /*1e40*/  ISETP.GE.AND P3, PT, R2, UR4, PT ;  /* 0x0000000402007c0c */ /* 0x000fc6000bf66270 */
[----:B------:R-:W-:-:S04]  /*1e50*/  @!P0 IMAD.WIDE.U32 R6, R8, R9, c[0x0][0x198] ;  /* 0x0000660008068625 */ /* 0x000fc800078e0009 */
[----:B------:R-:W-:Y:S01]  /*1e60*/  @!P0 IMAD.WIDE.U32 R8, R8, R9, c[0x0][0x1a0] ;  /* 0x0000680008088625 */ /* 0x000fe200078e0009 */
[----:B------:R-:W-:Y:S01]  /*1e70*/  CS2R R28, SRZ ;  /* 0x00000000001c7805 */ /* 0x000fe2000001ff00 */
[----:B------:R0:W5:Y:S04]  /*1e80*/  @!P0 LDG.E.64 R24, [R6.64] ;  /* 0x0000000a06188981 */ /* 0x000168000c1e1b00 */
[C---:B------:R-:W-:Y:S01]  /*1e90*/  @!P3 IADD3 R12, R2.reuse, UR8, RZ ;  /* 0x00000008020cbc10 */ /* 0x040fe2000fffe0ff */
[----:B------:R-:W-:Y:S01]  /*1ea0*/  @!P3 IMAD.MOV.U32 R13, RZ, RZ, 0x8 ;  /* 0x00000008ff0db424 */ /* 0x000fe200078e00ff */
[----:B------:R-:W-:Y:S01]  /*1eb0*/  @!P3 IADD3 R2, R2, 0x80, RZ ;  /* 0x000000800202b810 */ /* 0x000fe20007ffe0ff */
[----:B------:R1:W5:Y:S02]  /*1ec0*/  @!P0 LDG.E.64 R32, [R8.64] ;  /* 0x0000000a08208981 */ /* 0x000364000c1e1b00 */
[----:B------:R-:W-:Y:S01]  /*1ed0*/  @!P3 IMAD.WIDE.U32 R10, R12, R13, c[0x0][0x198] ;  /* 0x000066000c0ab625 */ /* 0x000fe200078e000d */
[----:B------:R-:W-:-:S03]  /*1ee0*/  ISETP.GE.AND P4, PT, R2, UR4, PT ;  /* 0x0000000402007c0c */ /* 0x000fc6000bf86270 */
[----:B------:R-:W-:Y:S01]  /*1ef0*/  @!P3 IMAD.WIDE.U32 R12, R12, R13, c[0x0][0x1a0] ;  /* 0x000068000c0cb625 */ /* 0x000fe200078e000d */
[----:B------:R2:W5:Y:S04]  /*1f00*/  @!P3 LDG.E.64 R26, [R10.64] ;  /* 0x0000000a0a1ab981 */ /* 0x000568000c1e1b00 */
[----:B------:R3:W5:Y:S05]  /*1f10*/  @!P3 LDG.E.64 R30, [R12.64] ;  /* 0x0000000a0c1eb981 */ /* 0x00076a000c1e1b00 */
[----:B------:R-:W-:-:S02]  /*1f20*/  @!P4 IADD3 R36, R2, UR8, RZ ;  /* 0x000000080224cc10 */ /* 0x000fc4000fffe0ff */
[----:B------:R-:W-:-:S04]  /*1f30*/  @!P4 IADD3 R2, R2, 0x80, RZ ;  /* 0x000000800202c810 */ /* 0x000fc80007ffe0ff */
[----:B------:R-:W-:-:S13]  /*1f40*/  ISETP.GE.AND P5, PT, R2, UR4, PT ;  /* 0x0000000402007c0c */ /* 0x000fda000bfa6270 */
[C---:B------:R-:W-:Y:S02]  /*1f50*/  @!P5 IADD3 R40, R2.reuse, UR8, RZ ;  /* 0x000000080228dc10 */ /* 0x040fe4000fffe0ff */
[----:B------:R-:W-:-:S04]  /*1f60*/  @!P5 IADD3 R2, R2, 0x80, RZ ;  /* 0x000000800202d810 */ /* 0x000fc80007ffe0ff */
[----:B------:R-:W-:-:S13]  /*1f70*/  ISETP.GE.AND P1, PT, R2, UR4, PT ;  /* 0x0000000402007c0c */ /* 0x000fda000bf26270 */
[C---:B------:R-:W-:Y:S02]  /*1f80*/  @!P1 IADD3 R3, R2.reuse, UR8, RZ ;  /* 0x0000000802039c10 */ /* 0x040fe4000fffe0ff */
[----:B------:R-:W-:-:S04]  /*1f90*/  @!P1 IADD3 R2, R2, 0x80, RZ ;  /* 0x0000008002029810 */ /* 0x000fc80007ffe0ff */
[----:B------:R-:W-:-:S13]  /*1fa0*/  ISETP.GE.AND P2, PT, R2, UR4, PT ;  /* 0x0000000402007c0c */ /* 0x000fda000bf46270 */
[C---:B------:R-:W-:Y:S02]  /*1fb0*/  @!P2 IADD3 R4, R2.reuse, UR8, RZ ;  /* 0x000000080204ac10 */ /* 0x040fe4000fffe0ff */
[----:B------:R-:W-:-:S04]  /*1fc0*/  @!P2 IADD3 R2, R2, 0x80, RZ ;  /* 0x000000800202a810 */ /* 0x000fc80007ffe0ff */
[----:B------:R-:W-:Y:S01]  /*1fd0*/  ISETP.GE.AND P6, PT, R2, UR4, PT ;  /* 0x0000000402007c0c */ /* 0x000fe2000bfc6270 */
[----:B------:R-:W-:-:S04]  /*1fe0*/  @!P4 IMAD.MOV.U32 R37, RZ, RZ, 0x8 ;  /* 0x00000008ff25c424 */ /* 0x000fc800078e00ff */
[----:B-1----:R-:W-:-:S08]  /*1ff0*/  @!P4 IMAD.WIDE.U32 R8, R36, R37, c[0x0][0x198] ;  /* 0x000066002408c625 */ /* 0x002fd000078e0025 */
[C---:B------:R-:W-:Y:S02]  /*2000*/  @!P6 IADD3 R35, R2.reuse, UR8, RZ ;  /* 0x000000080223ec10 */ /* 0x040fe4000fffe0ff */
[----:B------:R-:W-:Y:S01]  /*2010*/  @!P6 IADD3 R2, R2, 0x80, RZ ;  /* 0x000000800202e810 */ /* 0x000fe20007ffe0ff */
[----:B------:R-:W-:-:S03]  /*2020*/  @!P4 IMAD.WIDE.U32 R36, R36, R37, c[0x0][0x1a0] ;  /* 0x000068002424c625 */ /* 0x000fc600078e0025 */
[----:B------:R-:W-:Y:S01]  /*2030*/  ISETP.GE.AND P3, PT, R2, UR4, PT ;  /* 0x0000000402007c0c */ /* 0x000fe2000bf66270 */
[----:B0-----:R-:W-:Y:S01]  /*2040*/  @!P1 IMAD.MOV.U32 R6, RZ, RZ, 0x8 ;  /* 0x00000008ff069424 */ /* 0x001fe200078e00ff */
[----:B------:R0:W5:Y:S01]  /*2050*/  @!P4 LDG.E.64 R28, [R36.64] ;  /* 0x0000000a241cc981 */ /* 0x000162000c1e1b00 */
[----:B------:R-:W-:Y:S01]  /*2060*/  @!P5 IMAD.MOV.U32 R41, RZ, RZ, 0x8 ;  /* 0x00000008ff29d424 */ /* 0x000fe200078e00ff */
[----:B------:R-:W-:Y:S01]  /*2070*/  CS2R R14, SRZ ;  /* 0x00000000000e7805 */ /* 0x000fe2000001ff00 */
[----:B------:R-:W-:Y:S01]  /*2080*/  CS2R R20, SRZ ;  /* 0x0000000000147805 */ /* 0x000fe2000001ff00 */
[----:B------:R-:W-:Y:S01]  /*2090*/  CS2R R18, SRZ ;  /* 0x0000000000127805 */ /* 0x000fe2000001ff00 */
[----:B------:R-:W-:Y:S01]  /*20a0*/  CS2R R16, SRZ ;  /* 0x0000000000107805 */ /* 0x000fe2000001ff00 */
[----:B------:R-:W-:-:S04]  /*20b0*/  @!P5 IMAD.WIDE.U32 R38, R40, R41, c[0x0][0x198] ;  /* 0x000066002826d625 */ /* 0x000fc800078e0029 */
[CC--:B0-----:R-:W-:Y:S01]  /*20c0*/  @!P1 IMAD.WIDE.U32 R36, R3.reuse, R6.reuse, c[0x0][0x1a0] ;  /* 0x0000680003249625 */ /* 0x0c1fe200078e0006 */
[----:B------:R-:W-:Y:S01]  /*20d0*/  CS2R R22, SRZ ;  /* 0x0000000000167805 */ /* 0x000fe2000001ff00 */
[----:B------:R0:W5:Y:S02]  /*20e0*/  @!P5 LDG.E.64 R20, [R38.64] ;  /* 0x0000000a2614d981 */ /* 0x000164000c1e1b00 */
[----:B------:R-:W-:Y:S02]  /*20f0*/  @!P5 IMAD.WIDE.U32 R40, R40, R41, c[0x0][0x1a0] ;  /* 0x000068002828d625 */ /* 0x000fe400078e0029 */
[----:B------:R1:W5:Y:S02]  /*2100*/  @!P1 LDG.E.64 R14, [R36.64] ;  /* 0x0000000a240e9981 */ /* 0x000364000c1e1b00 */
[----:B------:R-:W-:Y:S02]  /*2110*/  @!P1 IMAD.WIDE.U32 R42, R3, R6, c[0x0][0x198] ;  /* 0x00006600032a9625 */ /* 0x000fe400078e0006 */
[----:B------:R4:W5:Y:S02]  /*2120*/  @!P5 LDG.E.64 R18, [R40.64] ;  /* 0x0000000a2812d981 */ /* 0x000964000c1e1b00 */
[----:B------:R-:W-:-:S02]  /*2130*/  @!P2 IMAD.MOV.U32 R5, RZ, RZ, 0x8 ;  /* 0x00000008ff05a424 */ /* 0x000fc400078e00ff */
[----:B------:R-:W-:Y:S01]  /*2140*/  @!P6 IMAD.MOV.U32 R34, RZ, RZ, 0x8 ;  /* 0x00000008ff22e424 */ /* 0x000fe200078e00ff */
[----:B------:R4:W5:Y:S01]  /*2150*/  @!P1 LDG.E.64 R16, [R42.64] ;  /* 0x0000000a2a109981 */ /* 0x000962000c1e1b00 */
[----:B-1----:R-:W-:Y:S01]  /*2160*/  @!P3 IADD3 R36, R2, UR8, RZ ;  /* 0x000000080224bc10 */ /* 0x002fe2000fffe0ff */
[----:B------:R-:W-:Y:S01]  /*2170*/  @!P3 IMAD.MOV.U32 R37, RZ, RZ, 0x8 ;  /* 0x00000008ff25b424 */ /* 0x000fe200078e00ff */
[----:B---3--:R-:W-:Y:S01]  /*2180*/  CS2R R12, SRZ ;  /* 0x00000000000c7805 */ /* 0x008fe2000001ff00 */
[----:B------:R1:W5:Y:S01]  /*2190*/  @!P4 LDG.E.64 R22, [R8.64] ;  /* 0x0000000a0816c981 */ /* 0x000362000c1e1b00 */
[CC--:B0-----:R-:W-:Y:S01]  /*21a0*/  @!P2 IMAD.WIDE.U32 R38, R4.reuse, R5.reuse, c[0x0][0x198] ;  /* 0x000066000426a625 */ /* 0x0c1fe200078e0005 */
[----:B--2---:R-:W-:Y:S01]  /*21b0*/  CS2R R10, SRZ ;  /* 0x00000000000a7805 */ /* 0x004fe2000001ff00 */
[----:B------:R-:W-:Y:S01]  /*21c0*/  CS2R R6, SRZ ;  /* 0x0000000000067805 */ /* 0x000fe2000001ff00 */
[----:B------:R-:W-:Y:S01]  /*21d0*/  CS2R R2, SRZ ;  /* 0x0000000000027805 */ /* 0x000fe2000001ff00 */
[----:B----4-:R-:W-:Y:S01]  /*21e0*/  @!P2 IMAD.WIDE.U32 R40, R4, R5, c[0x0][0x1a0] ;  /* 0x000068000428a625 */ /* 0x010fe200078e0005 */
[----:B------:R0:W5:Y:S01]  /*21f0*/  @!P2 LDG.E.64 R12, [R38.64] ;  /* 0x0000000a260ca981 */ /* 0x000162000c1e1b00 */
[----:B------:R-:W-:-:S02]  /*2200*/  CS2R R4, SRZ ;  /* 0x0000000000047805 */ /* 0x000fc4000001ff00 */
[CC--:B------:R-:W-:Y:S01]  /*2210*/  @!P6 IMAD.WIDE.U32 R42, R35.reuse, R34.reuse, c[0x0][0x198] ;  /* 0x00006600232ae625 */ /* 0x0c0fe200078e0022 */
[----:B-1----:R-:W-:Y:S01]  /*2220*/  CS2R R8, SRZ ;  /* 0x0000000000087805 */ /* 0x002fe2000001ff00 */
[----:B------:R0:W5:Y:S02]  /*2230*/  @!P2 LDG.E.64 R10, [R40.64] ;  /* 0x0000000a280aa981 */ /* 0x000164000c1e1b00 */
[----:B------:R-:W-:-:S03]  /*2240*/  @!P6 IMAD.WIDE.U32 R44, R35, R34, c[0x0][0x1a0] ;  /* 0x00006800232ce625 */ /* 0x000fc600078e0022 */
[----:B------:R0:W5:Y:S01]  /*2250*/  @!P6 LDG.E.64 R8, [R42.64] ;  /* 0x0000000a2a08e981 */ /* 0x000162000c1e1b00 */
[----:B------:R-:W-:-:S03]  /*2260*/  @!P3 IMAD.WIDE.U32 R34, R36, R37, c[0x0][0x198] ;  /* 0x000066002422b625 */ /* 0x000fc600078e0025 */
[----:B------:R0:W5:Y:S01]  /*2270*/  @!P6 LDG.E.64 R6, [R44.64] ;  /* 0x0000000a2c06e981 */ /* 0x000162000c1e1b00 */
[----:B------:R-:W-:-:S03]  /*2280*/  @!P3 IMAD.WIDE.U32 R36, R36, R37, c[0x0][0x1a0] ;  /* 0x000068002424b625 */ /* 0x000fc600078e0025 */
[----:B------:R0:W5:Y:S04]  /*2290*/  @!P3 LDG.E.64 R4, [R34.64] ;  /* 0x0000000a2204b981 */ /* 0x000168000c1e1b00 */
[----:B------:R0:W5:Y:S01]  /*22a0*/  @!P3 LDG.E.64 R2, [R36.64] ;  /* 0x0000000a2402b981 */ /* 0x000162000c1e1b00 */
[----:B------:R-:W-:Y:S01]  /*22b0*/  ISETP.NE.AND P1, PT, RZ, UR9, PT ;  /* 0x00000009ff007c0c */ /* 0x000fe2000bf25270 */
[----:B------:R-:W-:-:S12]  /*22c0*/  BSSY B0, `(.L_x_3601) ;  /* 0x00001dd000007945 */ /* 0x000fd80003800000 */
[----:B------:R-:W-:Y:S05]  /*22d0*/  @!P1 BRA `(.L_x_3602) ;  /* 0x0000048000009947 */ /* 0x000fea0003800000 */
[C---:B0-----:R-:W-:Y:S01]  /*22e0*/  IADD3 R34, R0.reuse, 0x80, RZ ;  /* 0x0000008000227810 */ /* 0x041fe20007ffe0ff */
[----:B-----5:R-:W-:Y:S01]  /*22f0*/  @!P0 DADD R36, R32, c[0x0][0x168] ;  /* 0x00005a0020248629 */ /* 0x020fe20000000000 */
[----:B------:R-:W-:Y:S02]  /*2300*/  IADD3 R35, R0, 0x100, RZ ;  /* 0x0000010000237810 */ /* 0x000fe40007ffe0ff */
[----:B------:R-:W-:Y:S01]  /*2310*/  ISETP.GE.AND P5, PT, R34, UR4, PT ;  /* 0x0000000422007c0c */ /* 0x000fe2000bfa6270 */
[----:B------:R-:W0:Y:S01]  /*2320*/  @!P0 DMUL R38, R24, c[0x0][0x178] ;  /* 0x00005e0018268a28 */ /* 0x000e220000000000 */
[----:B------:R-:W-:Y:S02]  /*2330*/  ISETP.GE.AND P1, PT, R35, UR4, PT ;  /* 0x0000000423007c0c */ /* 0x000fe4000bf26270 */
[----:B------:R-:W-:Y:S01]  /*2340*/  IADD3 R35, R0, 0x180, RZ ;  /* 0x0000018000237810 */ /* 0x000fe20007ffe0ff */
[----:B------:R-:W-:-:S03]  /*2350*/  @!P0 DSETP.GTU.AND P4, PT, R32, RZ, PT ;  /* 0x000000ff2000822a */ /* 0x000fc60003f8c000 */
[----:B------:R-:W-:Y:S01]  /*2360*/  ISETP.GE.AND P3, PT, R35, UR4, PT ;  /* 0x0000000423007c0c */ /* 0x000fe2000bf66270 */
[----:B0-----:R-:W-:Y:S01]  /*2370*/  @!P0 DMUL R32, R36, R38 ;  /* 0x0000002624208228 */ /* 0x001fe20000000000 */
[----:B------:R-:W-:-:S03]  /*2380*/  IADD3 R35, R0, 0x200, RZ ;  /* 0x0000020000237810 */ /* 0x000fc60007ffe0ff */
[----:B------:R-:W-:-:S04]  /*2390*/  @!P5 DSETP.GTU.AND P6, PT, R30, RZ, PT ;  /* 0x000000ff1e00d22a */ /* 0x000fc80003fcc000 */
[----:B------:R-:W-:-:S04]  /*23a0*/  @!P1 DSETP.GTU.AND P2, PT, R28, RZ, PT ;  /* 0x000000ff1c00922a */ /* 0x000fc80003f4c000 */
[----:B------:R-:W-:-:S04]  /*23b0*/  @!P1 DADD R36, R28, c[0x0][0x168] ;  /* 0x00005a001c249629 */ /* 0x000fc80000000000 */
[----:B------:R-:W-:-:S04]  /*23c0*/  @!P5 DADD R30, R30, c[0x0][0x168] ;  /* 0x00005a001e1ed629 */ /* 0x000fc80000000000 */
[----:B------:R-:W0:-:S04]  /*23d0*/  @!P5 DMUL R28, R26, c[0x0][0x178] ;  /* 0x00005e001a1cda28 */ /* 0x000e080000000000 */
[----:B------:R-:W1:-:S04]  /*23e0*/  @!P0 DMUL R24, R24, c[0x0][0x170] ;  /* 0x00005c0018188a28 */ /* 0x000e480000000000 */
[----:B0-----:R-:W-:-:S04]  /*23f0*/  @!P5 DMUL R30, R30, R28 ;  /* 0x0000001c1e1ed228 */ /* 0x001fc80000000000 */
[----:B------:R-:W0:Y:S02]  /*2400*/  @!P5 DMUL R26, R26, c[0x0][0x170] ;  /* 0x00005c001a1ada28 */ /* 0x000e240000000000 */
[----:B-1----:R-:W-:Y:S02]  /*2410*/  @!P0 FSEL R24, R32, R24, !P4 ;  /* 0x0000001820188208 */ /* 0x002fe40006000000 */
[C---:B------:R-:W1:Y:S01]  /*2420*/  @!P1 DMUL R38, R22.reuse, c[0x0][0x178] ;  /* 0x00005e0016269a28 */ /* 0x040e620000000000 */
[----:B------:R-:W-:Y:S02]  /*2430*/  @!P0 FSEL R25, R33, R25, !P4 ;  /* 0x0000001921198208 */ /* 0x000fe40006000000 */
[----:B------:R-:W-:Y:S01]  /*2440*/  ISETP.GE.AND P4, PT, R35, UR4, PT ;  /* 0x0000000423007c0c */ /* 0x000fe2000bf86270 */
[----:B------:R-:W-:Y:S02]  /*2450*/  @!P1 DMUL R22, R22, c[0x0][0x170] ;  /* 0x00005c0016169a28 */ /* 0x000fe40000000000 */
[----:B0-----:R-:W-:-:S02]  /*2460*/  @!P5 FSEL R26, R30, R26, !P6 ;  /* 0x0000001a1e1ad208 */ /* 0x001fc40007000000 */
[----:B-1----:R-:W0:Y:S01]  /*2470*/  @!P1 DMUL R28, R36, R38 ;  /* 0x00000026241c9228 */ /* 0x002e220000000000 */
[----:B------:R-:W-:-:S03]  /*2480*/  @!P5 FSEL R27, R31, R27, !P6 ;  /* 0x0000001b1f1bd208 */ /* 0x000fc60007000000 */
[----:B------:R-:W-:-:S04]  /*2490*/  @!P3 DADD R36, R18, c[0x0][0x168] ;  /* 0x00005a001224b629 */ /* 0x000fc80000000000 */
[----:B------:R1:W-:Y:S02]  /*24a0*/  @!P3 DSETP.GTU.AND P6, PT, R18, RZ, PT ;  /* 0x000000ff1200b22a */ /* 0x0003e40003fcc000 */
[----:B-1----:R-:W-:Y:S02]  /*24b0*/  IADD3 R18, R0, 0x280, RZ ;  /* 0x0000028000127810 */ /* 0x002fe40007ffe0ff */
[C---:B------:R-:W1:Y:S01]  /*24c0*/  @!P3 DMUL R32, R20.reuse, c[0x0][0x178] ;  /* 0x00005e001420ba28 */ /* 0x040e620000000000 */
[----:B0-----:R-:W-:Y:S02]  /*24d0*/  @!P1 FSEL R22, R28, R22, !P2 ;  /* 0x000000161c169208 */ /* 0x001fe40005000000 */
[----:B------:R-:W-:Y:S01]  /*24e0*/  ISETP.GE.AND P5, PT, R18, UR4, PT ;  /* 0x0000000412007c0c */ /* 0x000fe2000bfa6270 */
[----:B------:R-:W-:Y:S01]  /*24f0*/  @!P3 DMUL R20, R20, c[0x0][0x170] ;  /* 0x00005c001414ba28 */ /* 0x000fe20000000000 */
[----:B------:R-:W-:Y:S02]  /*2500*/  IADD3 R18, R0, 0x300, RZ ;  /* 0x0000030000127810 */ /* 0x000fe40007ffe0ff */
[----:B------:R-:W-:Y:S01]  /*2510*/  @!P1 FSEL R23, R29, R23, !P2 ;  /* 0x000000171d179208 */ /* 0x000fe20005000000 */
[----:B------:R-:W-:Y:S01]  /*2520*/  @!P4 DSETP.GTU.AND P2, PT, R14, RZ, PT ;  /* 0x000000ff0e00c22a */ /* 0x000fe20003f4c000 */
[----:B------:R-:W-:-:S03]  /*2530*/  ISETP.GE.AND P1, PT, R18, UR4, PT ;  /* 0x0000000412007c0c */ /* 0x000fc6000bf26270 */
[----:B------:R-:W-:-:S04]  /*2540*/  @!P4 DADD R14, R14, c[0x0][0x168] ;  /* 0x00005a000e0ec629 */ /* 0x000fc80000000000 */
[----:B------:R-:W-:-:S04]  /*2550*/  @!P4 DMUL R18, R16, c[0x0][0x178] ;  /* 0x00005e001012ca28 */ /* 0x000fc80000000000 */
[----:B-1----:R-:W0:-:S04]  /*2560*/  @!P3 DMUL R36, R36, R32 ;  /* 0x000000202424b228 */ /* 0x002e080000000000 */
[----:B------:R-:W-:-:S04]  /*2570*/  @!P5 DADD R28, R10, c[0x0][0x168] ;  /* 0x00005a000a1cd629 */ /* 0x000fc80000000000 */
[----:B------:R-:W1:Y:S02]  /*2580*/  @!P5 DMUL R30, R12, c[0x0][0x178] ;  /* 0x00005e000c1eda28 */ /* 0x000e640000000000 */
[----:B0-----:R-:W-:Y:S02]  /*2590*/  @!P3 FSEL R20, R36, R20, !P6 ;  /* 0x000000142414b208 */ /* 0x001fe40007000000 */
[----:B------:R-:W-:Y:S01]  /*25a0*/  @!P4 DMUL R14, R14, R18 ;  /* 0x000000120e0ec228 */ /* 0x000fe20000000000 */
[----:B------:R-:W-:-:S03]  /*25b0*/  @!P3 FSEL R21, R37, R21, !P6 ;  /* 0x000000152515b208 */ /* 0x000fc60007000000 */
[----:B------:R-:W0:-:S04]  /*25c0*/  @!P4 DMUL R16, R16, c[0x0][0x170] ;  /* 0x00005c001010ca28 */ /* 0x000e080000000000 */
[----:B-1----:R-:W-:-:S04]  /*25d0*/  @!P5 DMUL R28, R28, R30 ;  /* 0x0000001e1c1cd228 */ /* 0x002fc80000000000 */
[----:B------:R-:W-:Y:S02]  /*25e0*/  @!P5 DMUL R12, R12, c[0x0][0x170] ;  /* 0x00005c000c0cda28 */ /* 0x000fe40000000000 */
[----:B0-----:R-:W-:Y:S02]  /*25f0*/  @!P4 FSEL R16, R14, R16, !P2 ;  /* 0x000000100e10c208 */ /* 0x001fe40005000000 */
[----:B------:R-:W0:Y:S01]  /*2600*/  @!P5 DSETP.GTU.AND P3, PT, R10, RZ, PT ;  /* 0x000000ff0a00d22a */ /* 0x000e220003f6c000 */
[----:B------:R-:W-:-:S03]  /*2610*/  @!P4 FSEL R17, R15, R17, !P2 ;  /* 0x000000110f11c208 */ /* 0x000fc60005000000 */
[C---:B------:R-:W-:Y:S02]  /*2620*/  @!P1 DADD R10, R6.reuse, c[0x0][0x168] ;  /* 0x00005a00060a9629 */ /* 0x040fe40000000000 */
[----:B0-----:R-:W-:Y:S02]  /*2630*/  @!P5 FSEL R12, R28, R12, !P3 ;  /* 0x0000000c1c0cd208 */ /* 0x001fe40005800000 */
[----:B------:R0:W-:Y:S01]  /*2640*/  @!P1 DSETP.GTU.AND P2, PT, R6, RZ, PT ;  /* 0x000000ff0600922a */ /* 0x0001e20003f4c000 */
[----:B------:R-:W-:Y:S02]  /*2650*/  @!P5 FSEL R13, R29, R13, !P3 ;  /* 0x0000000d1d0dd208 */ /* 0x000fe40005800000 */
[----:B0-----:R-:W-:Y:S01]  /*2660*/  IADD3 R6, R0, 0x380, RZ ;  /* 0x0000038000067810 */ /* 0x001fe20007ffe0ff */
[----:B------:R-:W0:-:S03]  /*2670*/  @!P1 DMUL R18, R8, c[0x0][0x178] ;  /* 0x00005e0008129a28 */ /* 0x000e060000000000 */
[----:B------:R-:W-:Y:S01]  /*2680*/  ISETP.GE.AND P3, PT, R6, UR4, PT ;  /* 0x0000000406007c0c */ /* 0x000fe2000bf66270 */
[----:B------:R-:W-:-:S04]  /*2690*/  @!P1 DMUL R8, R8, c[0x0][0x170] ;  /* 0x00005c0008089a28 */ /* 0x000fc80000000000 */
[----:B0-----:R-:W0:-:S10]  /*26a0*/  @!P1 DMUL R10, R10, R18 ;  /* 0x000000120a0a9228 */ /* 0x001e140000000000 */
[----:B0-----:R-:W-:Y:S02]  /*26b0*/  @!P1 FSEL R8, R10, R8, !P2 ;  /* 0x000000080a089208 */ /* 0x001fe40005000000 */
        /* <DEDUP_REMOVED lines=10> */
.L_x_3602:
[----:B0-----:R-:W-:Y:S01]  /*2760*/  BSSY B1, `(.L_x_3604) ;  /* 0x0000031000017945 */ /* 0x001fe20003800000 */
[----:B------:R-:W-:Y:S05]  /*2770*/  @P0 BRA `(.L_x_3605) ;  /* 0x000002f000000947 */ /* 0x000fea0003800000 */
[----:B-----5:R-:W0:-:S14]  /*2780*/  DSETP.GTU.AND P1, PT, R32, RZ, PT ;  /* 0x000000ff2000722a */ /* 0x020e1c0003f2c000 */
[----:B0-----:R-:W-:Y:S05]  /*2790*/  @P1 BRA `(.L_x_3606) ;  /* 0x000002c000001947 */ /* 0x001fea0003800000 */
[----:B------:R-:W0:Y:S01]  /*27a0*/  DMUL R32, R32, c[0x0][0x178] ;  /* 0x00005e0020207a28 */ /* 0x000e220000000000 */
[----:B------:R-:W-:Y:S01]  /*27b0*/  IMAD.MOV.U32 R34, RZ, RZ, 0x652b82fe ;  /* 0x652b82feff227424 */ /* 0x000fe200078e00ff */
[----:B------:R-:W-:Y:S01]  /*27c0*/  BSSY B2, `(.L_x_3607) ;  /* 0x0000027000027945 */ /* 0x000fe20003800000 */
[----:B------:R-:W-:Y:S01]  /*27d0*/  IMAD.MOV.U32 R35, RZ, RZ, 0x3ff71547 ;  /* 0x3ff71547ff237424 */ /* 0x000fe200078e00ff */
[----:B------:R-:W1:-:S05]  /*27e0*/  DMUL R24, R24, c[0x0][0x178] ;  /* 0x00005e0018187a28 */ /* 0x000e4a0000000000 */
[----:B0-----:R-:W0:Y:S01]  /*27f0*/  DFMA R36, R32, R34, 6.75539944105574400000e+15 ;  /* 0x433800002024742b */ /* 0x001e220000000022 */
[----:B------:R-:W-:-:S03]  /*2800*/  FSETP.GEU.FTZ.AND P1, PT, |R33|, 4.1917929649353027344, PT ;  /* 0x4086232b2100780b */ /* 0x000fc60003f3e200 */
        /* <DEDUP_REMOVED lines=34> */
.L_x_3608:
[----:B------:R-:W-:Y:S05]  /*2a30*/  BSYNC B2 ;  /* 0x0000000000027941 */ /* 0x000fea0003800000 */
.L_x_3607:
[----:B-1----:R1:W2:Y:S01]  /*2a40*/  DMUL R24, R24, R36 ;  /* 0x0000002418187228 */ /* 0x0022a20000000000 */
[----:B------:R-:W-:Y:S05]  /*2a50*/  BRA `(.L_x_3605) ;  /* 0x0000001000007947 */ /* 0x000fea0003800000 */
.L_x_3606:
[----:B------:R-:W0:-:S06]  /*2a60*/  DMUL R24, R24, c[0x0][0x170] ;  /* 0x00005c0018187a28 */ /* 0x000e0c0000000000 */
.L_x_3605:
[----:B------:R-:W-:Y:S05]  /*2a70*/  BSYNC B1 ;  /* 0x0000000000017941 */ /* 0x000fea0003800000 */
.L_x_3604:
[----:B------:R-:W-:Y:S01]  /*2a80*/  IADD3 R34, R0, 0x80, RZ ;  /* 0x0000008000227810 */ /* 0x000fe20007ffe0ff */
[----:B------:R-:W-:Y:S03]  /*2a90*/  BSSY B1, `(.L_x_3609) ;  /* 0x0000030000017945 */ /* 0x000fe60003800000 */
[----:B------:R-:W-:-:S13]  /*2aa0*/  ISETP.GE.AND P1, PT, R34, UR4, PT ;  /* 0x0000000422007c0c */ /* 0x000fda000bf26270 */
[----:B------:R-:W-:Y:S05]  /*2ab0*/  @P1 BRA `(.L_x_3610) ;  /* 0x000002d000001947 */ /* 0x000fea0003800000 */
[----:B-----5:R-:W3:-:S14]  /*2ac0*/  DSETP.GTU.AND P1, PT, R30, RZ, PT ;  /* 0x000000ff1e00722a */ /* 0x020edc0003f2c000 */
[----:B---3--:R-:W-:Y:S05]  /*2ad0*/  @P1 BRA `(.L_x_3611) ;  /* 0x000002a000001947 */ /* 0x008fea0003800000 */
[----:B------:R-:W3:Y:S01]  /*2ae0*/  DMUL R30, R30, c[0x0][0x178] ;  /* 0x00005e001e1e7a28 */ /* 0x000ee20000000000 */
[----:B------:R-:W-:Y:S01]  /*2af0*/  IMAD.MOV.U32 R32, RZ, RZ, 0x652b82fe ;  /* 0x652b82feff207424 */ /* 0x000fe200078e00ff */
[----:B------:R-:W-:Y:S01]  /*2b00*/  BSSY B2, `(.L_x_3612) ;  /* 0x0000025000027945 */ /* 0x000fe20003800000 */
[----:B------:R-:W-:Y:S01]  /*2b10*/  IMAD.MOV.U32 R33, RZ, RZ, 0x3ff71547 ;  /* 0x3ff71547ff217424 */ /* 0x000fe200078e00ff */
[----:B------:R-:W4:-:S05]  /*2b20*/  DMUL R26, R26, c[0x0][0x178] ;  /* 0x00005e001a1a7a28 */ /* 0x000f0a0000000000 */
[----:B---3--:R-:W3:Y:S01]  /*2b30*/  DFMA R32, R30, R32, 6.75539944105574400000e+15 ;  /* 0x433800001e20742b */ /* 0x008ee20000000020 */
[----:B------:R-:W-:-:S03]  /*2b40*/  FSETP.GEU.FTZ.AND P1, PT, |R31|, 4.1917929649353027344, PT ;  /* 0x4086232b1f00780b */ /* 0x000fc60003f3e200 */
[----:B----4-:R-:W-:-:S04]  /*2b50*/  DMUL R26, R26, c[0x0][0x168] ;  /* 0x00005a001a1a7a28 */ /* 0x010fc80000000000 */
[----:B-1-3--:R-:W1:-:S06]  /*2b60*/  DADD R36, R32, -6.75539944105574400000e+15 ;  /* 0xc338000020247429 */ /* 0x00ae4c0000000000 */
[----:B01----:R-:W0:-:S06]  /*2b70*/  DFMA R38, R36, c[0x2][0x0], R30 ;  /* 0x0080000024267a2b */ /* 0x003e0c000000001e */
        /* <DEDUP_REMOVED lines=29> */
.L_x_3613:
[----:B------:R-:W-:Y:S05]  /*2d50*/  BSYNC B2 ;  /* 0x0000000000027941 */ /* 0x000fea0003800000 */
.L_x_3612:
[----:B-1----:R1:W3:Y:S01]  /*2d60*/  DMUL R26, R26, R38 ;  /* 0x000000261a1a7228 */ /* 0x0022e20000000000 */
[----:B------:R-:W-:Y:S05]  /*2d70*/  BRA `(.L_x_3610) ;  /* 0x0000001000007947 */ /* 0x000fea0003800000 */
.L_x_3611:
[----:B------:R-:W3:-:S06]  /*2d80*/  DMUL R26, R26, c[0x0][0x170] ;  /* 0x00005c001a1a7a28 */ /* 0x000ecc0000000000 */
.L_x_3610:
[----:B------:R-:W-:Y:S05]  /*2d90*/  BSYNC B1 ;  /* 0x0000000000017941 */ /* 0x000fea0003800000 */
.L_x_3609:
[----:B0----5:R-:W-:Y:S01]  /*2da0*/  IADD3 R30, R0, 0x100, RZ ;  /* 0x00000100001e7810 */ /* 0x021fe20007ffe0ff */
[----:B------:R-:W-:Y:S03]  /*2db0*/  BSSY B1, `(.L_x_3614) ;  /* 0x0000030000017945 */ /* 0x000fe60003800000 */
[----:B------:R-:W-:-:S13]  /*2dc0*/  ISETP.GE.AND P1, PT, R30, UR4, PT ;  /* 0x000000041e007c0c */ /* 0x000fda000bf26270 */
[----:B------:R-:W-:Y:S05]  /*2dd0*/  @P1 BRA `(.L_x_3615) ;  /* 0x000002d000001947 */ /* 0x000fea0003800000 */
[----:B------:R-:W0:-:S14]  /*2de0*/  DSETP.GTU.AND P1, PT, R28, RZ, PT ;  /* 0x000000ff1c00722a */ /* 0x000e1c0003f2c000 */
[----:B0-----:R-:W-:Y:S05]  /*2df0*/  @P1 BRA `(.L_x_3616) ;  /* 0x000002a000001947 */ /* 0x001fea0003800000 */
[----:B------:R-:W0:Y:S01]  /*2e00*/  DMUL R28, R28, c[0x0][0x178] ;  /* 0x00005e001c1c7a28 */ /* 0x000e220000000000 */
[----:B------:R-:W-:Y:S01]  /*2e10*/  IMAD.MOV.U32 R30, RZ, RZ, 0x652b82fe ;  /* 0x652b82feff1e7424 */ /* 0x000fe200078e00ff */
[----:B------:R-:W-:Y:S01]  /*2e20*/  BSSY B2, `(.L_x_3617) ;  /* 0x0000025000027945 */ /* 0x000fe20003800000 */
[----:B------:R-:W-:Y:S01]  /*2e30*/  IMAD.MOV.U32 R31, RZ, RZ, 0x3ff71547 ;  /* 0x3ff71547ff1f7424 */ /* 0x000fe200078e00ff */
[----:B------:R-:W4:Y:S01]  /*2e40*/  DMUL R22, R22, c[0x0][0x178] ;  /* 0x00005e0016167a28 */ /* 0x000f220000000000 */
[----:B-1----:R-:W-:Y:S02]  /*2e50*/  IMAD.MOV.U32 R38, RZ, RZ, 0x69ce2bdf ;  /* 0x69ce2bdfff267424 */ /* 0x002fe400078e00ff */
[----:B------:R-:W-:Y:S02]  /*2e60*/  IMAD.MOV.U32 R39, RZ, RZ, 0x3e5ade15 ;  /* 0x3e5ade15ff277424 */ /* 0x000fe400078e00ff */
[----:B0-----:R-:W0:Y:S01]  /*2e70*/  DFMA R30, R28, R30, 6.75539944105574400000e+15 ;  /* 0x433800001c1e742b */ /* 0x001e22000000001e */
[----:B------:R-:W-:-:S03]  /*2e80*/  FSETP.GEU.FTZ.AND P1, PT, |R29|, 4.1917929649353027344, PT ;  /* 0x4086232b1d00780b */ /* 0x000fc60003f3e200 */
[----:B----4-:R-:W-:-:S04]  /*2e90*/  DMUL R22, R22, c[0x0][0x168] ;  /* 0x00005a0016167a28 */ /* 0x010fc80000000000 */
        /* <DEDUP_REMOVED lines=29> */
.L_x_3618:
[----:B------:R-:W-:Y:S05]  /*3070*/  BSYNC B2 ;  /* 0x0000000000027941 */ /* 0x000fea0003800000 */
.L_x_3617:
[----:B-1----:R1:W4:Y:S01]  /*3080*/  DMUL R22, R22, R36 ;  /* 0x0000002416167228 */ /* 0x0023220000000000 */
[----:B------:R-:W-:Y:S05]  /*3090*/  BRA `(.L_x_3615) ;  /* 0x0000001000007947 */ /* 0x000fea0003800000 */
.L_x_3616:
[----:B------:R-:W0:-:S06]  /*30a0*/  DMUL R22, R22, c[0x0][0x170] ;  /* 0x00005c0016167a28 */ /* 0x000e0c0000000000 */
.L_x_3615:
[----:B------:R-:W-:Y:S05]  /*30b0*/  BSYNC B1 ;  /* 0x0000000000017941 */ /* 0x000fea0003800000 */
.L_x_3614:
[----:B0-----:R-:W-:Y:S01]  /*30c0*/  IADD3 R28, R0, 0x180, RZ ;  /* 0x00000180001c7810 */ /* 0x001fe20007ffe0ff */
        /* <DEDUP_REMOVED lines=9> */
[----:B------:R-:W5:Y:S01]  /*3160*/  DMUL R20, R20, c[0x0][0x178] ;  /* 0x00005e0014147a28 */ /* 0x000f620000000000 */
[----:B-1----:R-:W-:Y:S02]  /*3170*/  IMAD.MOV.U32 R38, RZ, RZ, 0x69ce2bdf ;  /* 0x69ce2bdfff267424 */ /* 0x002fe400078e00ff */
[----:B------:R-:W-:Y:S02]  /*3180*/  IMAD.MOV.U32 R39, RZ, RZ, 0x3e5ade15 ;  /* 0x3e5ade15ff277424 */ /* 0x000fe400078e00ff */
[----:B0-----:R-:W0:Y:S01]  /*3190*/  DFMA R30, R18, R28, 6.75539944105574400000e+15 ;  /* 0x43380000121e742b */ /* 0x001e22000000001c */
[----:B------:R-:W-:-:S03]  /*31a0*/  FSETP.GEU.FTZ.AND P1, PT, |R19|, 4.1917929649353027344, PT ;  /* 0x4086232b1300780b */ /* 0x000fc60003f3e200 */
[----:B-----5:R-:W-:-:S04]  /*31b0*/  DMUL R20, R20, c[0x0][0x168] ;  /* 0x00005a0014147a28 */ /* 0x020fc80000000000 */
        /* <DEDUP_REMOVED lines=31> */
.L_x_3623:
[----:B------:R-:W-:Y:S05]  /*33b0*/  BSYNC B2 ;  /* 0x0000000000027941 */ /* 0x000fea0003800000 */
.L_x_3622:
[----:B-1----:R1:W0:Y:S01]  /*33c0*/  DMUL R20, R20, R30 ;  /* 0x0000001e14147228 */ /* 0x0022220000000000 */
[----:B------:R-:W-:Y:S05]  /*33d0*/  BRA `(.L_x_3620) ;  /* 0x0000001000007947 */ /* 0x000fea0003800000 */
.L_x_3621:
[----:B------:R-:W0:-:S06]  /*33e0*/  DMUL R20, R20, c[0x0][0x170] ;  /* 0x00005c0014147a28 */ /* 0x000e0c0000000000 */
.L_x_3620:
[----:B------:R-:W-:Y:S05]  /*33f0*/  BSYNC B1 ;  /* 0x0000000000017941 */ /* 0x000fea0003800000 */
.L_x_3619:
[----:B------:R-:W-:Y:S01]  /*3400*/  IADD3 R18, R0, 0x200, RZ ;  /* 0x0000020000127810 */ /* 0x000fe20007ffe0ff */
[----:B------:R-:W-:Y:S03]  /*3410*/  BSSY B1, `(.L_x_3624) ;  /* 0x0000030000017945 */ /* 0x000fe60003800000 */
[----:B------:R-:W-:-:S13]  /*3420*/  ISETP.GE.AND P1, PT, R18, UR4, PT ;  /* 0x0000000412007c0c */ /* 0x000fda000bf26270 */
[----:B------:R-:W-:Y:S05]  /*3430*/  @P1 BRA `(.L_x_3625) ;  /* 0x000002d000001947 */ /* 0x000fea0003800000 */
[----:B------:R-:W5:-:S14]  /*3440*/  DSETP.GTU.AND P1, PT, R14, RZ, PT ;  /* 0x000000ff0e00722a */ /* 0x000f5c0003f2c000 */
[----:B-----5:R-:W-:Y:S05]  /*3450*/  @P1 BRA `(.L_x_3626) ;  /* 0x000002a000001947 */ /* 0x020fea0003800000 */
[----:B------:R-:W5:Y:S01]  /*3460*/  DMUL R14, R14, c[0x0][0x178] ;  /* 0x00005e000e0e7a28 */ /* 0x000f620000000000 */
[----:B------:R-:W-:Y:S01]  /*3470*/  IMAD.MOV.U32 R18, RZ, RZ, 0x652b82fe ;  /* 0x652b82feff127424 */ /* 0x000fe200078e00ff */
[----:B------:R-:W-:Y:S01]  /*3480*/  BSSY B2, `(.L_x_3627) ;  /* 0x0000025000027945 */ /* 0x000fe20003800000 */
[----:B------:R-:W-:Y:S01]  /*3490*/  IMAD.MOV.U32 R19, RZ, RZ, 0x3ff71547 ;  /* 0x3ff71547ff137424 */ /* 0x000fe200078e00ff */
[----:B------:R-:W1:Y:S01]  /*34a0*/  DMUL R16, R16, c[0x0][0x178] ;  /* 0x00005e0010107a28 */ /* 0x000e620000000000 */
[----:B0-----:R-:W-:Y:S02]  /*34b0*/  IMAD.MOV.U32 R32, RZ, RZ, 0x69ce2bdf ;  /* 0x69ce2bdfff207424 */ /* 0x001fe400078e00ff */
[----:B------:R-:W-:Y:S02]  /*34c0*/  IMAD.MOV.U32 R33, RZ, RZ, 0x3e5ade15 ;  /* 0x3e5ade15ff217424 */ /* 0x000fe400078e00ff */
[----:B-----5:R-:W0:Y:S01]  /*34d0*/  DFMA R18, R14, R18, 6.75539944105574400000e+15 ;  /* 0x433800000e12742b */ /* 0x020e220000000012 */
[----:B------:R-:W-:-:S03]  /*34e0*/  FSETP.GEU.FTZ.AND P1, PT, |R15|, 4.1917929649353027344, PT ;  /* 0x4086232b0f00780b */ /* 0x000fc60003f3e200 */
[----:B-1----:R-:W-:-:S04]  /*34f0*/  DMUL R16, R16, c[0x0][0x168] ;  /* 0x00005a0010107a28 */ /* 0x002fc80000000000 */
        /* <DEDUP_REMOVED lines=29> */
.L_x_3628:
[----:B------:R-:W-:Y:S05]  /*36d0*/  BSYNC B2 ;  /* 0x0000000000027941 */ /* 0x000fea0003800000 */
.L_x_3627:
[----:B-1----:R1:W0:Y:S01]  /*36e0*/  DMUL R16, R16, R30 ;  /* 0x0000001e10107228 */ /* 0x0022220000000000 */
[----:B------:R-:W-:Y:S05]  /*36f0*/  BRA `(.L_x_3625) ;  /* 0x0000001000007947 */ /* 0x000fea0003800000 */
.L_x_3626:
[----:B------:R-:W1:-:S06]  /*3700*/  DMUL R16, R16, c[0x0][0x170] ;  /* 0x00005c0010107a28 */ /* 0x000e4c0000000000 */
.L_x_3625:
[----:B------:R-:W-:Y:S05]  /*3710*/  BSYNC B1 ;  /* 0x0000000000017941 */ /* 0x000fea0003800000 */
.L_x_3624:
        /* <DEDUP_REMOVED lines=9> */
[----:B------:R-:W-:Y:S02]  /*37b0*/  IMAD.MOV.U32 R15, RZ, RZ, 0x3ff71547 ;  /* 0x3ff71547ff0f7424 */ /* 0x000fe400078e00ff */
[----:B-1----:R-:W-:Y:S02]  /*37c0*/  IMAD.MOV.U32 R30, RZ, RZ, 0x69ce2bdf ;  /* 0x69ce2bdfff1e7424 */ /* 0x002fe400078e00ff */
[----:B------:R-:W-:Y:S02]  /*37d0*/  IMAD.MOV.U32 R31, RZ, RZ, 0x3e5ade15 ;  /* 0x3e5ade15ff1f7424 */ /* 0x000fe400078e00ff */
[----:B0-----:R-:W0:Y:S01]  /*37e0*/  DFMA R14, R10, R14, 6.75539944105574400000e+15 ;  /* 0x433800000a0e742b */ /* 0x001e22000000000e */
        /* <DEDUP_REMOVED lines=24> */
[----:B------:R-:W-:Y:S01]  /*3970*/  @!P1 LEA.HI R12, R14, R14, RZ, 0x1 ;  /* 0x0000000e0e0c9211 */ /* 0x000fe200078f08ff */
[----:B------:R-:W-:-:S03]  /*3980*/  @!P1 IMAD.MOV.U32 R10, RZ, RZ, R28 ;  /* 0x000000ffff0a9224 */ /* 0x000fc600078e001c */
[----:B------:R-:W-:Y:S02]  /*3990*/  @!P1 SHF.R.S32.HI R11, RZ, 0x1, R12 ;  /* 0x00000001ff0b9819 */ /* 0x000fe4000001140c */
[----:B------:R-:W-:-:S03]  /*39a0*/  FSEL R12, R30, RZ, P2 ;  /* 0x000000ff1e0c7208 */ /* 0x000fc60001000000 */
[----:B------:R-:W-:Y:S02]  /*39b0*/  @!P1 IMAD.IADD R14, R14, 0x1, -R11 ;  /* 0x000000010e0e9824 */ /* 0x000fe400078e0a0b */
[----:B------:R-:W-:-:S03]  /*39c0*/  @!P1 IMAD R11, R11, 0x100000, R29 ;  /* 0x001000000b0b9824 */ /* 0x000fc600078e021d */
[----:B------:R-:W-:Y:S01]  /*39d0*/  @!P1 LEA R15, R14, 0x3ff00000, 0x14 ;  /* 0x3ff000000e0f9811 */ /* 0x000fe200078ea0ff */
[----:B------:R-:W-:-:S06]  /*39e0*/  @!P1 IMAD.MOV.U32 R14, RZ, RZ, RZ ;  /* 0x000000ffff0e9224 */ /* 0x000fcc00078e00ff */
[----:B------:R0:W1:-:S06]  /*39f0*/  @!P1 DMUL R12, R10, R14 ;  /* 0x0000000e0a0c9228 */ /* 0x00004c0000000000 */
.L_x_3633:
[----:B0-----:R-:W-:Y:S05]  /*3a00*/  BSYNC B2 ;  /* 0x0000000000027941 */ /* 0x001fea0003800000 */
.L_x_3632:
[----:B-1----:R0:W1:Y:S01]  /*3a10*/  DMUL R12, R18, R12 ;  /* 0x0000000c120c7228 */ /* 0x0020620000000000 */
[----:B------:R-:W-:Y:S05]  /*3a20*/  BRA `(.L_x_3630) ;  /* 0x0000001000007947 */ /* 0x000fea0003800000 */
.L_x_3631:
[----:B------:R-:W0:-:S06]  /*3a30*/  DMUL R12, R12, c[0x0][0x170] ;  /* 0x00005c000c0c7a28 */ /* 0x000e0c0000000000 */
.L_x_3630:
[----:B------:R-:W-:Y:S05]  /*3a40*/  BSYNC B1 ;  /* 0x0000000000017941 */ /* 0x000fea0003800000 */
.L_x_3629:
        /* <DEDUP_REMOVED lines=9> */
[----:B------:R-:W-:Y:S02]  /*3ae0*/  IMAD.MOV.U32 R11, RZ, RZ, 0x3ff71547 ;  /* 0x3ff71547ff0b7424 */ /* 0x000fe400078e00ff */
[----:B------:R-:W-:Y:S02]  /*3af0*/  IMAD.MOV.U32 R28, RZ, RZ, 0x69ce2bdf ;  /* 0x69ce2bdfff1c7424 */ /* 0x000fe400078e00ff */
[----:B------:R-:W-:Y:S02]  /*3b00*/  IMAD.MOV.U32 R29, RZ, RZ, 0x3e5ade15 ;  /* 0x3e5ade15ff1d7424 */ /* 0x000fe400078e00ff */
[----:B-----5:R-:W5:Y:S01]  /*3b10*/  DFMA R10, R6, R10, 6.75539944105574400000e+15 ;  /* 0x43380000060a742b */ /* 0x020f62000000000a */
[----:B------:R-:W-:-:S05]  /*3b20*/  FSETP.GEU.FTZ.AND P1, PT, |R7|, 4.1917929649353027344, PT ;  /* 0x4086232b0700780b */ /* 0x000fca0003f3e200 */
[----:B-----5:R-:W5:-:S06]  /*3b30*/  DADD R14, R10, -6.75539944105574400000e+15 ;  /* 0xc33800000a0e7429 */ /* 0x020f4c0000000000 */
[----:B0----5:R-:W0:-:S06]  /*3b40*/  DFMA R18, R14, c[0x2][0x0], R6 ;  /* 0x008000000e127a2b */ /* 0x021e0c0000000006 */
        /* <DEDUP_REMOVED lines=29> */
[----:B------:R0:W4:-:S06]  /*3d20*/  @!P1 DMUL R8, R6, R10 ;  /* 0x0000000a06089228 */ /* 0x00010c0000000000 */
.L_x_3638:
[----:B0-----:R-:W-:Y:S05]  /*3d30*/  BSYNC B2 ;  /* 0x0000000000027941 */ /* 0x001fea0003800000 */
.L_x_3637:
[----:B----4-:R0:W4:Y:S01]  /*3d40*/  DMUL R8, R14, R8 ;  /* 0x000000080e087228 */ /* 0x0101220000000000 */
[----:B------:R-:W-:Y:S05]  /*3d50*/  BRA `(.L_x_3635) ;  /* 0x0000001000007947 */ /* 0x000fea0003800000 */
.L_x_3636:
[----:B------:R-:W4:-:S06]  /*3d60*/  DMUL R8, R8, c[0x0][0x170] ;  /* 0x00005c0008087a28 */ /* 0x000f0c0000000000 */
.L_x_3635:
[----:B------:R-:W-:Y:S05]  /*3d70*/  BSYNC B1 ;  /* 0x0000000000017941 */ /* 0x000fea0003800000 */
.L_x_3634:
[----:B------:R-:W-:-:S04]  /*3d80*/  IADD3 R6, R0, 0x380, RZ ;  /* 0x0000038000067810 */ /* 0x000fc80007ffe0ff */
        /* <DEDUP_REMOVED lines=8> */
[----:B0-----:R-:W-:Y:S02]  /*3e10*/  IMAD.MOV.U32 R18, RZ, RZ, 0x69ce2bdf ;  /* 0x69ce2bdfff127424 */ /* 0x001fe400078e00ff */
[----:B------:R-:W-:Y:S02]  /*3e20*/  IMAD.MOV.U32 R19, RZ, RZ, 0x3e5ade15 ;  /* 0x3e5ade15ff137424 */ /* 0x000fe400078e00ff */
[----:B-----5:R-:W0:Y:S01]  /*3e30*/  DFMA R6, R2, R6, 6.75539944105574400000e+15 ;  /* 0x433800000206742b */ /* 0x020e220000000006 */
        /* <DEDUP_REMOVED lines=33> */
.L_x_3641:
[----:B0-----:R-:W-:Y:S05]  /*4050*/  BSYNC B1 ;  /* 0x0000000000017941 */ /* 0x001fea0003800000 */
.L_x_3640:
[----:B----4-:R0:W4:Y:S01]  /*4060*/  DMUL R4, R10, R4 ;  /* 0x000000040a047228 */ /* 0x0101220000000000 */
[----:B------:R-:W-:Y:S05]  /*4070*/  BRA `(.L_x_3603) ;  /* 0x0000001000007947 */ /* 0x000fea0003800000 */
.L_x_3639:
[----:B------:R-:W4:-:S06]  /*4080*/  DMUL R4, R4, c[0x0][0x170] ;  /* 0x00005c0004047a28 */ /* 0x000f0c0000000000 */
.L_x_3603:
[----:B------:R-:W-:Y:S05]  /*4090*/  BSYNC B0 ;  /* 0x0000000000007941 */ /* 0x000fea0003800000 */
.L_x_3601:
[----:B------:R-:W-:Y:S01]  /*40a0*/  @!P0 IADD3 R2, R0, UR8, RZ ;  /* 0x0000000800028c10 */ /* 0x000fe2000fffe0ff */
[----:B------:R-:W-:Y:S01]  /*40b0*/  @!P0 IMAD.MOV.U32 R3, RZ, RZ, 0x8 ;  /* 0x00000008ff038424 */ /* 0x000fe200078e00ff */
[----:B------:R-:W-:Y:S01]  /*40c0*/  BSSY B0, `(.L_x_3642) ;  /* 0x0000030000007945 */ /* 0x000fe20003800000 */
[----:B------:R-:W-:Y:S01]  /*40d0*/  @!P0 IMAD.MOV.U32 R0, RZ, RZ, R34 ;  /* 0x000000ffff008224 */ /* 0x000fe200078e0022 */
[----:B------:R-:W-:Y:S01]  /*40e0*/  BSSY B1, `(.L_x_3643) ;  /* 0x0000027000017945 */ /* 0x000fe20003800000 */
[----:B------:R-:W-:-:S05]  /*40f0*/  @!P0 IMAD.WIDE.U32 R2, R2, R3, c[0x0][0x190] ;  /* 0x0000640002028625 */ /* 0x000fca00078e0003 */
[----:B--2---:R2:W-:Y:S01]  /*4100*/  @!P0 STG.E.64 [R2.64], R24 ;  /* 0x0000001802008986 */ /* 0x0045e2000c101b0a */
[----:B------:R-:W-:-:S13]  /*4110*/  ISETP.GE.AND P0, PT, R0, UR4, PT ;  /* 0x0000000400007c0c */ /* 0x000fda000bf06270 */
[----:B------:R-:W-:Y:S05]  /*4120*/  @P0 BRA `(.L_x_3644) ;  /* 0x000000c000000947 */ /* 0x000fea0003800000 */
[C---:B--2---:R-:W-:Y:S01]  /*4130*/  IADD3 R2, R0.reuse, UR8, RZ ;  /* 0x0000000800027c10 */ /* 0x044fe2000fffe0ff */
[----:B------:R-:W-:Y:S01]  /*4140*/  IMAD.MOV.U32 R3, RZ, RZ, 0x8 ;  /* 0x00000008ff037424 */ /* 0x000fe200078e00ff */
[----:B------:R-:W-:-:S03]  /*4150*/  IADD3 R0, R0, 0x80, RZ ;  /* 0x0000008000007810 */ /* 0x000fc60007ffe0ff */
[----:B------:R-:W-:Y:S01]  /*4160*/  IMAD.WIDE.U32 R2, R2, R3, c[0x0][0x190] ;  /* 0x0000640002027625 */ /* 0x000fe200078e0003 */
[----:B------:R-:W-:-:S04]  /*4170*/  ISETP.GE.AND P0, PT, R0, UR4, PT ;  /* 0x0000000400007c0c */ /* 0x000fc8000bf06270 */
[----:B---3--:R2:W-:Y:S09]  /*4180*/  STG.E.64 [R2.64], R26 ;  /* 0x0000001a02007986 */ /* 0x0085f2000c101b0a */
[----:B------:R-:W-:Y:S05]  /*4190*/  @P0 BRA `(.L_x_3645) ;  /* 0x000000c000000947 */ /* 0x000fea0003800000 */
[C---:B--2---:R-:W-:Y:S01]  /*41a0*/  IADD3 R2, R0.reuse, UR8, RZ ;  /* 0x0000000800027c10 */ /* 0x044fe2000fffe0ff */
[----:B------:R-:W-:Y:S01]  /*41b0*/  IMAD.MOV.U32 R3, RZ, RZ, 0x8 ;  /* 0x00000008ff037424 */ /* 0x000fe200078e00ff */
[----:B------:R-:W-:-:S03]  /*41c0*/  IADD3 R0, R0, 0x80, RZ ;  /* 0x0000008000007810 */ /* 0x000fc60007ffe0ff */
[----:B------:R-:W-:-:S05]  /*41d0*/  IMAD.WIDE.U32 R2, R2, R3, c[0x0][0x190] ;  /* 0x0000640002027625 */ /* 0x000fca00078e0003 */
[----:B----4-:R2:W-:Y:S02]  /*41e0*/  STG.E.64 [R2.64], R22 ;  /* 0x0000001602007986 */ /* 0x0105e4000c101b0a */
.L_x_3644:
[----:B--2---:R-:W-:-:S13]  /*41f0*/  ISETP.GE.AND P0, PT, R0, UR4, PT ;  /* 0x0000000400007c0c */ /* 0x004fda000bf06270 */
[----:B------:R-:W-:Y:S05]  /*4200*/  @P0 BRA `(.L_x_3646) ;  /* 0x000000c000000947 */ /* 0x000fea0003800000 */
[C---:B------:R-:W-:Y:S01]  /*4210*/  IADD3 R2, R0.reuse, UR8, RZ ;  /* 0x0000000800027c10 */ /* 0x040fe2000fffe0ff */
[----:B------:R-:W-:Y:S01]  /*4220*/  IMAD.MOV.U32 R3, RZ, RZ, 0x8 ;  /* 0x00000008ff037424 */ /* 0x000fe200078e00ff */
[----:B------:R-:W-:-:S03]  /*4230*/  IADD3 R0, R0, 0x80, RZ ;  /* 0x0000008000007810 */ /* 0x000fc60007ffe0ff */
[----:B------:R-:W-:-:S05]  /*4240*/  IMAD.WIDE.U32 R2, R2, R3, c[0x0][0x190] ;  /* 0x0000640002027625 */ /* 0x000fca00078e0003 */
[----:B------:R2:W-:Y:S02]  /*4250*/  STG.E.64 [R2.64], R20 ;  /* 0x0000001402007986 */ /* 0x0005e4000c101b0a */
.L_x_3645:
[----:B------:R-:W-:-:S13]  /*4260*/  ISETP.GE.AND P0, PT, R0, UR4, PT ;  /* 0x0000000400007c0c */ /* 0x000fda000bf06270 */
[----:B------:R-:W-:Y:S05]  /*4270*/  @P0 BRA `(.L_x_3647) ;  /* 0x000000d000000947 */ /* 0x000fea0003800000 */
[C---:B--2---:R-:W-:Y:S01]  /*4280*/  IADD3 R2, R0.reuse, UR8, RZ ;  /* 0x0000000800027c10 */ /* 0x044fe2000fffe0ff */
[----:B------:R-:W-:Y:S01]  /*4290*/  IMAD.MOV.U32 R3, RZ, RZ, 0x8 ;  /* 0x00000008ff037424 */ /* 0x000fe200078e00ff */
[----:B------:R-:W-:-:S03]  /*42a0*/  IADD3 R0, R0, 0x80, RZ ;  /* 0x0000008000007810 */ /* 0x000fc60007ffe0ff */
[----:B------:R-:W-:-:S05]  /*42b0*/  IMAD.WIDE.U32 R2, R2, R3, c[0x0][0x190] ;  /* 0x0000640002027625 */ /* 0x000fca00078e0003 */
[----:B-1----:R1:W-:Y:S02]  /*42c0*/  STG.E.64 [R2.64], R16 ;  /* 0x0000001002007986 */ /* 0x0023e4000c101b0a */
.L_x_3646:
[----:B------:R-:W-:-:S13]  /*42d0*/  ISETP.GE.AND P0, PT, R0, UR4, PT ;  /* 0x0000000400007c0c */ /* 0x000fda000bf06270 */
[----:B------:R-:W-:Y:S01]  /*42e0*/  @P0 BREAK B1 ;  /* 0x0000000000010942 */ /* 0x000fe20003800000 */
[----:B------:R-:W-:Y:S05]  /*42f0*/  @P0 BRA `(.L_x_3648) ;  /* 0x000000c000000947 */ /* 0x000fea0003800000 */
[C---:B-1----:R-:W-:Y:S01]  /*4300*/  IADD3 R2, R0.reuse, UR8, RZ ;  /* 0x0000000800027c10 */ /* 0x042fe2000fffe0ff */
[----:B------:R-:W-:Y:S01]  /*4310*/  IMAD.MOV.U32 R3, RZ, RZ, 0x8 ;  /* 0x00000008ff037424 */ /* 0x000fe200078e00ff */
[----:B------:R-:W-:-:S03]  /*4320*/  IADD3 R0, R0, 0x80, RZ ;  /* 0x0000008000007810 */ /* 0x000fc60007ffe0ff */
[----:B------:R-:W-:-:S05]  /*4330*/  IMAD.WIDE.U32 R2, R2, R3, c[0x0][0x190] ;  /* 0x0000640002027625 */ /* 0x000fca00078e0003 */
[----:B0-----:R0:W-:Y:S02]  /*4340*/  STG.E.64 [R2.64], R12 ;  /* 0x0000000c02007986 */ /* 0x0011e4000c101b0a */
.L_x_3647:
[----:B------:R-:W-:Y:S05]  /*4350*/  BSYNC B1 ;  /* 0x0000000000017941 */ /* 0x000fea0003800000 */
.L_x_3643:
[----:B------:R-:W-:-:S13]  /*4360*/  ISETP.GE.AND P0, PT, R0, UR4, PT ;  /* 0x0000000400007c0c */ /* 0x000fda000bf06270 */
[C---:B0-2---:R-:W-:Y:S01]  /*4370*/  @!P0 IADD3 R2, R0.reuse, UR8, RZ ;  /* 0x0000000800028c10 */ /* 0x045fe2000fffe0ff */
[----:B------:R-:W-:Y:S01]  /*4380*/  @!P0 IMAD.MOV.U32 R3, RZ, RZ, 0x8 ;  /* 0x00000008ff038424 */ /* 0x000fe200078e00ff */
[----:B------:R-:W-:-:S03]  /*4390*/  @!P0 IADD3 R0, R0, 0x80, RZ ;  /* 0x0000008000008810 */ /* 0x000fc60007ffe0ff */
[----:B------:R-:W-:-:S05]  /*43a0*/  @!P0 IMAD.WIDE.U32 R2, R2, R3, c[0x0][0x190] ;  /* 0x0000640002028625 */ /* 0x000fca00078e0003 */
[----:B----4-:R0:W-:Y:S02]  /*43b0*/  @!P0 STG.E.64 [R2.64], R8 ;  /* 0x0000000802008986 */ /* 0x0101e4000c101b0a */
.L_x_3648:
[----:B------:R-:W-:Y:S05]  /*43c0*/  BSYNC B0 ;  /* 0x0000000000007941 */ /* 0x000fea0003800000 */
.L_x_3642:
[----:B------:R-:W-:Y:S01]  /*43d0*/  WARPSYNC 0xffffffff ;  /* 0xffffffff00007948 */ /* 0x000fe20003800000 */
[----:B------:R-:W-:-:S13]  /*43e0*/  ISETP.GE.AND P0, PT, R0, UR4, PT ;  /* 0x0000000400007c0c */ /* 0x000fda000bf06270 */
[----:B------:R-:W-:Y:S05]  /*43f0*/  @P0 EXIT ;  /* 0x000000000000094d */ /* 0x000fea0003800000 */
[----:B01----:R-:W-:Y:S01]  /*4400*/  IADD3 R2, R0, UR8, RZ ;  /* 0x0000000800027c10 */ /* 0x003fe2000fffe0ff */
[----:B------:R-:W-:-:S04]  /*4410*/  IMAD.MOV.U32 R3, RZ, RZ, 0x8 ;  /* 0x00000008ff037424 */ /* 0x000fc800078e00ff */
[----:B------:R-:W-:-:S05]  /*4420*/  IMAD.WIDE.U32 R2, R2, R3, c[0x0][0x190] ;  /* 0x0000640002027625 */ /* 0x000fca00078e0003 */
[----:B----4-:R-:W-:Y:S01]  /*4430*/  STG.E.64 [R2.64], R4 ;  /* 0x0000000402007986 */ /* 0x010fe2000c101b0a */
[----:B------:R-:W-:Y:S05]  /*4440*/  EXIT ;  /* 0x000000000000794d */ /* 0x000fea0003800000 */
.L_x_3649:
        /* <DEDUP_REMOVED lines=11> */
.L_x_6719:


//--------------------- .text._ZN2at6native29vectorized_elementwise_kernelILi4EZZZNS0_60_GLOBAL__N__171e0b9f_22_ActivationEluKernel_cu_9e10b42f_309619elu_backward_kernelERNS_18TensorIteratorBaseERKN3c106ScalarES8_S8_bENKUlvE_clEvENKUlvE_clEvEUlddE_St5arrayIPcLm3EEEEviT0_T1_ --------------------------
	.section	.text._ZN2at6native29vectorized_elementwise_kernelILi4EZZZNS0_60_GLOBAL__N__171e0b9f_22_ActivationEluKernel_cu_9e10b42f_309619elu_backward_kernelERNS_18TensorIteratorBaseERKN3c106ScalarES8_S8_bENKUlvE_clEvENKUlvE_clEvEUlddE_St5arrayIPcLm3EEEEviT0_T1_,"ax",@progbits
	.sectioninfo	@"SHI_REGISTERS=48"
	.align	128
        .global         _ZN2at6native29vectorized_elementwise_kernelILi4EZZZNS0_60_GLOBAL__N__171e0b9f_22_ActivationEluKernel_cu_9e10b42f_309619elu_backward_kernelERNS_18TensorIteratorBaseERKN3c106ScalarES8_S8_bENKUlvE_clEvENKUlvE_clEvEUlddE_St5arrayIPcLm3EEEEviT0_T1_
        .type           _ZN2at6native29vectorized_elementwise_kernelILi4EZZZNS0_60_GLOBAL__N__171e0b9f_22_ActivationEluKernel_cu_9e10b42f_309619elu_backward_kernelERNS_18TensorIteratorBaseERKN3c106ScalarES8_S8_bENKUlvE_clEvENKUlvE_clEvEUlddE_St5arrayIPcLm3EEEEviT0_T1_,@function
        .size           _ZN2at6native29vectorized_elementwise_kernelILi4EZZZNS0_60_GLOBAL__N__171e0b9f_22_ActivationEluKernel_cu_9e10b42f_309619elu_backward_kernelERNS_18TensorIteratorBaseERKN3c106ScalarES8_S8_bENKUlvE_clEvENKUlvE_clEvEUlddE_St5arrayIPcLm3EEEEviT0_T1_,(.L_x_6720 - _ZN2at6native29vectorized_elementwise_kernelILi4EZZZNS0_60_GLOBAL__N__171e0b9f_22_ActivationEluKernel_cu_9e10b42f_309619elu_backward_kernelERNS_18TensorIteratorBaseERKN3c106ScalarES8_S8_bENKUlvE_clEvENKUlvE_clEvEUlddE_St5arrayIPcLm3EEEEviT0_T1_)
        .other          _ZN2at6native29vectorized_elementwise_kernelILi4EZZZNS0_60_GLOBAL__N__171e0b9f_22_ActivationEluKernel_cu_9e10b42f_309619elu_backward_kernelERNS_18TensorIteratorBaseERKN3c106ScalarES8_S8_bENKUlvE_clEvENKUlvE_clEvEUlddE_St5arrayIPcLm3EEEEviT0_T1_,@"STO_CUDA_ENTRY STV_DEFAULT"
_ZN2at6native29vectorized_elementwise_kernelILi4EZZZNS0_60_GLOBAL__N__171e0b9f_22_ActivationEluKernel_cu_9e10b42f_309619elu_backward_kernelERNS_18TensorIteratorBaseERKN3c106ScalarES8_S8_bENKUlvE_clEvENKUlvE_clEvEUlddE_St5arrayIPcLm3EEEEviT0_T1_:
.text._ZN2at6native29vectorized_elementwise_kernelILi4EZZZNS0_60_GLOBAL__N__171e0b9f_22_ActivationEluKernel_cu_9e10b42f_309619elu_backward_kernelERNS_18TensorIteratorBaseERKN3c106ScalarES8_S8_bENKUlvE_clEvENKUlvE_clEvEUlddE_St5arrayIPcLm3EEEEviT0_T1_:
        /* <DEDUP_REMOVED lines=89> */
.L_x_3651:
        /* <DEDUP_REMOVED lines=43> */
.L_x_3656:
[----:B-1----:R-:W-:Y:S05]  /*0840*/  BSYNC B1 ;  /* 0x0000000000017941 */ /* 0x002fea0003800000 */
.L_x_3655:
[----:B------:R1:W2:-:S06]  /*0850*/  DMUL R32, R32, R4 ;  /* 0x0000000420207228 */ /* 0x00028c0000000000 */
.L_x_3654:
[----:B------:R-:W-:Y:S05]  /*0860*/  BSYNC B0 ;  /* 0x0000000000007941 */ /* 0x000fea0003800000 */
.L_x_3653:
        /* <DEDUP_REMOVED lines=42> */
.L_x_3660:
[----:B0-----:R-:W-:Y:S05]  /*0b10*/  BSYNC B1 ;  /* 0x0000000000017941 */ /* 0x001fea0003800000 */
.L_x_3659:
[----:B-1----:R0:W1:Y:S01]  /*0b20*/  DMUL R34, R34, R6 ;  /* 0x0000000622227228 */ /* 0x0020620000000000 */
[----:B------:R-:W-:Y:S05]  /*0b30*/  BRA `(.L_x_3661) ;  /* 0x0000001000007947 */ /* 0x000fea0003800000 */
.L_x_3658:
[----:B0-----:R0:W3:-:S06]  /*0b40*/  DMUL R34, R6, c[0x0][0x170] ;  /* 0x00005c0006227a28 */ /* 0x0010cc0000000000 */
.L_x_3661:
[----:B------:R-:W-:Y:S05]  /*0b50*/  BSYNC B0 ;  /* 0x0000000000007941 */ /* 0x000fea0003800000 */
.L_x_3657:
        /* <DEDUP_REMOVED lines=42> */
.L_x_3665:
[----:B------:R-:W-:Y:S05]  /*0e00*/  BSYNC B1 ;  /* 0x0000000000017941 */ /* 0x000fea0003800000 */
.L_x_3664:
[----:B-1----:R1:W4:Y:S01]  /*0e10*/  DMUL R24, R24, R6 ;  /* 0x0000000618187228 */ /* 0x0023220000000000 */
[----:B------:R-:W-:Y:S05]  /*0e20*/  BRA `(.L_x_3666) ;  /* 0x0000001000007947 */ /* 0x000fea0003800000 */
.L_x_3663:
[----:B------:R-:W4:-:S06]  /*0e30*/  DMUL R24, R24, c[0x0][0x170] ;  /* 0x00005c0018187a28 */ /* 0x000f0c0000000000 */
.L_x_3666:
[----:B------:R-:W-:Y:S05]  /*0e40*/  BSYNC B0 ;  /* 0x0000000000007941 */ /* 0x000fea0003800000 */
.L_x_3662:
        /* <DEDUP_REMOVED lines=42> */
.L_x_3670:
[----:B------:R-:W-:Y:S05]  /*10f0*/  BSYNC B1 ;  /* 0x0000000000017941 */ /* 0x000fea0003800000 */
.L_x_3669:
[----:B-1----:R1:W0:Y:S01]  /*1100*/  DMUL R26, R26, R6 ;  /* 0x000000061a1a7228 */ /* 0x0022220000000000 */
[----:B------:R-:W-:Y:S05]  /*1110*/  BRA `(.L_x_3671) ;  /* 0x0000001000007947 */ /* 0x000fea0003800000 */
.L_x_3668:
[----:B------:R-:W0:-:S06]  /*1120*/  DMUL R26, R26, c[0x0][0x170] ;  /* 0x00005c001a1a7a28 */ /* 0x000e0c0000000000 */
.L_x_3671:
[----:B------:R-:W-:Y:S05]  /*1130*/  BSYNC B0 ;  /* 0x0000000000007941 */ /* 0x000fea0003800000 */
.L_x_3667:
        /* <DEDUP_REMOVED lines=42> */
.L_x_3675:
[----:B0-----:R-:W-:Y:S05]  /*13e0*/  BSYNC B1 ;  /* 0x0000000000017941 */ /* 0x001fea0003800000 */
.L_x_3674:
[----:B-1----:R0:W1:Y:S01]  /*13f0*/  DMUL R20, R4, R20 ;  /* 0x0000001404147228 */ /* 0x0020620000000000 */
[----:B------:R-:W-:Y:S05]  /*1400*/  BRA `(.L_x_3676) ;  /* 0x0000001000007947 */ /* 0x000fea0003800000 */
.L_x_3673:
[----:B------:R-:W4:-:S06]  /*1410*/  DMUL R20, R20, c[0x0][0x170] ;  /* 0x00005c0014147a28 */ /* 0x000f0c0000000000 */
.L_x_3676:
[----:B------:R-:W-:Y:S05]  /*1420*/  BSYNC B0 ;  /* 0x0000000000007941 */ /* 0x000fea0003800000 */
.L_x_3672:
        /* <DEDUP_REMOVED lines=42> */
.L_x_3680:
[----:B0-----:R-:W-:Y:S05]  /*16d0*/  BSYNC B1 ;  /* 0x0000000000017941 */ /* 0x001fea0003800000 */
.L_x_3679:
[----:B-1----:R0:W1:Y:S01]  /*16e0*/  DMUL R22, R4, R22 ;  /* 0x0000001604167228 */ /* 0x0020620000000000 */
[----:B------:R-:W-:Y:S05]  /*16f0*/  BRA `(.L_x_3681) ;  /* 0x0000001000007947 */ /* 0x000fea0003800000 */
.L_x_3678:
[----:B------:R-:W4:-:S06]  /*1700*/  DMUL R22, R22, c[0x0][0x170] ;  /* 0x00005c0016167a28 */ /* 0x000f0c0000000000 */
.L_x_3681:
[----:B------:R-:W-:Y:S05]  /*1710*/  BSYNC B0 ;  /* 0x0000000000007941 */ /* 0x000fea0003800000 */
.L_x_3677:
        /* <DEDUP_REMOVED lines=42> */
.L_x_3685:
[----:B0-----:R-:W-:Y:S05]  /*19c0*/  BSYNC B1 ;  /* 0x0000000000017941 */ /* 0x001fea0003800000 */
.L_x_3684:
[----:B-1----:R0:W1:Y:S01]  /*19d0*/  DMUL R16, R4, R16 ;  /* 0x0000001004107228 */ /* 0x0020620000000000 */
[----:B------:R-:W-:Y:S05]  /*19e0*/  BRA `(.L_x_3686) ;  /* 0x0000001000007947 */ /* 0x000fea0003800000 */
.L_x_3683:
[----:B------:R-:W4:-:S06]  /*19f0*/  DMUL R16, R16, c[0x0][0x170] ;  /* 0x00005c0010107a28 */ /* 0x000f0c0000000000 */
.L_x_3686:
[----:B------:R-:W-:Y:S05]  /*1a00*/  BSYNC B0 ;  /* 0x0000000000007941 */ /* 0x000fea0003800000 */
.L_x_3682:
        /* <DEDUP_REMOVED lines=42> */
.L_x_3689:
[----:B------:R-:W-:Y:S05]  /*1cb0*/  BSYNC B1 ;  /* 0x0000000000017941 */ /* 0x000fea0003800000 */
.L_x_3688:
[----:B-1----:R1:W0:Y:S01]  /*1cc0*/  DMUL R18, R18, R4 ;  /* 0x0000000412127228 */ /* 0x0022220000000000 */
[----:B------:R-:W-:Y:S05]  /*1cd0*/  BRA `(.L_x_3690) ;  /* 0x0000001000007947 */ /* 0x000fea0003800000 */
.L_x_3687:
[----:B------:R-:W4:-:S06]  /*1ce0*/  DMUL R18, R18, c[0x0][0x170] ;  /* 0x00005c0012127a28 */ /* 0x000f0c0000000000 */
.L_x_3690:
[----:B------:R-:W-:Y:S05]  /*1cf0*/  BSYNC B0 ;  /* 0x0000000000007941 */ /* 0x000fea0003800000 */
.L_x_3652:
        /* <DEDUP_REMOVED lines=10> */
.L_x_3650:
        /* <DEDUP_REMOVED lines=156> */
.L_x_3692:
        /* <DEDUP_REMOVED lines=45> */
.L_x_3698:
[----:B------:R-:W-:Y:S05]  /*2a30*/  BSYNC B2 ;  /* 0x0000000000027941 */ /* 0x000fea0003800000 */
.L_x_3697:
[----:B-1----:R1:W2:Y:S01]  /*2a40*/  DMUL R24, R24, R36 ;  /* 0x0000002418187228 */ /* 0x0022a20000000000 */
[----:B------:R-:W-:Y:S05]  /*2a50*/  BRA `(.L_x_3695) ;  /* 0x0000001000007947 */ /* 0x000fea0003800000 */
.L_x_3696:
[----:B------:R-:W0:-:S06]  /*2a60*/  DMUL R24, R24, c[0x0][0x170] ;  /* 0x00005c0018187a28 */ /* 0x000e0c0000000000 */
.L_x_3695:
[----:B------:R-:W-:Y:S05]  /*2a70*/  BSYNC B1 ;  /* 0x0000000000017941 */ /* 0x000fea0003800000 */
.L_x_3694:
        /* <DEDUP_REMOVED lines=45> */
.L_x_3703:
[----:B------:R-:W-:Y:S05]  /*2d50*/  BSYNC B2 ;  /* 0x0000000000027941 */ /* 0x000fea0003800000 */
.L_x_3702:
[----:B-1----:R1:W3:Y:S01]  /*2d60*/  DMUL R26, R26, R38 ;  /* 0x000000261a1a7228 */ /* 0x0022e20000000000 */
[----:B------:R-:W-:Y:S05]  /*2d70*/  BRA `(.L_x_3700) ;  /* 0x0000001000007947 */ /* 0x000fea0003800000 */
.L_x_3701:
[----:B------:R-:W3:-:S06]  /*2d80*/  DMUL R26, R26, c[0x0][0x170] ;  /* 0x00005c001a1a7a28 */ /* 0x000ecc0000000000 */
.L_x_3700:
[----:B------:R-:W-:Y:S05]  /*2d90*/  BSYNC B1 ;  /* 0x0000000000017941 */ /* 0x000fea0003800000 */
.L_x_3699:
        /* <DEDUP_REMOVED lines=45> */
.L_x_3708:
[----:B------:R-:W-:Y:S05]  /*3070*/  BSYNC B2 ;  /* 0x0000000000027941 */ /* 0x000fea0003800000 */
.L_x_3707:
[----:B-1----:R1:W4:Y:S01]  /*3080*/  DMUL R22, R22, R36 ;  /* 0x0000002416167228 */ /* 0x0023220000000000 */
[----:B------:R-:W-:Y:S05]  /*3090*/  BRA `(.L_x_3705) ;  /* 0x0000001000007947 */ /* 0x000fea0003800000 */
.L_x_3706:
[----:B------:R-:W0:-:S06]  /*30a0*/  DMUL R22, R22, c[0x0][0x170] ;  /* 0x00005c0016167a28 */ /* 0x000e0c0000000000 */
.L_x_3705:
[----:B------:R-:W-:Y:S05]  /*30b0*/  BSYNC B1 ;  /* 0x0000000000017941 */ /* 0x000fea0003800000 */
.L_x_3704:
        /* <DEDUP_REMOVED lines=47> */
.L_x_3713:
[----:B------:R-:W-:Y:S05]  /*33b0*/  BSYNC B2 ;  /* 0x0000000000027941 */ /* 0x000fea0003800000 */
.L_x_3712:
[----:B-1----:R1:W0:Y:S01]  /*33c0*/  DMUL R20, R20, R30 ;  /* 0x0000001e14147228 */ /* 0x0022220000000000 */
[----:B------:R-:W-:Y:S05]  /*33d0*/  BRA `(.L_x_3710) ;  /* 0x0000001000007947 */ /* 0x000fea0003800000 */
.L_x_3711:
[----:B------:R-:W0:-:S06]  /*33e0*/  DMUL R20, R20, c[0x0][0x170] ;  /* 0x00005c0014147a28 */ /* 0x000e0c0000000000 */
.L_x_3710:
[----:B------:R-:W-:Y:S05]  /*33f0*/  BSYNC B1 ;  /* 0x0000000000017941 */ /* 0x000fea0003800000 */
.L_x_3709:
        /* <DEDUP_REMOVED lines=45> */
.L_x_3718:
[----:B------:R-:W-:Y:S05]  /*36d0*/  BSYNC B2 ;  /* 0x0000000000027941 */ /* 0x000fea0003800000 */
.L_x_3717:
[----:B-1----:R1:W0:Y:S01]  /*36e0*/  DMUL R16, R16, R30 ;  /* 0x0000001e10107228 */ /* 0x0022220000000000 */
[----:B------:R-:W-:Y:S05]  /*36f0*/  BRA `(.L_x_3715) ;  /* 0x0000001000007947 */ /* 0x000fea0003800000 */
.L_x_3716:
[----:B------:R-:W1:-:S06]  /*3700*/  DMUL R16, R16, c[0x0][0x170] ;  /* 0x00005c0010107a28 */ /* 0x000e4c0000000000 */
.L_x_3715:
[----:B------:R-:W-:Y:S05]  /*3710*/  BSYNC B1 ;  /* 0x0000000000017941 */ /* 0x000fea0003800000 */
.L_x_3714:
        /* <DEDUP_REMOVED lines=46> */
.L_x_3723:
[----:B0-----:R-:W-:Y:S05]  /*3a00*/  BSYNC B2 ;  /* 0x0000000000027941 */ /* 0x001fea0003800000 */
.L_x_3722:
[----:B-1----:R0:W1:Y:S01]  /*3a10*/  DMUL R12, R18, R12 ;  /* 0x0000000c120c7228 */ /* 0x0020620000000000 */
[----:B------:R-:W-:Y:S05]  /*3a20*/  BRA `(.L_x_3720) ;  /* 0x0000001000007947 */ /* 0x000fea0003800000 */
.L_x_3721:
[----:B------:R-:W0:-:S06]  /*3a30*/  DMUL R12, R12, c[0x0][0x170] ;  /* 0x00005c000c0c7a28 */ /* 0x000e0c0000000000 */
.L_x_3720:
[----:B------:R-:W-:Y:S05]  /*3a40*/  BSYNC B1 ;  /* 0x0000000000017941 */ /* 0x000fea0003800000 */
.L_x_3719:
        /* <DEDUP_REMOVED lines=46> */
.L_x_3728:
[----:B0-----:R-:W-:Y:S05]  /*3d30*/  BSYNC B2 ;  /* 0x0000000000027941 */ /* 0x001fea0003800000 */
.L_x_3727:
[----:B----4-:R0:W4:Y:S01]  /*3d40*/  DMUL R8, R14, R8 ;  /* 0x000000080e087228 */ /* 0x0101220000000000 */
[----:B------:R-:W-:Y:S05]  /*3d50*/  BRA `(.L_x_3725) ;  /* 0x0000001000007947 */ /* 0x000fea0003800000 */
.L_x_3726:
[----:B------:R-:W4:-:S06]  /*3d60*/  DMUL R8, R8, c[0x0][0x170] ;  /* 0x00005c0008087a28 */ /* 0x000f0c0000000000 */
.L_x_3725:
[----:B------:R-:W-:Y:S05]  /*3d70*/  BSYNC B1 ;  /* 0x0000000000017941 */ /* 0x000fea0003800000 */
.L_x_3724:
        /* <DEDUP_REMOVED lines=45> */
.L_x_3731:
[----:B0-----:R-:W-:Y:S05]  /*4050*/  BSYNC B1 ;  /* 0x0000000000017941 */ /* 0x001fea0003800000 */
.L_x_3730:
[----:B----4-:R0:W4:Y:S01]  /*4060*/  DMUL R4, R10, R4 ;  /* 0x000000040a047228 */ /* 0x0101220000000000 */
[----:B------:R-:W-:Y:S05]  /*4070*/  BRA `(.L_x_3693) ;  /* 0x0000001000007947 */ /* 0x000fea0003800000 */
.L_x_3729:
[----:B------:R-:W4:-:S06]  /*4080*/  DMUL R4, R4, c[0x0][0x170] ;  /* 0x00005c0004047a28 */ /* 0x000f0c0000000000 */
.L_x_3693:
[----:B------:R-:W-:Y:S05]  /*4090*/  BSYNC B0 ;  /* 0x0000000000007941 */ /* 0x000fea0003800000 */
.L_x_3691:
        /* <DEDUP_REMOVED lines=21> */
.L_x_3734:
[----:B--2---:R-:W-:-:S13]  /*41f0*/  ISETP.GE.AND P0, PT, R0, UR4, PT ;  /* 0x0000000400007c0c */ /* 0x004fda000bf06270 */
[----:B------:R-:W-:Y:S05]  /*4200*/  @P0 BRA `(.L_x_3736) ;  /* 0x000000c000000947 */ /* 0x000fea0003800000 */
[C---:B------:R-:W-:Y:S01]  /*4210*/  IADD3 R2, R0.reuse, UR8, RZ ;  /* 0x0000000800027c10 */ /* 0x040fe2000fffe0ff */
[----:B------:R-:W-:Y:S01]  /*4220*/  IMAD.MOV.U32 R3, RZ, RZ, 0x8 ;  /* 0x00000008ff037424 */ /* 0x000fe200078e00ff */
[----:B------:R-:W-:-:S03]  /*4230*/  IADD3 R0, R0, 0x80, RZ ;  /* 0x0000008000007810 */ /* 0x000fc60007ffe0ff */
[----:B------:R-:W-:-:S05]  /*4240*/  IMAD.WIDE.U32 R2, R2, R3, c[0x0][0x190] ;  /* 0x0000640002027625 */ /* 0x000fca00078e0003 */
[----:B------:R2:W-:Y:S02]  /*4250*/  STG.E.64 [R2.64], R20 ;  /* 0x0000001402007986 */ /* 0x0005e4000c101b0a */
.L_x_3735:
[----:B------:R-:W-:-:S13]  /*4260*/  ISETP.GE.AND P0, PT, R0, UR4, PT ;  /* 0x0000000400007c0c */ /* 0x000fda000bf06270 */
[----:B------:R-:W-:Y:S05]  /*4270*/  @P0 BRA `(.L_x_3737) ;  /* 0x000000d000000947 */ /* 0x000fea0003800000 */
[C---:B--2---:R-:W-:Y:S01]  /*4280*/  IADD3 R2, R0.reuse, UR8, RZ ;  /* 0x0000000800027c10 */ /* 0x044fe2000fffe0ff */
[----:B------:R-:W-:Y:S01]  /*4290*/  IMAD.MOV.U32 R3, RZ, RZ, 0x8 ;  /* 0x00000008ff037424 */ /* 0x000fe200078e00ff */
[----:B------:R-:W-:-:S03]  /*42a0*/  IADD3 R0, R0, 0x80, RZ ;  /* 0x0000008000007810 */ /* 0x000fc60007ffe0ff */
[----:B------:R-:W-:-:S05]  /*42b0*/  IMAD.WIDE.U32 R2, R2, R3, c[0x0][0x190] ;  /* 0x0000640002027625 */ /* 0x000fca00078e0003 */
[----:B-1----:R1:W-:Y:S02]  /*42c0*/  STG.E.64 [R2.64], R16 ;  /* 0x0000001002007986 */ /* 0x0023e4000c101b0a */
.L_x_3736:
        /* <DEDUP_REMOVED lines=8> */
.L_x_3737:
[----:B------:R-:W-:Y:S05]  /*4350*/  BSYNC B1 ;  /* 0x0000000000017941 */ /* 0x000fea0003800000 */
.L_x_3733:
[----:B------:R-:W-:-:S13]  /*4360*/  ISETP.GE.AND P0, PT, R0, UR4, PT ;  /* 0x0000000400007c0c */ /* 0x000fda000bf06270 */
[C---:B0-2---:R-:W-:Y:S01]  /*4370*/  @!P0 IADD3 R2, R0.reuse, UR8, RZ ;  /* 0x0000000800028c10 */ /* 0x045fe2000fffe0ff */
[----:B------:R-:W-:Y:S01]  /*4380*/  @!P0 IMAD.MOV.U32 R3, RZ, RZ, 0x8 ;  /* 0x00000008ff038424 */ /* 0x000fe200078e00ff */
[----:B------:R-:W-:-:S03]  /*4390*/  @!P0 IADD3 R0, R0, 0x80, RZ ;  /* 0x0000008000008810 */ /* 0x000fc60007ffe0ff */
[----:B------:R-:W-:-:S05]  /*43a0*/  @!P0 IMAD.WIDE.U32 R2, R2, R3, c[0x0][0x190] ;  /* 0x0000640002028625 */ /* 0x000fca00078e0003 */
[----:B----4-:R0:W-:Y:S02]  /*43b0*/  @!P0 STG.E.64 [R2.64], R8 ;  /* 0x0000000802008986 */ /* 0x0101e4000c101b0a */
.L_x_3738:
[----:B------:R-:W-:Y:S05]  /*43c0*/  BSYNC B0 ;  /* 0x0000000000007941 */ /* 0x000fea0003800000 */
.L_x_3732:
        /* <DEDUP_REMOVED lines=8> */
.L_x_3739:
        /* <DEDUP_REMOVED lines=11> */
.L_x_6720:


//--------------------- .text._ZN2at6native29vectorized_elementwise_kernelILi8EZZZNS0_60_GLOBAL__N__171e0b9f_22_ActivationEluKernel_cu_9e10b42f_309619elu_backward_kernelERNS_18TensorIteratorBaseERKN3c106ScalarES8_S8_bENKUlvE_clEvENKUlvE_clEvEUlddE_St5arrayIPcLm3EEEEviT0_T1_ --------------------------
	.section	.text._ZN2at6native29vectorized_elementwise_kernelILi8EZZZNS0_60_GLOBAL__N__171e0b9f_22_ActivationEluKernel_cu_9e10b42f_309619elu_backward_kernelERNS_18TensorIteratorBaseERKN3c106ScalarES8_S8_bENKUlvE_clEvENKUlvE_clEvEUlddE_St5arrayIPcLm3EEEEviT0_T1_,"ax",@progbits
	.sectioninfo	@"SHI_REGISTERS=4"
	.align	128
        .global         _ZN2at6native29vectorized_elementwise_kernelILi8EZZZNS0_60_GLOBAL__N__171e0b9f_22_ActivationEluKernel_cu_9e10b42f_309619elu_backward_kernelERNS_18TensorIteratorBaseERKN3c106ScalarES8_S8_bENKUlvE_clEvENKUlvE_clEvEUlddE_St5arrayIPcLm3EEEEviT0_T1_
        .type           _ZN2at6native29vectorized_elementwise_kernelILi8EZZZNS0_60_GLOBAL__N__171e0b9f_22_ActivationEluKernel_cu_9e10b42f_309619elu_backward_kernelERNS_18TensorIteratorBaseERKN3c106ScalarES8_S8_bENKUlvE_clEvENKUlvE_clEvEUlddE_St5arrayIPcLm3EEEEviT0_T1_,@function
        .size           _ZN2at6native29vectorized_elementwise_kernelILi8EZZZNS0_60_GLOBAL__N__171e0b9f_22_ActivationEluKernel_cu_9e10b42f_309619elu_backward_kernelERNS_18TensorIteratorBaseERKN3c106ScalarES8_S8_bENKUlvE_clEvENKUlvE_clEvEUlddE_St5arrayIPcLm3EEEEviT0_T1_,(.L_x_6721 - _ZN2at6native29vectorized_elementwise_kernelILi8EZZZNS0_60_GLOBAL__N__171e0b9f_22_ActivationEluKernel_cu_9e10b42f_309619elu_backward_kernelERNS_18TensorIteratorBaseERKN3c106ScalarES8_S8_bENKUlvE_clEvENKUlvE_clEvEUlddE_St5arrayIPcLm3EEEEviT0_T1_)
        .other          _ZN2at6native29vectorized_elementwise_kernelILi8EZZZNS0_60_GLOBAL__N__171e0b9f_22_ActivationEluKernel_cu_9e10b42f_309619elu_backward_kernelERNS_18TensorIteratorBaseERKN3c106ScalarES8_S8_bENKUlvE_clEvENKUlvE_clEvEUlddE_St5arrayIPcLm3EEEEviT0_T1_,@"STO_CUDA_ENTRY STV_DEFAULT"
_ZN2at6native29vectorized_elementwise_kernelILi8EZZZNS0_60_GLOBAL__N__171e0b9f_22_ActivationEluKernel_cu_9e10b42f_309619elu_backward_kernelERNS_18TensorIteratorBaseERKN3c106ScalarES8_S8_bENKUlvE_clEvENKUlvE_clEvEUlddE_St5arrayIPcLm3EEEEviT0_T1_:
.text._ZN2at6native29vectorized_elementwise_kernelILi8EZZZNS0_60_GLOBAL__N__171e0b9f_22_ActivationEluKernel_cu_9e10b42f_309619elu_backward_kernelERNS_18TensorIteratorBaseERKN3c106ScalarES8_S8_bENKUlvE_clEvENKUlvE_clEvEUlddE_St5arrayIPcLm3EEEEviT0_T1_:
[----:B------:R-:W-:Y:S02]  /*0000*/  MOV R1, c[0x0][0x28] ;  /* 0x00000a0000017a02 */ /* 0x000fe40000000f00 */
[----:B------:R-:W-:Y:S05]  /*0010*/  EXIT ;  /* 0x000000000000794d */ /* 0x000fea0003800000 */
.L_x_3740:
        /* <DEDUP_REMOVED lines=14> */
.L_x_6721:


//--------------------- .text._ZN2at6native18elementwise_kernelILi128ELi4EZNS0_15gpu_kernel_implIZZZNS0_60_GLOBAL__N__171e0b9f_22_ActivationEluKernel_cu_9e10b42f_309610elu_kernelERNS_18TensorIteratorBaseERKN3c106ScalarES9_S9_ENKUlvE_clEvENKUlvE2_clEvEUlNS6_8BFloat16EE_EEvS5_RKT_EUliE_EEviT1_ --------------------------
	.section	.text._ZN2at6native18elementwise_kernelILi128ELi4EZNS0_15gpu_kernel_implIZZZNS0_60_GLOBAL__N__171e0b9f_22_ActivationEluKernel_cu_9e10b42f_309610elu_kernelERNS_18TensorIteratorBaseERKN3c106ScalarES9_S9_ENKUlvE_clEvENKUlvE2_clEvEUlNS6_8BFloat16EE_EEvS5_RKT_EUliE_EEviT1_,"ax",@progbits
	.sectioninfo	@"SHI_REGISTERS=26"
	.align	128
        .global         _ZN2at6native18elementwise_kernelILi128ELi4EZNS0_15gpu_kernel_implIZZZNS0_60_GLOBAL__N__171e0b9f_22_ActivationEluKernel_cu_9e10b42f_309610elu_kernelERNS_18TensorIteratorBaseERKN3c106ScalarES9_S9_ENKUlvE_clEvENKUlvE2_clEvEUlNS6_8BFloat16EE_EEvS5_RKT_EUliE_EEviT1_
        .type           _ZN2at6native18elementwise_kernelILi128ELi4EZNS0_15gpu_kernel_implIZZZNS0_60_GLOBAL__N__171e0b9f_22_ActivationEluKernel_cu_9e10b42f_309610elu_kernelERNS_18TensorIteratorBaseERKN3c106ScalarES9_S9_ENKUlvE_clEvENKUlvE2_clEvEUlNS6_8BFloat16EE_EEvS5_RKT_EUliE_EEviT1_,@function
        .size           _ZN2at6native18elementwise_kernelILi128ELi4EZNS0_15gpu_kernel_implIZZZNS0_60_GLOBAL__N__171e0b9f_22_ActivationEluKernel_cu_9e10b42f_309610elu_kernelERNS_18TensorIteratorBaseERKN3c106ScalarES9_S9_ENKUlvE_clEvENKUlvE2_clEvEUlNS6_8BFloat16EE_EEvS5_RKT_EUliE_EEviT1_,(.L_x_6722 - _ZN2at6native18elementwise_kernelILi128ELi4EZNS0_15gpu_kernel_implIZZZNS0_60_GLOBAL__N__171e0b9f_22_ActivationEluKernel_cu_9e10b42f_309610elu_kernelERNS_18TensorIteratorBaseERKN3c106ScalarES9_S9_ENKUlvE_clEvENKUlvE2_clEvEUlNS6_8BFloat16EE_EEvS5_RKT_EUliE_EEviT1_)
        .other          _ZN2at6native18elementwise_kernelILi128ELi4EZNS0_15gpu_kernel_implIZZZNS0_60_GLOBAL__N__171e0b9f_22_ActivationEluKernel_cu_9e10b42f_309610elu_kernelERNS_18TensorIteratorBaseERKN3c106ScalarES9_S9_ENKUlvE_clEvENKUlvE2_clEvEUlNS6_8BFloat16EE_EEvS5_RKT_EUliE_EEviT1_,@"STO_CUDA_ENTRY STV_DEFAULT"
_ZN2at6native18elementwise_kernelILi128ELi4EZNS0_15gpu_kernel_implIZZZNS0_60_GLOBAL__N__171e0b9f_22_ActivationEluKernel_cu_9e10b42f_309610elu_kernelERNS_18TensorIteratorBaseERKN3c106ScalarES9_S9_ENKUlvE_clEvENKUlvE2_clEvEUlNS6_8BFloat16EE_EEvS5_RKT_EUliE_EEviT1_:
.text._ZN2at6native18elementwise_kernelILi128ELi4EZNS0_15gpu_kernel_implIZZZNS0_60_GLOBAL__N__171e0b9f_22_ActivationEluKernel_cu_9e10b42f_309610elu_kernelERNS_18TensorIteratorBaseERKN3c106ScalarES9_S9_ENKUlvE_clEvENKUlvE2_clEvEUlNS6_8BFloat16EE_EEvS5_RKT_EUliE_EEviT1_:
        /* <DEDUP_REMOVED lines=10> */
[----:B------:R-:W-:-:S10]  /*00a0*/  IMAD.MOV.U32 R16, RZ, RZ, RZ ;  /* 0x000000ffff107224 */ /* 0x000fd400078e00ff */
        /* <DEDUP_REMOVED lines=19> */
[----:B------:R-:W-:Y:S02]  /*01e0*/  IMAD R0, R4, c[0x0][0x2a4], RZ ;  /* 0x0000a90004007a24 */ /* 0x000fe400078e02ff */
        /* <DEDUP_REMOVED lines=192> */
[----:B------:R-:W-:Y:S01]  /*0df0*/  ISETP.NE.AND P0, PT, R6, 0x18, PT ;  /* 0x000000180600780c */ /* 0x000fe20003f05270 */
[----:B------:R-:W-:-:S04]  /*0e00*/  IMAD.MOV.U32 R4, RZ, RZ, RZ ;  /* 0x000000ffff047224 */ /* 0x000fc800078e00ff */
[----:B------:R-:W-:-:S05]  /*0e10*/  IMAD.HI.U32 R2, R5, c[0x0][0x284], R4 ;  /* 0x0000a10005027a27 */ /* 0x000fca00078e0004 */
[----:B------:R-:W-:-:S03]  /*0e20*/  SHF.R.U32.HI R3, RZ, c[0x0][0x288], R2 ;  /* 0x0000a200ff037a19 */ /* 0x000fc60000011602 */
[----:B------:R-:W-:Y:S02]  /*0e30*/  @P0 IMAD.MOV.U32 R2, RZ, RZ, RZ ;  /* 0x000000ffff020224 */ /* 0x000fe400078e00ff */
[--C-:B------:R-:W-:Y:S02]  /*0e40*/  IMAD.MOV R4, RZ, RZ, -R3.reuse ;  /* 0x000000ffff047224 */ /* 0x100fe400078e0a03 */
[----:B------:R-:W-:-:S04]  /*0e50*/  @P0 IMAD.HI.U32 R2, R3, c[0x0][0x290], R2 ;  /* 0x0000a40003020a27 */ /* 0x000fc800078e0002 */
[----:B------:R-:W-:Y:S01]  /*0e60*/  IMAD R5, R4, c[0x0][0x280], R5 ;  /* 0x0000a00004057a24 */ /* 0x000fe200078e0205 */
[----:B------:R-:W-:-:S03]  /*0e70*/  @P0 SHF.R.U32.HI R2, RZ, c[0x0][0x294], R2 ;  /* 0x0000a500ff020a19 */ /* 0x000fc60000011602 */
[C---:B------:R-:W-:Y:S02]  /*0e80*/  IMAD R16, R5.reuse, c[0x0][0x350], R16 ;  /* 0x0000d40005107a24 */ /* 0x040fe400078e0210 */
[----:B------:R-:W-:Y:S02]  /*0e90*/  @P0 IMAD.MOV R2, RZ, RZ, -R2 ;  /* 0x000000ffff020224 */ /* 0x000fe400078e0a02 */
[----:B------:R-:W-:Y:S02]  /*0ea0*/  IMAD R0, R5, c[0x0][0x354], R0 ;  /* 0x0000d50005007a24 */ /* 0x000fe400078e0200 */
[----:B------:R-:W-:-:S04]  /*0eb0*/  @P0 IMAD R3, R2, c[0x0][0x28c], R3 ;  /* 0x0000a30002030a24 */ /* 0x000fc800078e0203 */
[C---:B------:R-:W-:Y:S02]  /*0ec0*/  @P0 IMAD R16, R3.reuse, c[0x0][0x358], R16 ;  /* 0x0000d60003100a24 */ /* 0x040fe400078e0210 */
[----:B------:R-:W-:Y:S02]  /*0ed0*/  @P0 IMAD R0, R3, c[0x0][0x35c], R0 ;  /* 0x0000d70003000a24 */ /* 0x000fe400078e0200 */
.L_x_3743:
        /* <DEDUP_REMOVED lines=20> */
.L_x_3747:
[----:B------:R-:W2:Y:S02]  /*1020*/  LDG.E.U8 R2, [R2.64] ;  /* 0x0000002402027981 */ /* 0x000ea4000c1e1100 */
[----:B--2---:R-:W0:Y:S02]  /*1030*/  I2F.U16 R0, R2 ;  /* 0x0000000200007306 */ /* 0x004e240000101000 */
[----:B0-----:R-:W-:Y:S01]  /*1040*/  F2FP.BF16.PACK_AB R0, RZ, R0 ;  /* 0x00000000ff00723e */ /* 0x001fe200000010ff */
[----:B------:R-:W-:Y:S05]  /*1050*/  BRA `(.L_x_3749) ;  /* 0x00000e3000007947 */ /* 0x000fea0003800000 */
.L_x_3746:
        /* <DEDUP_REMOVED lines=10> */
.L_x_3751:
[----:B------:R-:W2:Y:S02]  /*1100*/  LDG.E R2, [R2.64] ;  /* 0x0000002402027981 */ /* 0x000ea4000c1e1900 */
[----:B--2---:R-:W0:Y:S02]  /*1110*/  I2F R0, R2 ;  /* 0x0000000200007306 */ /* 0x004e240000201400 */
[----:B0-----:R-:W-:Y:S01]  /*1120*/  F2FP.BF16.PACK_AB R0, RZ, R0 ;  /* 0x00000000ff00723e */ /* 0x001fe200000010ff */
[----:B------:R-:W-:Y:S05]  /*1130*/  BRA `(.L_x_3749) ;  /* 0x00000d5000007947 */ /* 0x000fea0003800000 */
.L_x_3750:
[----:B------:R-:W2:Y:S02]  /*1140*/  LDG.E.U16 R2, [R2.64] ;  /* 0x0000002402027981 */ /* 0x000ea4000c1e1500 */
[----:B--2---:R-:W0:Y:S02]  /*1150*/  I2F.S16 R0, R2 ;  /* 0x0000000200007306 */ /* 0x004e240000101400 */
[----:B0-----:R-:W-:Y:S01]  /*1160*/  F2FP.BF16.PACK_AB R0, RZ, R0 ;  /* 0x00000000ff00723e */ /* 0x001fe200000010ff */
[----:B------:R-:W-:Y:S05]  /*1170*/  BRA `(.L_x_3749) ;  /* 0x00000d1000007947 */ /* 0x000fea0003800000 */
.L_x_3745:
        /* <DEDUP_REMOVED lines=9> */
.L_x_3753:
[----:B------:R-:W2:Y:S02]  /*1210*/  LDG.E.U16 R0, [R2.64] ;  /* 0x0000002402007981 */ /* 0x000ea4000c1e1500 */
[----:B--2---:R-:W-:-:S05]  /*1220*/  HADD2.F32 R0, -RZ, R0.H0_H0 ;  /* 0x20000000ff007230 */ /* 0x004fca0000004100 */
[----:B------:R-:W-:Y:S01]  /*1230*/  F2FP.BF16.PACK_AB R0, RZ, R0 ;  /* 0x00000000ff00723e */ /* 0x000fe200000010ff */
[----:B------:R-:W-:Y:S05]  /*1240*/  BRA `(.L_x_3749) ;  /* 0x00000c4000007947 */ /* 0x000fea0003800000 */
.L_x_3752:
        /* <DEDUP_REMOVED lines=9> */
.L_x_3755:
[----:B------:R-:W2:Y:S02]  /*12e0*/  LDG.E.U16 R2, [R2.64] ;  /* 0x0000002402027981 */ /* 0x000ea4000c1e1500 */
[----:B--2---:R-:W-:-:S05]  /*12f0*/  HADD2.F32 R0, -RZ, R2.H0_H0 ;  /* 0x20000002ff007230 */ /* 0x004fca0000004100 */
[----:B------:R-:W-:Y:S01]  /*1300*/  F2FP.BF16.PACK_AB R0, RZ, R0 ;  /* 0x00000000ff00723e */ /* 0x000fe200000010ff */
[----:B------:R-:W-:Y:S05]  /*1310*/  BRA `(.L_x_3749) ;  /* 0x00000b7000007947 */ /* 0x000fea0003800000 */
.L_x_3754:
[----:B------:R-:W2:Y:S02]  /*1320*/  LDG.E.64 R2, [R2.64] ;  /* 0x0000002402027981 */ /* 0x000ea4000c1e1b00 */
[----:B--2---:R-:W0:Y:S01]  /*1330*/  F2F.F32.F64 R0, R2 ;  /* 0x0000000200007310 */ /* 0x004e220000301000 */
[----:B------:R-:W0:-:S14]  /*1340*/  DSETP.GEU.AND P0, PT, |R2|, c[0x2][0x0], PT ;  /* 0x008000000200762a */ /* 0x000e1c0003f0e200 */
[----:B0-----:R-:W-:-:S05]  /*1350*/  @!P0 FMUL R0, R0, 1.175494350822287508e-38 ;  /* 0x0080000000008820 */ /* 0x001fca0000400000 */
[----:B------:R-:W-:Y:S01]  /*1360*/  F2FP.BF16.PACK_AB R0, RZ, R0 ;  /* 0x00000000ff00723e */ /* 0x000fe200000010ff */
[----:B------:R-:W-:Y:S05]  /*1370*/  BRA `(.L_x_3749) ;  /* 0x00000b1000007947 */ /* 0x000fea0003800000 */
.L_x_3744:
        /* <DEDUP_REMOVED lines=13> */
.L_x_3758:
[----:B------:R-:W2:Y:S02]  /*1450*/  LDG.E.64 R2, [R2.64] ;  /* 0x0000002402027981 */ /* 0x000ea4000c1e1b00 */
[----:B--2---:R-:W0:Y:S01]  /*1460*/  F2F.F32.F64 R0, R2 ;  /* 0x0000000200007310 */ /* 0x004e220000301000 */
[----:B------:R-:W0:-:S14]  /*1470*/  DSETP.GEU.AND P0, PT, |R2|, c[0x2][0x0], PT ;  /* 0x008000000200762a */ /* 0x000e1c0003f0e200 */
[----:B0-----:R-:W-:-:S05]  /*1480*/  @!P0 FMUL R0, R0, 1.175494350822287508e-38 ;  /* 0x0080000000008820 */ /* 0x001fca0000400000 */
[----:B------:R-:W-:Y:S01]  /*1490*/  F2FP.BF16.PACK_AB R0, RZ, R0 ;  /* 0x00000000ff00723e */ /* 0x000fe200000010ff */
[----:B------:R-:W-:Y:S05]  /*14a0*/  BRA `(.L_x_3749) ;  /* 0x000009e000007947 */ /* 0x000fea0003800000 */
.L_x_3757:
        /* <DEDUP_REMOVED lines=28> */
.L_x_3760:
        /* <DEDUP_REMOVED lines=15> */
.L_x_3759:
[----:B------:R0:W5:Y:S01]  /*1760*/  LDG.E.U16 R0, [R2.64] ;  /* 0x0000002402007981 */ /* 0x000162000c1e1500 */
[----:B------:R-:W-:Y:S05]  /*1770*/  BRA `(.L_x_3749) ;  /* 0x0000071000007947 */ /* 0x000fea0003800000 */
.L_x_3756:
        /* <DEDUP_REMOVED lines=12> */
.L_x_3763:
        /* <DEDUP_REMOVED lines=21> */
.L_x_3767:
[----:B------:R-:W-:Y:S05]  /*1990*/  BSYNC B1 ;  /* 0x0000000000017941 */ /* 0x000fea0003800000 */
.L_x_3766:
[----:B------:R-:W-:Y:S01]  /*19a0*/  LEA R3, R0, 0x3b800000, 0x17 ;  /* 0x3b80000000037811 */ /* 0x000fe200078eb8ff */
[----:B------:R-:W-:-:S05]  /*19b0*/  IMAD.SHL.U32 R0, R2, 0x100000, RZ ;  /* 0x0010000002007824 */ /* 0x000fca00078e00ff */
[----:B------:R-:W-:Y:S02]  /*19c0*/  LOP3.LUT R0, R3, R0, R4, 0xfe, !PT ;  /* 0x0000000003007212 */ /* 0x000fe400078efe04 */
.L_x_3765:
[----:B------:R-:W-:Y:S05]  /*19d0*/  BSYNC B0 ;  /* 0x0000000000007941 */ /* 0x000fea0003800000 */
.L_x_3764:
[----:B------:R-:W-:Y:S01]  /*19e0*/  F2FP.BF16.PACK_AB R0, RZ, R0 ;  /* 0x00000000ff00723e */ /* 0x000fe200000010ff */
[----:B------:R-:W-:Y:S05]  /*19f0*/  BRA `(.L_x_3749) ;  /* 0x0000049000007947 */ /* 0x000fea0003800000 */
.L_x_3762:
        /* <DEDUP_REMOVED lines=21> */
.L_x_3771:
[----:B------:R-:W-:Y:S05]  /*1b50*/  BSYNC B1 ;  /* 0x0000000000017941 */ /* 0x000fea0003800000 */
.L_x_3770:
[----:B------:R-:W-:Y:S01]  /*1b60*/  LEA R3, R0, 0x37800000, 0x17 ;  /* 0x3780000000037811 */ /* 0x000fe200078eb8ff */
[----:B------:R-:W-:-:S05]  /*1b70*/  IMAD.SHL.U32 R0, R2, 0x200000, RZ ;  /* 0x0020000002007824 */ /* 0x000fca00078e00ff */
[----:B------:R-:W-:Y:S02]  /*1b80*/  LOP3.LUT R0, R3, R0, R4, 0xfe, !PT ;  /* 0x0000000003007212 */ /* 0x000fe400078efe04 */
.L_x_3769:
[----:B------:R-:W-:Y:S05]  /*1b90*/  BSYNC B0 ;  /* 0x0000000000007941 */ /* 0x000fea0003800000 */
.L_x_3768:
[----:B------:R-:W-:Y:S01]  /*1ba0*/  F2FP.BF16.PACK_AB R0, RZ, R0 ;  /* 0x00000000ff00723e */ /* 0x000fe200000010ff */
[----:B------:R-:W-:Y:S05]  /*1bb0*/  BRA `(.L_x_3749) ;  /* 0x000002d000007947 */ /* 0x000fea0003800000 */
.L_x_3761:
        /* <DEDUP_REMOVED lines=14> */
.L_x_3775:
[----:B------:R-:W-:Y:S05]  /*1ca0*/  BSYNC B0 ;  /* 0x0000000000007941 */ /* 0x000fea0003800000 */
.L_x_3774:
[----:B------:R-:W-:Y:S01]  /*1cb0*/  F2FP.BF16.PACK_AB R0, RZ, R0 ;  /* 0x00000000ff00723e */ /* 0x000fe200000010ff */
[----:B------:R-:W-:Y:S05]  /*1cc0*/  BRA `(.L_x_3749) ;  /* 0x000001c000007947 */ /* 0x000fea0003800000 */
.L_x_3748:
        /* <DEDUP_REMOVED lines=19> */
[----:B------:R-:W-:Y:S01]  /*1e00*/  PRMT R0, RZ, 0x7610, R0 ;  /* 0x00007610ff007816 */ /* 0x000fe20000000000 */
[----:B------:R-:W-:Y:S05]  /*1e10*/  BRA `(.L_x_3749) ;  /* 0x0000007000007947 */ /* 0x000fea0003800000 */
.L_x_3773:
[----:B------:R-:W2:Y:S02]  /*1e20*/  LDG.E.64 R2, [R2.64] ;  /* 0x0000002402027981 */ /* 0x000ea4000c1e1b00 */
[----:B--2---:R-:W0:Y:S02]  /*1e30*/  I2F.U64 R0, R2 ;  /* 0x0000000200007312 */ /* 0x004e240000301000 */
[----:B0-----:R-:W-:Y:S01]  /*1e40*/  F2FP.BF16.PACK_AB R0, RZ, R0 ;  /* 0x00000000ff00723e */ /* 0x001fe200000010ff */
[----:B------:R-:W-:Y:S05]  /*1e50*/  BRA `(.L_x_3749) ;  /* 0x0000003000007947 */ /* 0x000fea0003800000 */
.L_x_3772:
[----:B------:R-:W2:Y:S02]  /*1e60*/  LDG.E R2, [R2.64] ;  /* 0x0000002402027981 */ /* 0x000ea4000c1e1900 */
[----:B--2---:R-:W0:Y:S02]  /*1e70*/  I2F.U32 R0, R2 ;  /* 0x0000000200007306 */ /* 0x004e240000201000 */
[----:B0-----:R-:W-:-:S06]  /*1e80*/  F2FP.BF16.PACK_AB R0, RZ, R0 ;  /* 0x00000000ff00723e */ /* 0x001fcc00000010ff */
.L_x_3749:
[----:B-----5:R-:W-:Y:S01]  /*1e90*/  PRMT R0, RZ, 0x5410, R0 ;  /* 0x00005410ff007816 */ /* 0x020fe20000000000 */
[----:B------:R-:W-:Y:S03]  /*1ea0*/  BSSY B0, `(.L_x_3776) ;  /* 0x0000020000007945 */ /* 0x000fe60003800000 */
[----:B------:R-:W-:-:S13]  /*1eb0*/  FSETP.GT.FTZ.AND P0, PT, R0, RZ, PT ;  /* 0x000000ff0000720b */ /* 0x000fda0003f14000 */
[----:B------:R-:W-:Y:S05]  /*1ec0*/  @P0 BRA `(.L_x_3777) ;  /* 0x000001c000000947 */ /* 0x000fea0003800000 */
[----:B------:R-:W-:Y:S02]  /*1ed0*/  FMUL.FTZ R0, R0, c[0x0][0x378] ;  /* 0x0000de0000007a20 */ /* 0x000fe40000410000 */
[----:B------:R-:W-:Y:S02]  /*1ee0*/  IMAD.MOV.U32 R5, RZ, RZ, 0x3ab5ebe6 ;  /* 0x3ab5ebe6ff057424 */ /* 0x000fe400078e00ff */
[C---:B0-----:R-:W-:Y:S01]  /*1ef0*/  FMUL.FTZ R2, R0.reuse, 1.4426950216293334961 ;  /* 0x3fb8aa3b00027820 */ /* 0x041fe20000410000 */
[----:B------:R-:W-:-:S05]  /*1f00*/  FSETP.GEU.FTZ.AND P0, PT, |R0|, 0.40999999642372131348, PT ;  /* 0x3ed1eb850000780b */ /* 0x000fca0003f1e200 */
[----:B------:R-:W0:Y:S02]  /*1f10*/  FRND R2, R2 ;  /* 0x0000000200027307 */ /* 0x000e240000201000 */
[----:B0-----:R-:W-:Y:S02]  /*1f20*/  FSEL R3, R2, RZ, P0 ;  /* 0x000000ff02037208 */ /* 0x001fe40000000000 */
[----:B------:R-:W-:Y:S02]  /*1f30*/  FSETP.NEU.FTZ.AND P0, PT, R0, RZ, PT ;  /* 0x000000ff0000720b */ /* 0x000fe40003f1d000 */
[C---:B------:R-:W-:Y:S01]  /*1f40*/  FSETP.NEU.FTZ.AND P1, PT, R3.reuse, 128, PT ;  /* 0x430000000300780b */ /* 0x040fe20003f3d000 */
[----:B------:R-:W-:-:S04]  /*1f50*/  FFMA.FTZ R4, -R3, 0.693145751953125, R0 ;  /* 0x3f31720003047823 */ /* 0x000fc80000010100 */
[----:B------:R-:W-:-:S04]  /*1f60*/  FFMA.FTZ R4, -R3, 1.428606765330187045e-06, R4 ;  /* 0x35bfbe8e03047823 */ /* 0x000fc80000010104 */
[----:B------:R-:W-:-:S04]  /*1f70*/  FFMA.FTZ R5, R4, R5, 0.0083824126049876213074 ;  /* 0x3c09566304057423 */ /* 0x000fc80000010005 */
[----:B------:R-:W-:Y:S02]  /*1f80*/  @!P1 FADD.FTZ R3, R3, -1 ;  /* 0xbf80000003039421 */ /* 0x000fe40000010000 */
[C---:B------:R-:W-:Y:S02]  /*1f90*/  FFMA.FTZ R5, R4.reuse, R5, 0.041667830199003219604 ;  /* 0x3d2aabe304057423 */ /* 0x040fe40000010005 */
[----:B------:R-:W0:Y:S01]  /*1fa0*/  MUFU.EX2 R6, R3 ;  /* 0x0000000300067308 */ /* 0x000e220000000800 */
[----:B------:R-:W-:Y:S01]  /*1fb0*/  FSETP.GEU.FTZ.AND P2, PT, R3, -25, PT ;  /* 0xc1c800000300780b */ /* 0x000fe20003f5e000 */
[----:B------:R-:W-:-:S04]  /*1fc0*/  FFMA.FTZ R5, R4, R5, 0.16666397452354431152 ;  /* 0x3e2aa9f604057423 */ /* 0x000fc80000010005 */
[----:B------:R-:W-:-:S04]  /*1fd0*/  FFMA.FTZ R5, R4, R5, 0.49999994039535522461 ;  /* 0x3efffffe04057423 */ /* 0x000fc80000010005 */
[----:B------:R-:W-:-:S04]  /*1fe0*/  FMUL.FTZ R5, R4, R5 ;  /* 0x0000000504057220 */ /* 0x000fc80000410000 */
[----:B------:R-:W-:Y:S02]  /*1ff0*/  FFMA.FTZ R5, R4, R5, R4 ;  /* 0x0000000504057223 */ /* 0x000fe40000010004 */
[----:B0-----:R-:W-:-:S04]  /*2000*/  FADD.FTZ R2, R6, -1 ;  /* 0xbf80000006027421 */ /* 0x001fc80000010000 */
[----:B------:R-:W-:-:S04]  /*2010*/  FFMA.FTZ R2, R5, R6, R2 ;  /* 0x0000000605027223 */ /* 0x000fc80000010002 */
[----:B------:R-:W-:Y:S01]  /*2020*/  @!P1 FADD.FTZ R2, R2, R2 ;  /* 0x0000000202029221 */ /* 0x000fe20000010000 */
[----:B------:R-:W-:-:S04]  /*2030*/  FSETP.GT.FTZ.AND P1, PT, R3, 128, PT ;  /* 0x430000000300780b */ /* 0x000fc80003f34000 */
[----:B------:R-:W-:-:S04]  /*2040*/  FSEL R2, R2, +INF , !P1 ;  /* 0x7f80000002027808 */ /* 0x000fc80004800000 */
[----:B------:R-:W-:Y:S01]  /*2050*/  FSEL R2, R2, -1, P2 ;  /* 0xbf80000002027808 */ /* 0x000fe20001000000 */
[----:B------:R-:W-:-:S04]  /*2060*/  @!P0 FADD.FTZ R2, R0, R0 ;  /* 0x0000000000028221 */ /* 0x000fc80000010000 */
[----:B------:R-:W-:Y:S01]  /*2070*/  FMUL.FTZ R0, R2, c[0x0][0x370] ;  /* 0x0000dc0002007a20 */ /* 0x000fe20000410000 */
[----:B------:R-:W-:Y:S05]  /*2080*/  BRA `(.L_x_3778) ;  /* 0x0000001000007947 */ /* 0x000fea0003800000 */
.L_x_3777:
[----:B------:R-:W-:Y:S02]  /*2090*/  FMUL.FTZ R0, R0, c[0x0][0x374] ;  /* 0x0000dd0000007a20 */ /* 0x000fe40000410000 */
.L_x_3778:
[----:B------:R-:W-:Y:S05]  /*20a0*/  BSYNC B0 ;  /* 0x0000000000007941 */ /* 0x000fea0003800000 */
.L_x_3776:
[----:B0-----:R-:W0:Y:S01]  /*20b0*/  LDC.U8 R3, c[0x0][0x388] ;  /* 0x0000e200ff037b82 */ /* 0x001e220000000000 */
[----:B------:R-:W-:Y:S02]  /*20c0*/  F2FP.BF16.PACK_AB R0, RZ, R0 ;  /* 0x00000000ff00723e */ /* 0x000fe400000010ff */
        /* <DEDUP_REMOVED lines=15> */
.L_x_3782:
[----:B------:R-:W-:-:S06]  /*21c0*/  PRMT R3, RZ, 0x5410, R0 ;  /* 0x00005410ff037816 */ /* 0x000fcc0000000000 */
[----:B------:R-:W0:Y:S02]  /*21d0*/  F2I.S64.TRUNC R2, R3 ;  /* 0x0000000300027311 */ /* 0x000e24000020d900 */
[----:B0-----:R0:W-:Y:S01]  /*21e0*/  STG.E.U8 [R16.64], R2 ;  /* 0x0000000210007986 */ /* 0x0011e2000c101124 */
[----:B------:R-:W-:Y:S05]  /*21f0*/  BRA `(.L_x_3784) ;  /* 0x00000e4000007947 */ /* 0x000fea0003800000 */
.L_x_3781:
        /* <DEDUP_REMOVED lines=10> */
.L_x_3786:
[----:B------:R-:W-:-:S04]  /*22a0*/  PRMT R0, RZ, 0x5410, R0 ;  /* 0x00005410ff007816 */ /* 0x000fc80000000000 */
[----:B------:R-:W0:Y:S02]  /*22b0*/  F2I.FTZ.TRUNC.NTZ R3, R0 ;  /* 0x0000000000037305 */ /* 0x000e24000021f100 */
[----:B0-----:R0:W-:Y:S01]  /*22c0*/  STG.E [R16.64], R3 ;  /* 0x0000000310007986 */ /* 0x0011e2000c101924 */
[----:B------:R-:W-:Y:S05]  /*22d0*/  BRA `(.L_x_3784) ;  /* 0x00000d6000007947 */ /* 0x000fea0003800000 */
.L_x_3785:
[----:B------:R-:W-:-:S04]  /*22e0*/  PRMT R0, RZ, 0x5410, R0 ;  /* 0x00005410ff007816 */ /* 0x000fc80000000000 */
[----:B------:R-:W0:Y:S02]  /*22f0*/  F2I.FTZ.TRUNC.NTZ R3, R0 ;  /* 0x0000000000037305 */ /* 0x000e24000021f100 */
[----:B0-----:R0:W-:Y:S01]  /*2300*/  STG.E.U16 [R16.64], R3 ;  /* 0x0000000310007986 */ /* 0x0011e2000c101524 */
[----:B------:R-:W-:Y:S05]  /*2310*/  BRA `(.L_x_3784) ;  /* 0x00000d2000007947 */ /* 0x000fea0003800000 */
.L_x_3780:
        /* <DEDUP_REMOVED lines=9> */
.L_x_3788:
[----:B------:R-:W-:-:S04]  /*23b0*/  PRMT R0, RZ, 0x5410, R0 ;  /* 0x00005410ff007816 */ /* 0x000fc80000000000 */
[----:B------:R-:W-:-:S05]  /*23c0*/  F2FP.PACK_AB R0, RZ, R0 ;  /* 0x00000000ff00723e */ /* 0x000fca00000000ff */
[----:B------:R0:W-:Y:S01]  /*23d0*/  STG.E.U16 [R16.64], R0 ;  /* 0x0000000010007986 */ /* 0x0001e2000c101524 */
[----:B------:R-:W-:Y:S05]  /*23e0*/  BRA `(.L_x_3784) ;  /* 0x00000c5000007947 */ /* 0x000fea0003800000 */
.L_x_3787:
        /* <DEDUP_REMOVED lines=10> */
.L_x_3790:
[----:B------:R-:W-:-:S04]  /*2490*/  PRMT R0, RZ, 0x5410, R0 ;  /* 0x00005410ff007816 */ /* 0x000fc80000000000 */
[----:B------:R-:W-:-:S04]  /*24a0*/  F2FP.PACK_AB R3, RZ, R0 ;  /* 0x00000000ff03723e */ /* 0x000fc800000000ff */
[----:B------:R-:W-:-:S05]  /*24b0*/  PRMT R3, R3, 0x5410, RZ ;  /* 0x0000541003037816 */ /* 0x000fca00000000ff */
[----:B------:R0:W-:Y:S01]  /*24c0*/  STG.E [R16.64], R3 ;  /* 0x0000000310007986 */ /* 0x0001e2000c101924 */
[----:B------:R-:W-:Y:S05]  /*24d0*/  BRA `(.L_x_3784) ;  /* 0x00000b6000007947 */ /* 0x000fea0003800000 */
.L_x_3789:
[----:B------:R-:W-:-:S05]  /*24e0*/  PRMT R2, RZ, 0x5410, R0 ;  /* 0x00005410ff027816 */ /* 0x000fca0000000000 */
[----:B------:R-:W-:-:S06]  /*24f0*/  FMUL.FTZ R2, R2, 1 ;  /* 0x3f80000002027820 */ /* 0x000fcc0000410000 */
[----:B------:R-:W0:Y:S02]  /*2500*/  F2F.F64.F32 R2, R2 ;  /* 0x0000000200027310 */ /* 0x000e240000201800 */
[----:B0-----:R0:W-:Y:S01]  /*2510*/  STG.E.64 [R16.64], R2 ;  /* 0x0000000210007986 */ /* 0x0011e2000c101b24 */
[----:B------:R-:W-:Y:S05]  /*2520*/  BRA `(.L_x_3784) ;  /* 0x00000b1000007947 */ /* 0x000fea0003800000 */
.L_x_3779:
        /* <DEDUP_REMOVED lines=13> */
.L_x_3793:
[----:B------:R-:W-:Y:S01]  /*2600*/  PRMT R0, RZ, 0x5410, R0 ;  /* 0x00005410ff007816 */ /* 0x000fe20000000000 */
[----:B------:R-:W-:-:S04]  /*2610*/  CS2R R6, SRZ ;  /* 0x0000000000067805 */ /* 0x000fc8000001ff00 */
[----:B------:R-:W-:-:S04]  /*2620*/  FMUL.FTZ R0, R0, 1 ;  /* 0x3f80000000007820 */ /* 0x000fc80000410000 */
[----:B------:R-:W0:Y:S02]  /*2630*/  F2F.F64.F32 R4, R0 ;  /* 0x0000000000047310 */ /* 0x000e240000201800 */
[----:B0-----:R0:W-:Y:S01]  /*2640*/  STG.E.128 [R16.64], R4 ;  /* 0x0000000410007986 */ /* 0x0011e2000c101d24 */
[----:B------:R-:W-:Y:S05]  /*2650*/  BRA `(.L_x_3784) ;  /* 0x000009e000007947 */ /* 0x000fea0003800000 */
.L_x_3792:
        /* <DEDUP_REMOVED lines=21> */
.L_x_3797:
[----:B------:R-:W-:Y:S05]  /*27b0*/  BSYNC B0 ;  /* 0x0000000000007941 */ /* 0x000fea0003800000 */
.L_x_3796:
[----:B------:R-:W-:-:S05]  /*27c0*/  LOP3.LUT R3, R0, R3, RZ, 0xfc, !PT ;  /* 0x0000000300037212 */ /* 0x000fca00078efcff */
[----:B------:R0:W-:Y:S01]  /*27d0*/  STG.E.U8 [R16.64], R3 ;  /* 0x0000000310007986 */ /* 0x0001e2000c101124 */
[----:B------:R-:W-:Y:S05]  /*27e0*/  BRA `(.L_x_3784) ;  /* 0x0000085000007947 */ /* 0x000fea0003800000 */
.L_x_3795:
        /* <DEDUP_REMOVED lines=13> */
.L_x_3799:
[----:B------:R-:W-:Y:S01]  /*28c0*/  IMAD.MOV.U32 R0, RZ, RZ, 0x7f ;  /* 0x0000007fff007424 */ /* 0x000fe200078e00ff */
[----:B------:R-:W-:-:S04]  /*28d0*/  ISETP.GT.U32.AND P0, PT, R2, 0x7f800000, PT ;  /* 0x7f8000000200780c */ /* 0x000fc80003f04070 */
[----:B------:R-:W-:-:S04]  /*28e0*/  SEL R0, R0, 0x7c, P0 ;  /* 0x0000007c00007807 */ /* 0x000fc80000000000 */
.L_x_3800:
[----:B------:R-:W-:Y:S05]  /*28f0*/  BSYNC B0 ;  /* 0x0000000000007941 */ /* 0x000fea0003800000 */
.L_x_3798:
[----:B------:R-:W-:-:S04]  /*2900*/  LOP3.LUT R2, R3, 0x80000000, RZ, 0xc0, !PT ;  /* 0x8000000003027812 */ /* 0x000fc800078ec0ff */
[----:B------:R-:W-:-:S04]  /*2910*/  SHF.R.U32.HI R3, RZ, 0x18, R2 ;  /* 0x00000018ff037819 */ /* 0x000fc80000011602 */
[----:B------:R-:W-:-:S05]  /*2920*/  LOP3.LUT R3, R0, R3, RZ, 0xfc, !PT ;  /* 0x0000000300037212 */ /* 0x000fca00078efcff */
[----:B------:R0:W-:Y:S01]  /*2930*/  STG.E.U8 [R16.64], R3 ;  /* 0x0000000310007986 */ /* 0x0001e2000c101124 */
[----:B------:R-:W-:Y:S05]  /*2940*/  BRA `(.L_x_3784) ;  /* 0x000006f000007947 */ /* 0x000fea0003800000 */
.L_x_3794:
[----:B------:R0:W-:Y:S01]  /*2950*/  STG.E.U16 [R16.64], R0 ;  /* 0x0000000010007986 */ /* 0x0001e2000c101524 */
[----:B------:R-:W-:Y:S05]  /*2960*/  BRA `(.L_x_3784) ;  /* 0x000006d000007947 */ /* 0x000fea0003800000 */
.L_x_3791:
        /* <DEDUP_REMOVED lines=12> */
.L_x_3803:
        /* <DEDUP_REMOVED lines=17> */
.L_x_3806:
[----:B------:R-:W-:-:S04]  /*2b40*/  LOP3.LUT R2, R3, 0x80000000, RZ, 0xc0, !PT ;  /* 0x8000000003027812 */ /* 0x000fc800078ec0ff */
[----:B------:R-:W-:-:S04]  /*2b50*/  SHF.R.U32.HI R3, RZ, 0x18, R2 ;  /* 0x00000018ff037819 */ /* 0x000fc80000011602 */
[----:B------:R-:W-:-:S04]  /*2b60*/  LOP3.LUT R0, R0, R3, RZ, 0xfc, !PT ;  /* 0x0000000300007212 */ /* 0x000fc800078efcff */
[----:B------:R-:W-:Y:S02]  /*2b70*/  PRMT R8, R0, 0x7610, R8 ;  /* 0x0000761000087816 */ /* 0x000fe40000000008 */
.L_x_3805:
[----:B------:R-:W-:Y:S05]  /*2b80*/  BSYNC B0 ;  /* 0x0000000000007941 */ /* 0x000fea0003800000 */
.L_x_3804:
[----:B------:R0:W-:Y:S01]  /*2b90*/  STG.E.U8 [R16.64], R8 ;  /* 0x0000000810007986 */ /* 0x0001e2000c101124 */
[----:B------:R-:W-:Y:S05]  /*2ba0*/  BRA `(.L_x_3784) ;  /* 0x0000049000007947 */ /* 0x000fea0003800000 */
.L_x_3802:
        /* <DEDUP_REMOVED lines=17> */
.L_x_3809:
[----:B------:R-:W-:-:S04]  /*2cc0*/  LOP3.LUT R2, R3, 0x80000000, RZ, 0xc0, !PT ;  /* 0x8000000003027812 */ /* 0x000fc800078ec0ff */
[----:B------:R-:W-:-:S04]  /*2cd0*/  SHF.R.U32.HI R3, RZ, 0x18, R2 ;  /* 0x00000018ff037819 */ /* 0x000fc80000011602 */
[----:B------:R-:W-:-:S04]  /*2ce0*/  LOP3.LUT R0, R0, R3, RZ, 0xfc, !PT ;  /* 0x0000000300007212 */ /* 0x000fc800078efcff */
[----:B------:R-:W-:Y:S02]  /*2cf0*/  PRMT R8, R0, 0x7610, R8 ;  /* 0x0000761000087816 */ /* 0x000fe40000000008 */
.L_x_3808:
[----:B------:R-:W-:Y:S05]  /*2d00*/  BSYNC B0 ;  /* 0x0000000000007941 */ /* 0x000fea0003800000 */
.L_x_3807:
[----:B------:R0:W-:Y:S01]  /*2d10*/  STG.E.U8 [R16.64], R8 ;  /* 0x0000000810007986 */ /* 0x0001e2000c101124 */
[----:B------:R-:W-:Y:S05]  /*2d20*/  BRA `(.L_x_3784) ;  /* 0x0000031000007947 */ /* 0x000fea0003800000 */
.L_x_3801:
        /* <DEDUP_REMOVED lines=22> */
.L_x_3783:
        /* <DEDUP_REMOVED lines=20> */
.L_x_3811:
[----:B------:R-:W-:-:S06]  /*2fd0*/  PRMT R2, RZ, 0x5410, R0 ;  /* 0x00005410ff027816 */ /* 0x000fcc0000000000 */
[----:B------:R-:W0:Y:S02]  /*2fe0*/  F2I.U64.TRUNC R2, R2 ;  /* 0x0000000200027311 */ /* 0x000e24000020d800 */
[----:B0-----:R0:W-:Y:S01]  /*2ff0*/  STG.E.64 [R16.64], R2 ;  /* 0x0000000210007986 */ /* 0x0011e2000c101b24 */
[----:B------:R-:W-:Y:S05]  /*3000*/  BRA `(.L_x_3784) ;  /* 0x0000003000007947 */ /* 0x000fea0003800000 */
.L_x_3810:
[----:B------:R-:W-:-:S04]  /*3010*/  PRMT R0, RZ, 0x5410, R0 ;  /* 0x00005410ff007816 */ /* 0x000fc80000000000 */
[----:B------:R-:W0:Y:S02]  /*3020*/  F2I.FTZ.U32.TRUNC.NTZ R3, R0 ;  /* 0x0000000000037305 */ /* 0x000e24000021f000 */
[----:B0-----:R0:W-:Y:S02]  /*3030*/  STG.E [R16.64], R3 ;  /* 0x0000000310007986 */ /* 0x0011e4000c101924 */
.L_x_3784:
[----:B------:R-:W-:-:S05]  /*3040*/  IMAD R18, R18, 0x200, R23 ;  /* 0x0000020012127824 */ /* 0x000fca00078e0217 */
[----:B------:R-:W-:Y:S02]  /*3050*/  IADD3 R19, R18, 0x80, RZ ;  /* 0x0000008012137810 */ /* 0x000fe40007ffe0ff */
.L_x_3742:
[----:B------:R-:W-:Y:S05]  /*3060*/  BSYNC B6 ;  /* 0x0000000000067941 */ /* 0x000fea0003800000 */
.L_x_3741:
[----:B------:R-:W-:Y:S01]  /*3070*/  ISETP.GE.AND P0, PT, R19, c[0x0][0x160], PT ;  /* 0x0000580013007a0c */ /* 0x000fe20003f06270 */
[----:B------:R-:W-:-:S12]  /*3080*/  BSSY B6, `(.L_x_3812) ;  /* 0x00005fa000067945 */ /* 0x000fd80003800000 */
[----:B------:R-:W-:Y:S05]  /*3090*/  @P0 BRA `(.L_x_3813) ;  /* 0x00005f8000000947 */ /* 0x000fea0003800000 */
[----:B------:R-:W-:Y:S01]  /*30a0*/  ISETP.NE.AND P0, PT, RZ, c[0x0][0x168], PT ;  /* 0x00005a00ff007a0c */ /* 0x000fe20003f05270 */
[----:B0-----:R-:W-:Y:S02]  /*30b0*/  IMAD.MOV.U32 R0, RZ, RZ, RZ ;  /* 0x000000ffff007224 */ /* 0x001fe400078e00ff */
[----:B------:R-:W-:-:S10]  /*30c0*/  IMAD.MOV.U32 R16, RZ, RZ, RZ ;  /* 0x000000ffff107224 */ /* 0x000fd400078e00ff */
        /* <DEDUP_REMOVED lines=225> */
.L_x_3814:
        /* <DEDUP_REMOVED lines=20> */
.L_x_3818:
[----:B------:R-:W2:Y:S02]  /*4020*/  LDG.E.U8 R2, [R2.64] ;  /* 0x0000002402027981 */ /* 0x000ea4000c1e1100 */
[----:B--2---:R-:W0:Y:S02]  /*4030*/  I2F.U16 R0, R2 ;  /* 0x0000000200007306 */ /* 0x004e240000101000 */
[----:B0-----:R-:W-:Y:S01]  /*4040*/  F2FP.BF16.PACK_AB R0, RZ, R0 ;  /* 0x00000000ff00723e */ /* 0x001fe200000010ff */
[----:B------:R-:W-:Y:S05]  /*4050*/  BRA `(.L_x_3820) ;  /* 0x00000e3000007947 */ /* 0x000fea0003800000 */
.L_x_3817:
        /* <DEDUP_REMOVED lines=10> */
.L_x_3822:
[----:B------:R-:W2:Y:S02]  /*4100*/  LDG.E R2, [R2.64] ;  /* 0x0000002402027981 */ /* 0x000ea4000c1e1900 */
[----:B--2---:R-:W0:Y:S02]  /*4110*/  I2F R0, R2 ;  /* 0x0000000200007306 */ /* 0x004e240000201400 */
[----:B0-----:R-:W-:Y:S01]  /*4120*/  F2FP.BF16.PACK_AB R0, RZ, R0 ;  /* 0x00000000ff00723e */ /* 0x001fe200000010ff */
[----:B------:R-:W-:Y:S05]  /*4130*/  BRA `(.L_x_3820) ;  /* 0x00000d5000007947 */ /* 0x000fea0003800000 */
.L_x_3821:
[----:B------:R-:W2:Y:S02]  /*4140*/  LDG.E.U16 R2, [R2.64] ;  /* 0x0000002402027981 */ /* 0x000ea4000c1e1500 */
[----:B--2---:R-:W0:Y:S02]  /*4150*/  I2F.S16 R0, R2 ;  /* 0x0000000200007306 */ /* 0x004e240000101400 */
[----:B0-----:R-:W-:Y:S01]  /*4160*/  F2FP.BF16.PACK_AB R0, RZ, R0 ;  /* 0x00000000ff00723e */ /* 0x001fe200000010ff */
[----:B------:R-:W-:Y:S05]  /*4170*/  BRA `(.L_x_3820) ;  /* 0x00000d1000007947 */ /* 0x000fea0003800000 */
.L_x_3816:
        /* <DEDUP_REMOVED lines=9> */
.L_x_3824:
[----:B------:R-:W2:Y:S02]  /*4210*/  LDG.E.U16 R0, [R2.64] ;  /* 0x0000002402007981 */ /* 0x000ea4000c1e1500 */
[----:B--2---:R-:W-:-:S05]  /*4220*/  HADD2.F32 R0, -RZ, R0.H0_H0 ;  /* 0x20000000ff007230 */ /* 0x004fca0000004100 */
[----:B------:R-:W-:Y:S01]  /*4230*/  F2FP.BF16.PACK_AB R0, RZ, R0 ;  /* 0x00000000ff00723e */ /* 0x000fe200000010ff */
[----:B------:R-:W-:Y:S05]  /*4240*/  BRA `(.L_x_3820) ;  /* 0x00000c4000007947 */ /* 0x000fea0003800000 */
.L_x_3823:
        /* <DEDUP_REMOVED lines=9> */
.L_x_3826:
[----:B------:R-:W2:Y:S02]  /*42e0*/  LDG.E.U16 R2, [R2.64] ;  /* 0x0000002402027981 */ /* 0x000ea4000c1e1500 */
[----:B--2---:R-:W-:-:S05]  /*42f0*/  HADD2.F32 R0, -RZ, R2.H0_H0 ;  /* 0x20000002ff007230 */ /* 0x004fca0000004100 */
[----:B------:R-:W-:Y:S01]  /*4300*/  F2FP.BF16.PACK_AB R0, RZ, R0 ;  /* 0x00000000ff00723e */ /* 0x000fe200000010ff */
[----:B------:R-:W-:Y:S05]  /*4310*/  BRA `(.L_x_3820) ;  /* 0x00000b7000007947 */ /* 0x000fea0003800000 */
.L_x_3825:
[----:B------:R-:W2:Y:S02]  /*4320*/  LDG.E.64 R2, [R2.64] ;  /* 0x0000002402027981 */ /* 0x000ea4000c1e1b00 */
[----:B--2---:R-:W0:Y:S01]  /*4330*/  F2F.F32.F64 R0, R2 ;  /* 0x0000000200007310 */ /* 0x004e220000301000 */
[----:B------:R-:W0:-:S14]  /*4340*/  DSETP.GEU.AND P0, PT, |R2|, c[0x2][0x0], PT ;  /* 0x008000000200762a */ /* 0x000e1c0003f0e200 */
[----:B0-----:R-:W-:-:S05]  /*4350*/  @!P0 FMUL R0, R0, 1.175494350822287508e-38 ;  /* 0x0080000000008820 */ /* 0x001fca0000400000 */
[----:B------:R-:W-:Y:S01]  /*4360*/  F2FP.BF16.PACK_AB R0, RZ, R0 ;  /* 0x00000000ff00723e */ /* 0x000fe200000010ff */
[----:B------:R-:W-:Y:S05]  /*4370*/  BRA `(.L_x_3820) ;  /* 0x00000b1000007947 */ /* 0x000fea0003800000 */
.L_x_3815:
        /* <DEDUP_REMOVED lines=13> */
.L_x_3829:
[----:B------:R-:W2:Y:S02]  /*4450*/  LDG.E.64 R2, [R2.64] ;  /* 0x0000002402027981 */ /* 0x000ea4000c1e1b00 */
[----:B--2---:R-:W0:Y:S01]  /*4460*/  F2F.F32.F64 R0, R2 ;  /* 0x0000000200007310 */ /* 0x004e220000301000 */
[----:B------:R-:W0:-:S14]  /*4470*/  DSETP.GEU.AND P0, PT, |R2|, c[0x2][0x0], PT ;  /* 0x008000000200762a */ /* 0x000e1c0003f0e200 */
[----:B0-----:R-:W-:-:S05]  /*4480*/  @!P0 FMUL R0, R0, 1.175494350822287508e-38 ;  /* 0x0080000000008820 */ /* 0x001fca0000400000 */
[----:B------:R-:W-:Y:S01]  /*4490*/  F2FP.BF16.PACK_AB R0, RZ, R0 ;  /* 0x00000000ff00723e */ /* 0x000fe200000010ff */
[----:B------:R-:W-:Y:S05]  /*44a0*/  BRA `(.L_x_3820) ;  /* 0x000009e000007947 */ /* 0x000fea0003800000 */
.L_x_3828:
        /* <DEDUP_REMOVED lines=28> */
.L_x_3831:
        /* <DEDUP_REMOVED lines=15> */
.L_x_3830:
[----:B------:R0:W5:Y:S01]  /*4760*/  LDG.E.U16 R0, [R2.64] ;  /* 0x0000002402007981 */ /* 0x000162000c1e1500 */
[----:B------:R-:W-:Y:S05]  /*4770*/  BRA `(.L_x_3820) ;  /* 0x0000071000007947 */ /* 0x000fea0003800000 */
.L_x_3827:
        /* <DEDUP_REMOVED lines=12> */
.L_x_3834:
        /* <DEDUP_REMOVED lines=21> */
.L_x_3838:
[----:B------:R-:W-:Y:S05]  /*4990*/  BSYNC B1 ;  /* 0x0000000000017941 */ /* 0x000fea0003800000 */
.L_x_3837:
[----:B------:R-:W-:Y:S01]  /*49a0*/  LEA R3, R0, 0x3b800000, 0x17 ;  /* 0x3b80000000037811 */ /* 0x000fe200078eb8ff */
[----:B------:R-:W-:-:S05]  /*49b0*/  IMAD.SHL.U32 R0, R2, 0x100000, RZ ;  /* 0x0010000002007824 */ /* 0x000fca00078e00ff */
[----:B------:R-:W-:Y:S02]  /*49c0*/  LOP3.LUT R0, R3, R0, R4, 0xfe, !PT ;  /* 0x0000000003007212 */ /* 0x000fe400078efe04 */
.L_x_3836:
[----:B------:R-:W-:Y:S05]  /*49d0*/  BSYNC B0 ;  /* 0x0000000000007941 */ /* 0x000fea0003800000 */
.L_x_3835:
[----:B------:R-:W-:Y:S01]  /*49e0*/  F2FP.BF16.PACK_AB R0, RZ, R0 ;  /* 0x00000000ff00723e */ /* 0x000fe200000010ff */
[----:B------:R-:W-:Y:S05]  /*49f0*/  BRA `(.L_x_3820) ;  /* 0x0000049000007947 */ /* 0x000fea0003800000 */
.L_x_3833:
        /* <DEDUP_REMOVED lines=21> */
.L_x_3842:
[----:B------:R-:W-:Y:S05]  /*4b50*/  BSYNC B1 ;  /* 0x0000000000017941 */ /* 0x000fea0003800000 */
.L_x_3841:
[----:B------:R-:W-:Y:S01]  /*4b60*/  LEA R3, R0, 0x37800000, 0x17 ;  /* 0x3780000000037811 */ /* 0x000fe200078eb8ff */
[----:B------:R-:W-:-:S05]  /*4b70*/  IMAD.SHL.U32 R0, R2, 0x200000, RZ ;  /* 0x0020000002007824 */ /* 0x000fca00078e00ff */
[----:B------:R-:W-:Y:S02]  /*4b80*/  LOP3.LUT R0, R3, R0, R4, 0xfe, !PT ;  /* 0x0000000003007212 */ /* 0x000fe400078efe04 */
.L_x_3840:
[----:B------:R-:W-:Y:S05]  /*4b90*/  BSYNC B0 ;  /* 0x0000000000007941 */ /* 0x000fea0003800000 */
.L_x_3839:
[----:B------:R-:W-:Y:S01]  /*4ba0*/  F2FP.BF16.PACK_AB R0, RZ, R0 ;  /* 0x00000000ff00723e */ /* 0x000fe200000010ff */
[----:B------:R-:W-:Y:S05]  /*4bb0*/  BRA `(.L_x_3820) ;  /* 0x000002d000007947 */ /* 0x000fea0003800000 */
.L_x_3832:
        /* <DEDUP_REMOVED lines=14> */
.L_x_3846:
[----:B------:R-:W-:Y:S05]  /*4ca0*/  BSYNC B0 ;  /* 0x0000000000007941 */ /* 0x000fea0003800000 */
.L_x_3845:
[----:B------:R-:W-:Y:S01]  /*4cb0*/  F2FP.BF16.PACK_AB R0, RZ, R0 ;  /* 0x00000000ff00723e */ /* 0x000fe200000010ff */
[----:B------:R-:W-:Y:S05]  /*4cc0*/  BRA `(.L_x_3820) ;  /* 0x000001c000007947 */ /* 0x000fea0003800000 */
.L_x_3819:
        /* <DEDUP_REMOVED lines=21> */
.L_x_3844:
[----:B------:R-:W2:Y:S02]  /*4e20*/  LDG.E.64 R2, [R2.64] ;  /* 0x0000002402027981 */ /* 0x000ea4000c1e1b00 */
[----:B--2---:R-:W0:Y:S02]  /*4e30*/  I2F.U64 R0, R2 ;  /* 0x0000000200007312 */ /* 0x004e240000301000 */
[----:B0-----:R-:W-:Y:S01]  /*4e40*/  F2FP.BF16.PACK_AB R0, RZ, R0 ;  /* 0x00000000ff00723e */ /* 0x001fe200000010ff */
[----:B------:R-:W-:Y:S05]  /*4e50*/  BRA `(.L_x_3820) ;  /* 0x0000003000007947 */ /* 0x000fea0003800000 */
.L_x_3843:
[----:B------:R-:W2:Y:S02]  /*4e60*/  LDG.E R2, [R2.64] ;  /* 0x0000002402027981 */ /* 0x000ea4000c1e1900 */
[----:B--2---:R-:W0:Y:S02]  /*4e70*/  I2F.U32 R0, R2 ;  /* 0x0000000200007306 */ /* 0x004e240000201000 */
[----:B0-----:R-:W-:-:S06]  /*4e80*/  F2FP.BF16.PACK_AB R0, RZ, R0 ;  /* 0x00000000ff00723e */ /* 0x001fcc00000010ff */
.L_x_3820:
        /* <DEDUP_REMOVED lines=32> */
.L_x_3848:
[----:B------:R-:W-:Y:S02]  /*5090*/  FMUL.FTZ R0, R0, c[0x0][0x374] ;  /* 0x0000dd0000007a20 */ /* 0x000fe40000410000 */
.L_x_3849:
[----:B------:R-:W-:Y:S05]  /*50a0*/  BSYNC B0 ;  /* 0x0000000000007941 */ /* 0x000fea0003800000 */
.L_x_3847:
        /* <DEDUP_REMOVED lines=17> */
.L_x_3853:
[----:B------:R-:W-:-:S06]  /*51c0*/  PRMT R3, RZ, 0x5410, R0 ;  /* 0x00005410ff037816 */ /* 0x000fcc0000000000 */
[----:B------:R-:W0:Y:S02]  /*51d0*/  F2I.S64.TRUNC R2, R3 ;  /* 0x0000000300027311 */ /* 0x000e24000020d900 */
[----:B0-----:R0:W-:Y:S01]  /*51e0*/  STG.E.U8 [R16.64], R2 ;  /* 0x0000000210007986 */ /* 0x0011e2000c101124 */
[----:B------:R-:W-:Y:S05]  /*51f0*/  BRA `(.L_x_3855) ;  /* 0x00000e4000007947 */ /* 0x000fea0003800000 */
.L_x_3852:
        /* <DEDUP_REMOVED lines=10> */
.L_x_3857:
[----:B------:R-:W-:-:S04]  /*52a0*/  PRMT R0, RZ, 0x5410, R0 ;  /* 0x00005410ff007816 */ /* 0x000fc80000000000 */
[----:B------:R-:W0:Y:S02]  /*52b0*/  F2I.FTZ.TRUNC.NTZ R3, R0 ;  /* 0x0000000000037305 */ /* 0x000e24000021f100 */
[----:B0-----:R0:W-:Y:S01]  /*52c0*/  STG.E [R16.64], R3 ;  /* 0x0000000310007986 */ /* 0x0011e2000c101924 */
[----:B------:R-:W-:Y:S05]  /*52d0*/  BRA `(.L_x_3855) ;  /* 0x00000d6000007947 */ /* 0x000fea0003800000 */
.L_x_3856:
[----:B------:R-:W-:-:S04]  /*52e0*/  PRMT R0, RZ, 0x5410, R0 ;  /* 0x00005410ff007816 */ /* 0x000fc80000000000 */
[----:B------:R-:W0:Y:S02]  /*52f0*/  F2I.FTZ.TRUNC.NTZ R3, R0 ;  /* 0x0000000000037305 */ /* 0x000e24000021f100 */
[----:B0-----:R0:W-:Y:S01]  /*5300*/  STG.E.U16 [R16.64], R3 ;  /* 0x0000000310007986 */ /* 0x0011e2000c101524 */
[----:B------:R-:W-:Y:S05]  /*5310*/  BRA `(.L_x_3855) ;  /* 0x00000d2000007947 */ /* 0x000fea0003800000 */
.L_x_3851:
        /* <DEDUP_REMOVED lines=9> */
.L_x_3859:
[----:B------:R-:W-:-:S04]  /*53b0*/  PRMT R0, RZ, 0x5410, R0 ;  /* 0x00005410ff007816 */ /* 0x000fc80000000000 */
[----:B------:R-:W-:-:S05]  /*53c0*/  F2FP.PACK_AB R0, RZ, R0 ;  /* 0x00000000ff00723e */ /* 0x000fca00000000ff */
[----:B------:R0:W-:Y:S01]  /*53d0*/  STG.E.U16 [R16.64], R0 ;  /* 0x0000000010007986 */ /* 0x0001e2000c101524 */
[----:B------:R-:W-:Y:S05]  /*53e0*/  BRA `(.L_x_3855) ;  /* 0x00000c5000007947 */ /* 0x000fea0003800000 */
.L_x_3858:
        /* <DEDUP_REMOVED lines=10> */
.L_x_3861:
[----:B------:R-:W-:-:S04]  /*5490*/  PRMT R0, RZ, 0x5410, R0 ;  /* 0x00005410ff007816 */ /* 0x000fc80000000000 */
[----:B------:R-:W-:-:S04]  /*54a0*/  F2FP.PACK_AB R3, RZ, R0 ;  /* 0x00000000ff03723e */ /* 0x000fc800000000ff */
[----:B------:R-:W-:-:S05]  /*54b0*/  PRMT R3, R3, 0x5410, RZ ;  /* 0x0000541003037816 */ /* 0x000fca00000000ff */
[----:B------:R0:W-:Y:S01]  /*54c0*/  STG.E [R16.64], R3 ;  /* 0x0000000310007986 */ /* 0x0001e2000c101924 */
[----:B------:R-:W-:Y:S05]  /*54d0*/  BRA `(.L_x_3855) ;  /* 0x00000b6000007947 */ /* 0x000fea0003800000 */
.L_x_3860:
[----:B------:R-:W-:-:S05]  /*54e0*/  PRMT R2, RZ, 0x5410, R0 ;  /* 0x00005410ff027816 */ /* 0x000fca0000000000 */
[----:B------:R-:W-:-:S06]  /*54f0*/  FMUL.FTZ R2, R2, 1 ;  /* 0x3f80000002027820 */ /* 0x000fcc0000410000 */
[----:B------:R-:W0:Y:S02]  /*5500*/  F2F.F64.F32 R2, R2 ;  /* 0x0000000200027310 */ /* 0x000e240000201800 */
[----:B0-----:R0:W-:Y:S01]  /*5510*/  STG.E.64 [R16.64], R2 ;  /* 0x0000000210007986 */ /* 0x0011e2000c101b24 */
[----:B------:R-:W-:Y:S05]  /*5520*/  BRA `(.L_x_3855) ;  /* 0x00000b1000007947 */ /* 0x000fea0003800000 */
.L_x_3850:
        /* <DEDUP_REMOVED lines=13> */
.L_x_3864:
[----:B------:R-:W-:Y:S01]  /*5600*/  PRMT R0, RZ, 0x5410, R0 ;  /* 0x00005410ff007816 */ /* 0x000fe20000000000 */
[----:B------:R-:W-:-:S04]  /*5610*/  CS2R R6, SRZ ;  /* 0x0000000000067805 */ /* 0x000fc8000001ff00 */
[----:B------:R-:W-:-:S04]  /*5620*/  FMUL.FTZ R0, R0, 1 ;  /* 0x3f80000000007820 */ /* 0x000fc80000410000 */
[----:B------:R-:W0:Y:S02]  /*5630*/  F2F.F64.F32 R4, R0 ;  /* 0x0000000000047310 */ /* 0x000e240000201800 */
[----:B0-----:R0:W-:Y:S01]  /*5640*/  STG.E.128 [R16.64], R4 ;  /* 0x0000000410007986 */ /* 0x0011e2000c101d24 */
[----:B------:R-:W-:Y:S05]  /*5650*/  BRA `(.L_x_3855) ;  /* 0x000009e000007947 */ /* 0x000fea0003800000 */
.L_x_3863:
        /* <DEDUP_REMOVED lines=21> */
.L_x_3868:
[----:B------:R-:W-:Y:S05]  /*57b0*/  BSYNC B0 ;  /* 0x0000000000007941 */ /* 0x000fea0003800000 */
.L_x_3867:
[----:B------:R-:W-:-:S05]  /*57c0*/  LOP3.LUT R3, R0, R3, RZ, 0xfc, !PT ;  /* 0x0000000300037212 */ /* 0x000fca00078efcff */
[----:B------:R0:W-:Y:S01]  /*57d0*/  STG.E.U8 [R16.64], R3 ;  /* 0x0000000310007986 */ /* 0x0001e2000c101124 */
[----:B------:R-:W-:Y:S05]  /*57e0*/  BRA `(.L_x_3855) ;  /* 0x0000085000007947 */ /* 0x000fea0003800000 */
.L_x_3866:
        /* <DEDUP_REMOVED lines=13> */
.L_x_3870:
[----:B------:R-:W-:Y:S01]  /*58c0*/  IMAD.MOV.U32 R0, RZ, RZ, 0x7f ;  /* 0x0000007fff007424 */ /* 0x000fe200078e00ff */
[----:B------:R-:W-:-:S04]  /*58d0*/  ISETP.GT.U32.AND P0, PT, R2, 0x7f800000, PT ;  /* 0x7f8000000200780c */ /* 0x000fc80003f04070 */
[----:B------:R-:W-:-:S04]  /*58e0*/  SEL R0, R0, 0x7c, P0 ;  /* 0x0000007c00007807 */ /* 0x000fc80000000000 */
.L_x_3871:
[----:B------:R-:W-:Y:S05]  /*58f0*/  BSYNC B0 ;  /* 0x0000000000007941 */ /* 0x000fea0003800000 */
.L_x_3869:
[----:B------:R-:W-:-:S04]  /*5900*/  LOP3.LUT R2, R3, 0x80000000, RZ, 0xc0, !PT ;  /* 0x8000000003027812 */ /* 0x000fc800078ec0ff */
[----:B------:R-:W-:-:S04]  /*5910*/  SHF.R.U32.HI R3, RZ, 0x18, R2 ;  /* 0x00000018ff037819 */ /* 0x000fc80000011602 */
[----:B------:R-:W-:-:S05]  /*5920*/  LOP3.LUT R3, R0, R3, RZ, 0xfc, !PT ;  /* 0x0000000300037212 */ /* 0x000fca00078efcff */
[----:B------:R0:W-:Y:S01]  /*5930*/  STG.E.U8 [R16.64], R3 ;  /* 0x0000000310007986 */ /* 0x0001e2000c101124 */
[----:B------:R-:W-:Y:S05]  /*5940*/  BRA `(.L_x_3855) ;  /* 0x000006f000007947 */ /* 0x000fea0003800000 */
.L_x_3865:
[----:B------:R0:W-:Y:S01]  /*5950*/  STG.E.U16 [R16.64], R0 ;  /* 0x0000000010007986 */ /* 0x0001e2000c101524 */
[----:B------:R-:W-:Y:S05]  /*5960*/  BRA `(.L_x_3855) ;  /* 0x000006d000007947 */ /* 0x000fea0003800000 */
.L_x_3862:
        /* <DEDUP_REMOVED lines=12> */
.L_x_3874:
        /* <DEDUP_REMOVED lines=17> */
.L_x_3877:
[----:B------:R-:W-:-:S04]  /*5b40*/  LOP3.LUT R2, R3, 0x80000000, RZ, 0xc0, !PT ;  /* 0x8000000003027812 */ /* 0x000fc800078ec0ff */
[----:B------:R-:W-:-:S04]  /*5b50*/  SHF.R.U32.HI R3, RZ, 0x18, R2 ;  /* 0x00000018ff037819 */ /* 0x000fc80000011602 */
[----:B------:R-:W-:-:S04]  /*5b60*/  LOP3.LUT R0, R0, R3, RZ, 0xfc, !PT ;  /* 0x0000000300007212 */ /* 0x000fc800078efcff */
[----:B------:R-:W-:Y:S02]  /*5b70*/  PRMT R8, R0, 0x7610, R8 ;  /* 0x0000761000087816 */ /* 0x000fe40000000008 */
.L_x_3876:
[----:B------:R-:W-:Y:S05]  /*5b80*/  BSYNC B0 ;  /* 0x0000000000007941 */ /* 0x000fea0003800000 */
.L_x_3875:
[----:B------:R0:W-:Y:S01]  /*5b90*/  STG.E.U8 [R16.64], R8 ;  /* 0x0000000810007986 */ /* 0x0001e2000c101124 */
[----:B------:R-:W-:Y:S05]  /*5ba0*/  BRA `(.L_x_3855) ;  /* 0x0000049000007947 */ /* 0x000fea0003800000 */
.L_x_3873:
        /* <DEDUP_REMOVED lines=17> */
.L_x_3880:
[----:B------:R-:W-:-:S04]  /*5cc0*/  LOP3.LUT R2, R3, 0x80000000, RZ, 0xc0, !PT ;  /* 0x8000000003027812 */ /* 0x000fc800078ec0ff */
[----:B------:R-:W-:-:S04]  /*5cd0*/  SHF.R.U32.HI R3, RZ, 0x18, R2 ;  /* 0x00000018ff037819 */ /* 0x000fc80000011602 */
[----:B------:R-:W-:-:S04]  /*5ce0*/  LOP3.LUT R0, R0, R3, RZ, 0xfc, !PT ;  /* 0x0000000300007212 */ /* 0x000fc800078efcff */
[----:B------:R-:W-:Y:S02]  /*5cf0*/  PRMT R8, R0, 0x7610, R8 ;  /* 0x0000761000087816 */ /* 0x000fe40000000008 */
.L_x_3879:
[----:B------:R-:W-:Y:S05]  /*5d00*/  BSYNC B0 ;  /* 0x0000000000007941 */ /* 0x000fea0003800000 */
.L_x_3878:
[----:B------:R0:W-:Y:S01]  /*5d10*/  STG.E.U8 [R16.64], R8 ;  /* 0x0000000810007986 */ /* 0x0001e2000c101124 */
[----:B------:R-:W-:Y:S05]  /*5d20*/  BRA `(.L_x_3855) ;  /* 0x0000031000007947 */ /* 0x000fea0003800000 */
.L_x_3872:
        /* <DEDUP_REMOVED lines=22> */
.L_x_3854:
        /* <DEDUP_REMOVED lines=20> */
.L_x_3882:
[----:B------:R-:W-:-:S06]  /*5fd0*/  PRMT R2, RZ, 0x5410, R0 ;  /* 0x00005410ff027816 */ /* 0x000fcc0000000000 */
[----:B------:R-:W0:Y:S02]  /*5fe0*/  F2I.U64.TRUNC R2, R2 ;  /* 0x0000000200027311 */ /* 0x000e24000020d800 */
[----:B0-----:R0:W-:Y:S01]  /*5ff0*/  STG.E.64 [R16.64], R2 ;  /* 0x0000000210007986 */ /* 0x0011e2000c101b24 */
[----:B------:R-:W-:Y:S05]  /*6000*/  BRA `(.L_x_3855) ;  /* 0x0000003000007947 */ /* 0x000fea0003800000 */
.L_x_3881:
[----:B------:R-:W-:-:S04]  /*6010*/  PRMT R0, RZ, 0x5410, R0 ;  /* 0x00005410ff007816 */ /* 0x000fc80000000000 */
[----:B------:R-:W0:Y:S02]  /*6020*/  F2I.FTZ.U32.TRUNC.NTZ R3, R0 ;  /* 0x0000000000037305 */ /* 0x000e24000021f000 */
[----:B0-----:R0:W-:Y:S02]  /*6030*/  STG.E [R16.64], R3 ;  /* 0x0000000310007986 */ /* 0x0011e4000c101924 */
.L_x_3855:
[----:B------:R-:W-:-:S04]  /*6040*/  IADD3 R19, R19, 0x80, RZ ;  /* 0x0000008013137810 */ /* 0x000fc80007ffe0ff */
[----:B------:R-:W-:-:S13]  /*6050*/  ISETP.GE.AND P0, PT, R19, c[0x0][0x160], PT ;  /* 0x0000580013007a0c */ /* 0x000fda0003f06270 */
        /* <DEDUP_REMOVED lines=229> */
.L_x_3883:
        /* <DEDUP_REMOVED lines=20> */
.L_x_3887:
[----:B------:R-:W2:Y:S02]  /*6ff0*/  LDG.E.U8 R2, [R2.64] ;  /* 0x0000002402027981 */ /* 0x000ea4000c1e1100 */
[----:B--2---:R-:W0:Y:S02]  /*7000*/  I2F.U16 R0, R2 ;  /* 0x0000000200007306 */ /* 0x004e240000101000 */
[----:B0-----:R-:W-:Y:S01]  /*7010*/  F2FP.BF16.PACK_AB R0, RZ, R0 ;  /* 0x00000000ff00723e */ /* 0x001fe200000010ff */
[----:B------:R-:W-:Y:S05]  /*7020*/  BRA `(.L_x_3889) ;  /* 0x00000e3000007947 */ /* 0x000fea0003800000 */
.L_x_3886:
        /* <DEDUP_REMOVED lines=10> */
.L_x_3891:
[----:B------:R-:W2:Y:S02]  /*70d0*/  LDG.E R2, [R2.64] ;  /* 0x0000002402027981 */ /* 0x000ea4000c1e1900 */
[----:B--2---:R-:W0:Y:S02]  /*70e0*/  I2F R0, R2 ;  /* 0x0000000200007306 */ /* 0x004e240000201400 */
[----:B0-----:R-:W-:Y:S01]  /*70f0*/  F2FP.BF16.PACK_AB R0, RZ, R0 ;  /* 0x00000000ff00723e */ /* 0x001fe200000010ff */
[----:B------:R-:W-:Y:S05]  /*7100*/  BRA `(.L_x_3889) ;  /* 0x00000d5000007947 */ /* 0x000fea0003800000 */
.L_x_3890:
[----:B------:R-:W2:Y:S02]  /*7110*/  LDG.E.U16 R2, [R2.64] ;  /* 0x0000002402027981 */ /* 0x000ea4000c1e1500 */
[----:B--2---:R-:W0:Y:S02]  /*7120*/  I2F.S16 R0, R2 ;  /* 0x0000000200007306 */ /* 0x004e240000101400 */
[----:B0-----:R-:W-:Y:S01]  /*7130*/  F2FP.BF16.PACK_AB R0, RZ, R0 ;  /* 0x00000000ff00723e */ /* 0x001fe200000010ff */
[----:B------:R-:W-:Y:S05]  /*7140*/  BRA `(.L_x_3889) ;  /* 0x00000d1000007947 */ /* 0x000fea0003800000 */
.L_x_3885:
        /* <DEDUP_REMOVED lines=9> */
.L_x_3893:
[----:B------:R-:W2:Y:S02]  /*71e0*/  LDG.E.U16 R0, [R2.64] ;  /* 0x0000002402007981 */ /* 0x000ea4000c1e1500 */
[----:B--2---:R-:W-:-:S05]  /*71f0*/  HADD2.F32 R0, -RZ, R0.H0_H0 ;  /* 0x20000000ff007230 */ /* 0x004fca0000004100 */
[----:B------:R-:W-:Y:S01]  /*7200*/  F2FP.BF16.PACK_AB R0, RZ, R0 ;  /* 0x00000000ff00723e */ /* 0x000fe200000010ff */
[----:B------:R-:W-:Y:S05]  /*7210*/  BRA `(.L_x_3889) ;  /* 0x00000c4000007947 */ /* 0x000fea0003800000 */
.L_x_3892:
        /* <DEDUP_REMOVED lines=9> */
.L_x_3895:
[----:B------:R-:W2:Y:S02]  /*72b0*/  LDG.E.U16 R2, [R2.64] ;  /* 0x0000002402027981 */ /* 0x000ea4000c1e1500 */
[----:B--2---:R-:W-:-:S05]  /*72c0*/  HADD2.F32 R0, -RZ, R2.H0_H0 ;  /* 0x20000002ff007230 */ /* 0x004fca0000004100 */
[----:B------:R-:W-:Y:S01]  /*72d0*/  F2FP.BF16.PACK_AB R0, RZ, R0 ;  /* 0x00000000ff00723e */ /* 0x000fe200000010ff */
[----:B------:R-:W-:Y:S05]  /*72e0*/  BRA `(.L_x_3889) ;  /* 0x00000b7000007947 */ /* 0x000fea0003800000 */
.L_x_3894:
[----:B------:R-:W2:Y:S02]  /*72f0*/  LDG.E.64 R2, [R2.64] ;  /* 0x0000002402027981 */ /* 0x000ea4000c1e1b00 */
[----:B--2---:R-:W0:Y:S01]  /*7300*/  F2F.F32.F64 R0, R2 ;  /* 0x0000000200007310 */ /* 0x004e220000301000 */
[----:B------:R-:W0:-:S14]  /*7310*/  DSETP.GEU.AND P0, PT, |R2|, c[0x2][0x0], PT ;  /* 0x008000000200762a */ /* 0x000e1c0003f0e200 */
[----:B0-----:R-:W-:-:S05]  /*7320*/  @!P0 FMUL R0, R0, 1.175494350822287508e-38 ;  /* 0x0080000000008820 */ /* 0x001fca0000400000 */
[----:B------:R-:W-:Y:S01]  /*7330*/  F2FP.BF16.PACK_AB R0, RZ, R0 ;  /* 0x00000000ff00723e */ /* 0x000fe200000010ff */
[----:B------:R-:W-:Y:S05]  /*7340*/  BRA `(.L_x_3889) ;  /* 0x00000b1000007947 */ /* 0x000fea0003800000 */
.L_x_3884:
        /* <DEDUP_REMOVED lines=13> */
.L_x_3898:
[----:B------:R-:W2:Y:S02]  /*7420*/  LDG.E.64 R2, [R2.64] ;  /* 0x0000002402027981 */ /* 0x000ea4000c1e1b00 */
[----:B--2---:R-:W0:Y:S01]  /*7430*/  F2F.F32.F64 R0, R2 ;  /* 0x0000000200007310 */ /* 0x004e220000301000 */
[----:B------:R-:W0:-:S14]  /*7440*/  DSETP.GEU.AND P0, PT, |R2|, c[0x2][0x0], PT ;  /* 0x008000000200762a */ /* 0x000e1c0003f0e200 */
[----:B0-----:R-:W-:-:S05]  /*7450*/  @!P0 FMUL R0, R0, 1.175494350822287508e-38 ;  /* 0x0080000000008820 */ /* 0x001fca0000400000 */
[----:B------:R-:W-:Y:S01]  /*7460*/  F2FP.BF16.PACK_AB R0, RZ, R0 ;  /* 0x00000000ff00723e */ /* 0x000fe200000010ff */
[----:B------:R-:W-:Y:S05]  /*7470*/  BRA `(.L_x_3889) ;  /* 0x000009e000007947 */ /* 0x000fea0003800000 */
.L_x_3897:
        /* <DEDUP_REMOVED lines=28> */
.L_x_3900:
        /* <DEDUP_REMOVED lines=15> */
.L_x_3899:
[----:B------:R0:W5:Y:S01]  /*7730*/  LDG.E.U16 R0, [R2.64] ;  /* 0x0000002402007981 */ /* 0x000162000c1e1500 */
[----:B------:R-:W-:Y:S05]  /*7740*/  BRA `(.L_x_3889) ;  /* 0x0000071000007947 */ /* 0x000fea0003800000 */
.L_x_3896:
        /* <DEDUP_REMOVED lines=12> */
.L_x_3903:
        /* <DEDUP_REMOVED lines=21> */
.L_x_3907:
[----:B------:R-:W-:Y:S05]  /*7960*/  BSYNC B1 ;  /* 0x0000000000017941 */ /* 0x000fea0003800000 */
.L_x_3906:
[----:B------:R-:W-:Y:S01]  /*7970*/  LEA R3, R0, 0x3b800000, 0x17 ;  /* 0x3b80000000037811 */ /* 0x000fe200078eb8ff */
[----:B------:R-:W-:-:S05]  /*7980*/  IMAD.SHL.U32 R0, R2, 0x100000, RZ ;  /* 0x0010000002007824 */ /* 0x000fca00078e00ff */
[----:B------:R-:W-:Y:S02]  /*7990*/  LOP3.LUT R0, R3, R0, R4, 0xfe, !PT ;  /* 0x0000000003007212 */ /* 0x000fe400078efe04 */
.L_x_3905:
[----:B------:R-:W-:Y:S05]  /*79a0*/  BSYNC B0 ;  /* 0x0000000000007941 */ /* 0x000fea0003800000 */
.L_x_3904:
[----:B------:R-:W-:Y:S01]  /*79b0*/  F2FP.BF16.PACK_AB R0, RZ, R0 ;  /* 0x00000000ff00723e */ /* 0x000fe200000010ff */
[----:B------:R-:W-:Y:S05]  /*79c0*/  BRA `(.L_x_3889) ;  /* 0x0000049000007947 */ /* 0x000fea0003800000 */
.L_x_3902:
        /* <DEDUP_REMOVED lines=21> */
.L_x_3911:
[----:B------:R-:W-:Y:S05]  /*7b20*/  BSYNC B1 ;  /* 0x0000000000017941 */ /* 0x000fea0003800000 */
.L_x_3910:
[----:B------:R-:W-:Y:S01]  /*7b30*/  LEA R3, R0, 0x37800000, 0x17 ;  /* 0x3780000000037811 */ /* 0x000fe200078eb8ff */
[----:B------:R-:W-:-:S05]  /*7b40*/  IMAD.SHL.U32 R0, R2, 0x200000, RZ ;  /* 0x0020000002007824 */ /* 0x000fca00078e00ff */
[----:B------:R-:W-:Y:S02]  /*7b50*/  LOP3.LUT R0, R3, R0, R4, 0xfe, !PT ;  /* 0x0000000003007212 */ /* 0x000fe400078efe04 */
.L_x_3909:
[----:B------:R-:W-:Y:S05]  /*7b60*/  BSYNC B0 ;  /* 0x0000000000007941 */ /* 0x000fea0003800000 */
.L_x_3908:
[----:B------:R-:W-:Y:S01]  /*7b70*/  F2FP.BF16.PACK_AB R0, RZ, R0 ;  /* 0x00000000ff00723e */ /* 0x000fe200000010ff */
[----:B------:R-:W-:Y:S05]  /*7b80*/  BRA `(.L_x_3889) ;  /* 0x000002d000007947 */ /* 0x000fea0003800000 */
.L_x_3901:
        /* <DEDUP_REMOVED lines=14> */
.L_x_3915:
[----:B------:R-:W-:Y:S05]  /*7c70*/  BSYNC B0 ;  /* 0x0000000000007941 */ /* 0x000fea0003800000 */
.L_x_3914:
[----:B------:R-:W-:Y:S01]  /*7c80*/  F2FP.BF16.PACK_AB R0, RZ, R0 ;  /* 0x00000000ff00723e */ /* 0x000fe200000010ff */
[----:B------:R-:W-:Y:S05]  /*7c90*/  BRA `(.L_x_3889) ;  /* 0x000001c000007947 */ /* 0x000fea0003800000 */
.L_x_3888:
        /* <DEDUP_REMOVED lines=21> */
.L_x_3913:
[----:B------:R-:W2:Y:S02]  /*7df0*/  LDG.E.64 R2, [R2.64] ;  /* 0x0000002402027981 */ /* 0x000ea4000c1e1b00 */
[----:B--2---:R-:W0:Y:S02]  /*7e00*/  I2F.U64 R0, R2 ;  /* 0x0000000200007312 */ /* 0x004e240000301000 */
[----:B0-----:R-:W-:Y:S01]  /*7e10*/  F2FP.BF16.PACK_AB R0, RZ, R0 ;  /* 0x00000000ff00723e */ /* 0x001fe200000010ff */
[----:B------:R-:W-:Y:S05]  /*7e20*/  BRA `(.L_x_3889) ;  /* 0x0000003000007947 */ /* 0x000fea0003800000 */
.L_x_3912:
[----:B------:R-:W2:Y:S02]  /*7e30*/  LDG.E R2, [R2.64] ;  /* 0x0000002402027981 */ /* 0x000ea4000c1e1900 */
[----:B--2---:R-:W0:Y:S02]  /*7e40*/  I2F.U32 R0, R2 ;  /* 0x0000000200007306 */ /* 0x004e240000201000 */
[----:B0-----:R-:W-:-:S06]  /*7e50*/  F2FP.BF16.PACK_AB R0, RZ, R0 ;  /* 0x00000000ff00723e */ /* 0x001fcc00000010ff */
.L_x_3889:
        /* <DEDUP_REMOVED lines=32> */
.L_x_3917:
[----:B------:R-:W-:Y:S02]  /*8060*/  FMUL.FTZ R0, R0, c[0x0][0x374] ;  /* 0x0000dd0000007a20 */ /* 0x000fe40000410000 */
.L_x_3918:
[----:B------:R-:W-:Y:S05]  /*8070*/  BSYNC B0 ;  /* 0x0000000000007941 */ /* 0x000fea0003800000 */
.L_x_3916:
        /* <DEDUP_REMOVED lines=17> */
.L_x_3922:
[----:B------:R-:W-:-:S06]  /*8190*/  PRMT R3, RZ, 0x5410, R0 ;  /* 0x00005410ff037816 */ /* 0x000fcc0000000000 */
[----:B------:R-:W0:Y:S02]  /*81a0*/  F2I.S64.TRUNC R2, R3 ;  /* 0x0000000300027311 */ /* 0x000e24000020d900 */
[----:B0-----:R0:W-:Y:S01]  /*81b0*/  STG.E.U8 [R16.64], R2 ;  /* 0x0000000210007986 */ /* 0x0011e2000c101124 */
[----:B------:R-:W-:Y:S05]  /*81c0*/  BRA `(.L_x_3924) ;  /* 0x00000e4000007947 */ /* 0x000fea0003800000 */
.L_x_3921:
        /* <DEDUP_REMOVED lines=10> */
.L_x_3926:
[----:B------:R-:W-:-:S04]  /*8270*/  PRMT R0, RZ, 0x5410, R0 ;  /* 0x00005410ff007816 */ /* 0x000fc80000000000 */
[----:B------:R-:W0:Y:S02]  /*8280*/  F2I.FTZ.TRUNC.NTZ R3, R0 ;  /* 0x0000000000037305 */ /* 0x000e24000021f100 */
[----:B0-----:R0:W-:Y:S01]  /*8290*/  STG.E [R16.64], R3 ;  /* 0x0000000310007986 */ /* 0x0011e2000c101924 */
[----:B------:R-:W-:Y:S05]  /*82a0*/  BRA `(.L_x_3924) ;  /* 0x00000d6000007947 */ /* 0x000fea0003800000 */
.L_x_3925:
[----:B------:R-:W-:-:S04]  /*82b0*/  PRMT R0, RZ, 0x5410, R0 ;  /* 0x00005410ff007816 */ /* 0x000fc80000000000 */
[----:B------:R-:W0:Y:S02]  /*82c0*/  F2I.FTZ.TRUNC.NTZ R3, R0 ;  /* 0x0000000000037305 */ /* 0x000e24000021f100 */
[----:B0-----:R0:W-:Y:S01]  /*82d0*/  STG.E.U16 [R16.64], R3 ;  /* 0x0000000310007986 */ /* 0x0011e2000c101524 */
[----:B------:R-:W-:Y:S05]  /*82e0*/  BRA `(.L_x_3924) ;  /* 0x00000d2000007947 */ /* 0x000fea0003800000 */
.L_x_3920:
        /* <DEDUP_REMOVED lines=9> */
.L_x_3928:
[----:B------:R-:W-:-:S04]  /*8380*/  PRMT R0, RZ, 0x5410, R0 ;  /* 0x00005410ff007816 */ /* 0x000fc80000000000 */
[----:B------:R-:W-:-:S05]  /*8390*/  F2FP.PACK_AB R0, RZ, R0 ;  /* 0x00000000ff00723e */ /* 0x000fca00000000ff */
[----:B------:R0:W-:Y:S01]  /*83a0*/  STG.E.U16 [R16.64], R0 ;  /* 0x0000000010007986 */ /* 0x0001e2000c101524 */
[----:B------:R-:W-:Y:S05]  /*83b0*/  BRA `(.L_x_3924) ;  /* 0x00000c5000007947 */ /* 0x000fea0003800000 */
.L_x_3927:
        /* <DEDUP_REMOVED lines=10> */
.L_x_3930:
[----:B------:R-:W-:-:S04]  /*8460*/  PRMT R0, RZ, 0x5410, R0 ;  /* 0x00005410ff007816 */ /* 0x000fc80000000000 */
[----:B------:R-:W-:-:S04]  /*8470*/  F2FP.PACK_AB R3, RZ, R0 ;  /* 0x00000000ff03723e */ /* 0x000fc800000000ff */
[----:B------:R-:W-:-:S05]  /*8480*/  PRMT R3, R3, 0x5410, RZ ;  /* 0x0000541003037816 */ /* 0x000fca00000000ff */
[----:B------:R0:W-:Y:S01]  /*8490*/  STG.E [R16.64], R3 ;  /* 0x0000000310007986 */ /* 0x0001e2000c101924 */
[----:B------:R-:W-:Y:S05]  /*84a0*/  BRA `(.L_x_3924) ;  /* 0x00000b6000007947 */ /* 0x000fea0003800000 */
.L_x_3929:
[----:B------:R-:W-:-:S05]  /*84b0*/  PRMT R2, RZ, 0x5410, R0 ;  /* 0x00005410ff027816 */ /* 0x000fca0000000000 */
[----:B------:R-:W-:-:S06]  /*84c0*/  FMUL.FTZ R2, R2, 1 ;  /* 0x3f80000002027820 */ /* 0x000fcc0000410000 */
[----:B------:R-:W0:Y:S02]  /*84d0*/  F2F.F64.F32 R2, R2 ;  /* 0x0000000200027310 */ /* 0x000e240000201800 */
[----:B0-----:R0:W-:Y:S01]  /*84e0*/  STG.E.64 [R16.64], R2 ;  /* 0x0000000210007986 */ /* 0x0011e2000c101b24 */
[----:B------:R-:W-:Y:S05]  /*84f0*/  BRA `(.L_x_3924) ;  /* 0x00000b1000007947 */ /* 0x000fea0003800000 */
.L_x_3919:
        /* <DEDUP_REMOVED lines=13> */
.L_x_3933:
[----:B------:R-:W-:Y:S01]  /*85d0*/  PRMT R0, RZ, 0x5410, R0 ;  /* 0x00005410ff007816 */ /* 0x000fe20000000000 */
[----:B------:R-:W-:-:S04]  /*85e0*/  CS2R R6, SRZ ;  /* 0x0000000000067805 */ /* 0x000fc8000001ff00 */
[----:B------:R-:W-:-:S04]  /*85f0*/  FMUL.FTZ R0, R0, 1 ;  /* 0x3f80000000007820 */ /* 0x000fc80000410000 */
[----:B------:R-:W0:Y:S02]  /*8600*/  F2F.F64.F32 R4, R0 ;  /* 0x0000000000047310 */ /* 0x000e240000201800 */
[----:B0-----:R0:W-:Y:S01]  /*8610*/  STG.E.128 [R16.64], R4 ;  /* 0x0000000410007986 */ /* 0x0011e2000c101d24 */
[----:B------:R-:W-:Y:S05]  /*8620*/  BRA `(.L_x_3924) ;  /* 0x000009e000007947 */ /* 0x000fea0003800000 */
.L_x_3932:
        /* <DEDUP_REMOVED lines=21> */
.L_x_3937:
[----:B------:R-:W-:Y:S05]  /*8780*/  BSYNC B0 ;  /* 0x0000000000007941 */ /* 0x000fea0003800000 */
.L_x_3936:
[----:B------:R-:W-:-:S05]  /*8790*/  LOP3.LUT R3, R0, R3, RZ, 0xfc, !PT ;  /* 0x0000000300037212 */ /* 0x000fca00078efcff */
[----:B------:R0:W-:Y:S01]  /*87a0*/  STG.E.U8 [R16.64], R3 ;  /* 0x0000000310007986 */ /* 0x0001e2000c101124 */
[----:B------:R-:W-:Y:S05]  /*87b0*/  BRA `(.L_x_3924) ;  /* 0x0000085000007947 */ /* 0x000fea0003800000 */
.L_x_3935:
        /* <DEDUP_REMOVED lines=13> */
.L_x_3939:
[----:B------:R-:W-:Y:S01]  /*8890*/  IMAD.MOV.U32 R0, RZ, RZ, 0x7f ;  /* 0x0000007fff007424 */ /* 0x000fe200078e00ff */
[----:B------:R-:W-:-:S04]  /*88a0*/  ISETP.GT.U32.AND P0, PT, R2, 0x7f800000, PT ;  /* 0x7f8000000200780c */ /* 0x000fc80003f04070 */
[----:B------:R-:W-:-:S04]  /*88b0*/  SEL R0, R0, 0x7c, P0 ;  /* 0x0000007c00007807 */ /* 0x000fc80000000000 */
.L_x_3940:
[----:B------:R-:W-:Y:S05]  /*88c0*/  BSYNC B0 ;  /* 0x0000000000007941 */ /* 0x000fea0003800000 */
.L_x_3938:
[----:B------:R-:W-:-:S04]  /*88d0*/  LOP3.LUT R2, R3, 0x80000000, RZ, 0xc0, !PT ;  /* 0x8000000003027812 */ /* 0x000fc800078ec0ff */
[----:B------:R-:W-:-:S04]  /*88e0*/  SHF.R.U32.HI R3, RZ, 0x18, R2 ;  /* 0x00000018ff037819 */ /* 0x000fc80000011602 */
[----:B------:R-:W-:-:S05]  /*88f0*/  LOP3.LUT R3, R0, R3, RZ, 0xfc, !PT ;  /* 0x0000000300037212 */ /* 0x000fca00078efcff */
[----:B------:R0:W-:Y:S01]  /*8900*/  STG.E.U8 [R16.64], R3 ;  /* 0x0000000310007986 */ /* 0x0001e2000c101124 */
[----:B------:R-:W-:Y:S05]  /*8910*/  BRA `(.L_x_3924) ;  /* 0x000006f000007947 */ /* 0x000fea0003800000 */
.L_x_3934:
[----:B------:R0:W-:Y:S01]  /*8920*/  STG.E.U16 [R16.64], R0 ;  /* 0x0000000010007986 */ /* 0x0001e2000c101524 */
[----:B------:R-:W-:Y:S05]  /*8930*/  BRA `(.L_x_3924) ;  /* 0x000006d000007947 */ /* 0x000fea0003800000 */
.L_x_3931:
        /* <DEDUP_REMOVED lines=12> */
.L_x_3943:
        /* <DEDUP_REMOVED lines=17> */
.L_x_3946:
[----:B------:R-:W-:-:S04]  /*8b10*/  LOP3.LUT R2, R3, 0x80000000, RZ, 0xc0, !PT ;  /* 0x8000000003027812 */ /* 0x000fc800078ec0ff */
[----:B------:R-:W-:-:S04]  /*8b20*/  SHF.R.U32.HI R3, RZ, 0x18, R2 ;  /* 0x00000018ff037819 */ /* 0x000fc80000011602 */
[----:B------:R-:W-:-:S04]  /*8b30*/  LOP3.LUT R0, R0, R3, RZ, 0xfc, !PT ;  /* 0x0000000300007212 */ /* 0x000fc800078efcff */
[----:B------:R-:W-:Y:S02]  /*8b40*/  PRMT R8, R0, 0x7610, R8 ;  /* 0x0000761000087816 */ /* 0x000fe40000000008 */
.L_x_3945:
[----:B------:R-:W-:Y:S05]  /*8b50*/  BSYNC B0 ;  /* 0x0000000000007941 */ /* 0x000fea0003800000 */
.L_x_3944:
[----:B------:R0:W-:Y:S01]  /*8b60*/  STG.E.U8 [R16.64], R8 ;  /* 0x0000000810007986 */ /* 0x0001e2000c101124 */
[----:B------:R-:W-:Y:S05]  /*8b70*/  BRA `(.L_x_3924) ;  /* 0x0000049000007947 */ /* 0x000fea0003800000 */
.L_x_3942:
        /* <DEDUP_REMOVED lines=17> */
.L_x_3949:
[----:B------:R-:W-:-:S04]  /*8c90*/  LOP3.LUT R2, R3, 0x80000000, RZ, 0xc0, !PT ;  /* 0x8000000003027812 */ /* 0x000fc800078ec0ff */
[----:B------:R-:W-:-:S04]  /*8ca0*/  SHF.R.U32.HI R3, RZ, 0x18, R2 ;  /* 0x00000018ff037819 */ /* 0x000fc80000011602 */
[----:B------:R-:W-:-:S04]  /*8cb0*/  LOP3.LUT R0, R0, R3, RZ, 0xfc, !PT ;  /* 0x0000000300007212 */ /* 0x000fc800078efcff */
[----:B------:R-:W-:Y:S02]  /*8cc0*/  PRMT R8, R0, 0x7610, R8 ;  /* 0x0000761000087816 */ /* 0x000fe40000000008 */
.L_x_3948:
[----:B------:R-:W-:Y:S05]  /*8cd0*/  BSYNC B0 ;  /* 0x0000000000007941 */ /* 0x000fea0003800000 */
.L_x_3947:
[----:B------:R0:W-:Y:S01]  /*8ce0*/  STG.E.U8 [R16.64], R8 ;  /* 0x0000000810007986 */ /* 0x0001e2000c101124 */
[----:B------:R-:W-:Y:S05]  /*8cf0*/  BRA `(.L_x_3924) ;  /* 0x0000031000007947 */ /* 0x000fea0003800000 */
.L_x_3941:
        /* <DEDUP_REMOVED lines=22> */
.L_x_3923:
        /* <DEDUP_REMOVED lines=20> */
.L_x_3951:
[----:B------:R-:W-:-:S06]  /*8fa0*/  PRMT R2, RZ, 0x5410, R0 ;  /* 0x00005410ff027816 */ /* 0x000fcc0000000000 */
[----:B------:R-:W0:Y:S02]  /*8fb0*/  F2I.U64.TRUNC R2, R2 ;  /* 0x0000000200027311 */ /* 0x000e24000020d800 */
[----:B0-----:R0:W-:Y:S01]  /*8fc0*/  STG.E.64 [R16.64], R2 ;  /* 0x0000000210007986 */ /* 0x0011e2000c101b24 */
[----:B------:R-:W-:Y:S05]  /*8fd0*/  BRA `(.L_x_3924) ;  /* 0x0000003000007947 */ /* 0x000fea0003800000 */
.L_x_3950:
[----:B------:R-:W-:-:S04]  /*8fe0*/  PRMT R0, RZ, 0x5410, R0 ;  /* 0x00005410ff007816 */ /* 0x000fc80000000000 */
[----:B------:R-:W0:Y:S02]  /*8ff0*/  F2I.FTZ.U32.TRUNC.NTZ R3, R0 ;  /* 0x0000000000037305 */ /* 0x000e24000021f000 */
[----:B0-----:R0:W-:Y:S02]  /*9000*/  STG.E [R16.64], R3 ;  /* 0x0000000310007986 */ /* 0x0011e4000c101924 */
.L_x_3924:
[----:B------:R-:W-:Y:S02]  /*9010*/  IADD3 R19, R19, 0x80, RZ ;  /* 0x0000008013137810 */ /* 0x000fe40007ffe0ff */
.L_x_3813:
[----:B------:R-:W-:Y:S05]  /*9020*/  BSYNC B6 ;  /* 0x0000000000067941 */ /* 0x000fea0003800000 */
.L_x_3812:
[----:B------:R-:W-:-:S13]  /*9030*/  ISETP.GE.AND P0, PT, R19, c[0x0][0x160], PT ;  /* 0x0000580013007a0c */ /* 0x000fda0003f06270 */
[----:B------:R-:W-:Y:S05]  /*9040*/  @P0 EXIT ;  /* 0x000000000000094d */ /* 0x000fea0003800000 */
        /* <DEDUP_REMOVED lines=228> */
.L_x_3952:
        /* <DEDUP_REMOVED lines=20> */
.L_x_3956:
[----:B------:R-:W2:Y:S02]  /*9fd0*/  LDG.E.U8 R2, [R2.64] ;  /* 0x0000002402027981 */ /* 0x000ea4000c1e1100 */
[----:B--2---:R-:W0:Y:S02]  /*9fe0*/  I2F.U16 R0, R2 ;  /* 0x0000000200007306 */ /* 0x004e240000101000 */
[----:B0-----:R-:W-:Y:S01]  /*9ff0*/  F2FP.BF16.PACK_AB R0, RZ, R0 ;  /* 0x00000000ff00723e */ /* 0x001fe200000010ff */
[----:B------:R-:W-:Y:S05]  /*a000*/  BRA `(.L_x_3958) ;  /* 0x00000e3000007947 */ /* 0x000fea0003800000 */
.L_x_3955:
        /* <DEDUP_REMOVED lines=10> */
.L_x_3960:
[----:B------:R-:W2:Y:S02]  /*a0b0*/  LDG.E R2, [R2.64] ;  /* 0x0000002402027981 */ /* 0x000ea4000c1e1900 */
[----:B--2---:R-:W0:Y:S02]  /*a0c0*/  I2F R0, R2 ;  /* 0x0000000200007306 */ /* 0x004e240000201400 */
[----:B0-----:R-:W-:Y:S01]  /*a0d0*/  F2FP.BF16.PACK_AB R0, RZ, R0 ;  /* 0x00000000ff00723e */ /* 0x001fe200000010ff */
[----:B------:R-:W-:Y:S05]  /*a0e0*/  BRA `(.L_x_3958) ;  /* 0x00000d5000007947 */ /* 0x000fea0003800000 */
.L_x_3959:
[----:B------:R-:W2:Y:S02]  /*a0f0*/  LDG.E.U16 R2, [R2.64] ;  /* 0x0000002402027981 */ /* 0x000ea4000c1e1500 */
[----:B--2---:R-:W0:Y:S02]  /*a100*/  I2F.S16 R0, R2 ;  /* 0x0000000200007306 */ /* 0x004e240000101400 */
[----:B0-----:R-:W-:Y:S01]  /*a110*/  F2FP.BF16.PACK_AB R0, RZ, R0 ;  /* 0x00000000ff00723e */ /* 0x001fe200000010ff */
[----:B------:R-:W-:Y:S05]  /*a120*/  BRA `(.L_x_3958) ;  /* 0x00000d1000007947 */ /* 0x000fea0003800000 */
.L_x_3954:
        /* <DEDUP_REMOVED lines=9> */
.L_x_3962:
[----:B------:R-:W2:Y:S02]  /*a1c0*/  LDG.E.U16 R0, [R2.64] ;  /* 0x0000002402007981 */ /* 0x000ea4000c1e1500 */
[----:B--2---:R-:W-:-:S05]  /*a1d0*/  HADD2.F32 R0, -RZ, R0.H0_H0 ;  /* 0x20000000ff007230 */ /* 0x004fca0000004100 */
[----:B------:R-:W-:Y:S01]  /*a1e0*/  F2FP.BF16.PACK_AB R0, RZ, R0 ;  /* 0x00000000ff00723e */ /* 0x000fe200000010ff */
[----:B------:R-:W-:Y:S05]  /*a1f0*/  BRA `(.L_x_3958) ;  /* 0x00000c4000007947 */ /* 0x000fea0003800000 */
.L_x_3961:
        /* <DEDUP_REMOVED lines=9> */
.L_x_3964:
[----:B------:R-:W2:Y:S02]  /*a290*/  LDG.E.U16 R2, [R2.64] ;  /* 0x0000002402027981 */ /* 0x000ea4000c1e1500 */
[----:B--2---:R-:W-:-:S05]  /*a2a0*/  HADD2.F32 R0, -RZ, R2.H0_H0 ;  /* 0x20000002ff007230 */ /* 0x004fca0000004100 */
[----:B------:R-:W-:Y:S01]  /*a2b0*/  F2FP.BF16.PACK_AB R0, RZ, R0 ;  /* 0x00000000ff00723e */ /* 0x000fe200000010ff */
[----:B------:R-:W-:Y:S05]  /*a2c0*/  BRA `(.L_x_3958) ;  /* 0x00000b7000007947 */ /* 0x000fea0003800000 */
.L_x_3963:
[----:B------:R-:W2:Y:S02]  /*a2d0*/  LDG.E.64 R2, [R2.64] ;  /* 0x0000002402027981 */ /* 0x000ea4000c1e1b00 */
[----:B--2---:R-:W0:Y:S01]  /*a2e0*/  F2F.F32.F64 R0, R2 ;  /* 0x0000000200007310 */ /* 0x004e220000301000 */
[----:B------:R-:W0:-:S14]  /*a2f0*/  DSETP.GEU.AND P0, PT, |R2|, c[0x2][0x0], PT ;  /* 0x008000000200762a */ /* 0x000e1c0003f0e200 */
[----:B0-----:R-:W-:-:S05]  /*a300*/  @!P0 FMUL R0, R0, 1.175494350822287508e-38 ;  /* 0x0080000000008820 */ /* 0x001fca0000400000 */
[----:B------:R-:W-:Y:S01]  /*a310*/  F2FP.BF16.PACK_AB R0, RZ, R0 ;  /* 0x00000000ff00723e */ /* 0x000fe200000010ff */
[----:B------:R-:W-:Y:S05]  /*a320*/  BRA `(.L_x_3958) ;  /* 0x00000b1000007947 */ /* 0x000fea0003800000 */
.L_x_3953:
        /* <DEDUP_REMOVED lines=13> */
.L_x_3967:
[----:B------:R-:W2:Y:S02]  /*a400*/  LDG.E.64 R2, [R2.64] ;  /* 0x0000002402027981 */ /* 0x000ea4000c1e1b00 */
[----:B--2---:R-:W0:Y:S01]  /*a410*/  F2F.F32.F64 R0, R2 ;  /* 0x0000000200007310 */ /* 0x004e220000301000 */
[----:B------:R-:W0:-:S14]  /*a420*/  DSETP.GEU.AND P0, PT, |R2|, c[0x2][0x0], PT ;  /* 0x008000000200762a */ /* 0x000e1c0003f0e200 */
[----:B0-----:R-:W-:-:S05]  /*a430*/  @!P0 FMUL R0, R0, 1.175494350822287508e-38 ;  /* 0x0080000000008820 */ /* 0x001fca0000400000 */
[----:B------:R-:W-:Y:S01]  /*a440*/  F2FP.BF16.PACK_AB R0, RZ, R0 ;  /* 0x00000000ff00723e */ /* 0x000fe200000010ff */
[----:B------:R-:W-:Y:S05]  /*a450*/  BRA `(.L_x_3958) ;  /* 0x000009e000007947 */ /* 0x000fea0003800000 */
.L_x_3966:
        /* <DEDUP_REMOVED lines=28> */
.L_x_3969:
        /* <DEDUP_REMOVED lines=15> */
.L_x_3968:
[----:B------:R0:W5:Y:S01]  /*a710*/  LDG.E.U16 R0, [R2.64] ;  /* 0x0000002402007981 */ /* 0x000162000c1e1500 */
[----:B------:R-:W-:Y:S05]  /*a720*/  BRA `(.L_x_3958) ;  /* 0x0000071000007947 */ /* 0x000fea0003800000 */
.L_x_3965:
        /* <DEDUP_REMOVED lines=12> */
.L_x_3972:
        /* <DEDUP_REMOVED lines=21> */
.L_x_3976:
[----:B------:R-:W-:Y:S05]  /*a940*/  BSYNC B1 ;  /* 0x0000000000017941 */ /* 0x000fea0003800000 */
.L_x_3975:
[----:B------:R-:W-:Y:S01]  /*a950*/  LEA R3, R0, 0x3b800000, 0x17 ;  /* 0x3b80000000037811 */ /* 0x000fe200078eb8ff */
[----:B------:R-:W-:-:S05]  /*a960*/  IMAD.SHL.U32 R0, R2, 0x100000, RZ ;  /* 0x0010000002007824 */ /* 0x000fca00078e00ff */
[----:B------:R-:W-:Y:S02]  /*a970*/  LOP3.LUT R0, R3, R0, R4, 0xfe, !PT ;  /* 0x0000000003007212 */ /* 0x000fe400078efe04 */
.L_x_3974:
[----:B------:R-:W-:Y:S05]  /*a980*/  BSYNC B0 ;  /* 0x0000000000007941 */ /* 0x000fea0003800000 */
.L_x_3973:
[----:B------:R-:W-:Y:S01]  /*a990*/  F2FP.BF16.PACK_AB R0, RZ, R0 ;  /* 0x00000000ff00723e */ /* 0x000fe200000010ff */
[----:B------:R-:W-:Y:S05]  /*a9a0*/  BRA `(.L_x_3958) ;  /* 0x0000049000007947 */ /* 0x000fea0003800000 */
.L_x_3971:
        /* <DEDUP_REMOVED lines=21> */
.L_x_3980:
[----:B------:R-:W-:Y:S05]  /*ab00*/  BSYNC B1 ;  /* 0x0000000000017941 */ /* 0x000fea0003800000 */
.L_x_3979:
[----:B------:R-:W-:Y:S01]  /*ab10*/  LEA R3, R0, 0x37800000, 0x17 ;  /* 0x3780000000037811 */ /* 0x000fe200078eb8ff */
[----:B------:R-:W-:-:S05]  /*ab20*/  IMAD.SHL.U32 R0, R2, 0x200000, RZ ;  /* 0x0020000002007824 */ /* 0x000fca00078e00ff */
[----:B------:R-:W-:Y:S02]  /*ab30*/  LOP3.LUT R0, R3, R0, R4, 0xfe, !PT ;  /* 0x0000000003007212 */ /* 0x000fe400078efe04 */
.L_x_3978:
[----:B------:R-:W-:Y:S05]  /*ab40*/  BSYNC B0 ;  /* 0x0000000000007941 */ /* 0x000fea0003800000 */
.L_x_3977:
[----:B------:R-:W-:Y:S01]  /*ab50*/  F2FP.BF16.PACK_AB R0, RZ, R0 ;  /* 0x00000000ff00723e */ /* 0x000fe200000010ff */
[----:B------:R-:W-:Y:S05]  /*ab60*/  BRA `(.L_x_3958) ;  /* 0x000002d000007947 */ /* 0x000fea0003800000 */
.L_x_3970:
        /* <DEDUP_REMOVED lines=14> */
.L_x_3984:
[----:B------:R-:W-:Y:S05]  /*ac50*/  BSYNC B0 ;  /* 0x0000000000007941 */ /* 0x000fea0003800000 */
.L_x_3983:
[----:B------:R-:W-:Y:S01]  /*ac60*/  F2FP.BF16.PACK_AB R0, RZ, R0 ;  /* 0x00000000ff00723e */ /* 0x000fe200000010ff */
[----:B------:R-:W-:Y:S05]  /*ac70*/  BRA `(.L_x_3958) ;  /* 0x000001c000007947 */ /* 0x000fea0003800000 */
.L_x_3957:
        /* <DEDUP_REMOVED lines=21> */
.L_x_3982:
[----:B------:R-:W2:Y:S02]  /*add0*/  LDG.E.64 R2, [R2.64] ;  /* 0x0000002402027981 */ /* 0x000ea4000c1e1b00 */
[----:B--2---:R-:W0:Y:S02]  /*ade0*/  I2F.U64 R0, R2 ;  /* 0x0000000200007312 */ /* 0x004e240000301000 */
[----:B0-----:R-:W-:Y:S01]  /*adf0*/  F2FP.BF16.PACK_AB R0, RZ, R0 ;  /* 0x00000000ff00723e */ /* 0x001fe200000010ff */
[----:B------:R-:W-:Y:S05]  /*ae00*/  BRA `(.L_x_3958) ;  /* 0x0000003000007947 */ /* 0x000fea0003800000 */
.L_x_3981:
[----:B------:R-:W2:Y:S02]  /*ae10*/  LDG.E R2, [R2.64] ;  /* 0x0000002402027981 */ /* 0x000ea4000c1e1900 */
[----:B--2---:R-:W0:Y:S02]  /*ae20*/  I2F.U32 R0, R2 ;  /* 0x0000000200007306 */ /* 0x004e240000201000 */
[----:B0-----:R-:W-:-:S06]  /*ae30*/  F2FP.BF16.PACK_AB R0, RZ, R0 ;  /* 0x00000000ff00723e */ /* 0x001fcc00000010ff */
.L_x_3958:
        /* <DEDUP_REMOVED lines=32> */
.L_x_3986:
[----:B------:R-:W-:Y:S02]  /*b040*/  FMUL.FTZ R0, R0, c[0x0][0x374] ;  /* 0x0000dd0000007a20 */ /* 0x000fe40000410000 */
.L_x_3987:
[----:B------:R-:W-:Y:S05]  /*b050*/  BSYNC B0 ;  /* 0x0000000000007941 */ /* 0x000fea0003800000 */
.L_x_3985:
        /* <DEDUP_REMOVED lines=17> */
.L_x_3991:
[----:B------:R-:W-:-:S06]  /*b170*/  PRMT R3, RZ, 0x5410, R0 ;  /* 0x00005410ff037816 */ /* 0x000fcc0000000000 */
[----:B------:R-:W0:Y:S02]  /*b180*/  F2I.S64.TRUNC R2, R3 ;  /* 0x0000000300027311 */ /* 0x000e24000020d900 */
[----:B0-----:R-:W-:Y:S01]  /*b190*/  STG.E.U8 [R16.64], R2 ;  /* 0x0000000210007986 */ /* 0x001fe2000c101124 */
[----:B------:R-:W-:Y:S05]  /*b1a0*/  EXIT ;  /* 0x000000000000794d */ /* 0x000fea0003800000 */
.L_x_3990:
        /* <DEDUP_REMOVED lines=10> */
.L_x_3994:
[----:B------:R-:W-:-:S04]  /*b250*/  PRMT R0, RZ, 0x5410, R0 ;  /* 0x00005410ff007816 */ /* 0x000fc80000000000 */
[----:B------:R-:W0:Y:S02]  /*b260*/  F2I.FTZ.TRUNC.NTZ R3, R0 ;  /* 0x0000000000037305 */ /* 0x000e24000021f100 */
[----:B0-----:R-:W-:Y:S01]  /*b270*/  STG.E [R16.64], R3 ;  /* 0x0000000310007986 */ /* 0x001fe2000c101924 */
[----:B------:R-:W-:Y:S05]  /*b280*/  EXIT ;  /* 0x000000000000794d */ /* 0x000fea0003800000 */
.L_x_3993:
[----:B------:R-:W-:-:S04]  /*b290*/  PRMT R0, RZ, 0x5410, R0 ;  /* 0x00005410ff007816 */ /* 0x000fc80000000000 */
[----:B------:R-:W0:Y:S02]  /*b2a0*/  F2I.FTZ.TRUNC.NTZ R3, R0 ;  /* 0x0000000000037305 */ /* 0x000e24000021f100 */
[----:B0-----:R-:W-:Y:S01]  /*b2b0*/  STG.E.U16 [R16.64], R3 ;  /* 0x0000000310007986 */ /* 0x001fe2000c101524 */
[----:B------:R-:W-:Y:S05]  /*b2c0*/  EXIT ;  /* 0x000000000000794d */ /* 0x000fea0003800000 */
.L_x_3989:
        /* <DEDUP_REMOVED lines=9> */
.L_x_3996:
[----:B------:R-:W-:-:S04]  /*b360*/  PRMT R0, RZ, 0x5410, R0 ;  /* 0x00005410ff007816 */ /* 0x000fc80000000000 */
[----:B------:R-:W-:-:S05]  /*b370*/  F2FP.PACK_AB R0, RZ, R0 ;  /* 0x00000000ff00723e */ /* 0x000fca00000000ff */
[----:B------:R-:W-:Y:S01]  /*b380*/  STG.E.U16 [R16.64], R0 ;  /* 0x0000000010007986 */ /* 0x000fe2000c101524 */
[----:B------:R-:W-:Y:S05]  /*b390*/  EXIT ;  /* 0x000000000000794d */ /* 0x000fea0003800000 */
.L_x_3995:
        /* <DEDUP_REMOVED lines=10> */
.L_x_3998:
[----:B------:R-:W-:-:S04]  /*b440*/  PRMT R0, RZ, 0x5410, R0 ;  /* 0x00005410ff007816 */ /* 0x000fc80000000000 */
[----:B------:R-:W-:-:S04]  /*b450*/  F2FP.PACK_AB R3, RZ, R0 ;  /* 0x00000000ff03723e */ /* 0x000fc800000000ff */
[----:B------:R-:W-:-:S05]  /*b460*/  PRMT R3, R3, 0x5410, RZ ;  /* 0x0000541003037816 */ /* 0x000fca00000000ff */
[----:B------:R-:W-:Y:S01]  /*b470*/  STG.E [R16.64], R3 ;  /* 0x0000000310007986 */ /* 0x000fe2000c101924 */
[----:B------:R-:W-:Y:S05]  /*b480*/  EXIT ;  /* 0x000000000000794d */ /* 0x000fea0003800000 */
.L_x_3997:
[----:B------:R-:W-:-:S05]  /*b490*/  PRMT R2, RZ, 0x5410, R0 ;  /* 0x00005410ff027816 */ /* 0x000fca0000000000 */
[----:B------:R-:W-:-:S06]  /*b4a0*/  FMUL.FTZ R2, R2, 1 ;  /* 0x3f80000002027820 */ /* 0x000fcc0000410000 */
[----:B------:R-:W0:Y:S02]  /*b4b0*/  F2F.F64.F32 R2, R2 ;  /* 0x0000000200027310 */ /* 0x000e240000201800 */
[----:B0-----:R-:W-:Y:S01]  /*b4c0*/  STG.E.64 [R16.64], R2 ;  /* 0x0000000210007986 */ /* 0x001fe2000c101b24 */
[----:B------:R-:W-:Y:S05]  /*b4d0*/  EXIT ;  /* 0x000000000000794d */ /* 0x000fea0003800000 */
.L_x_3988:
        /* <DEDUP_REMOVED lines=13> */
.L_x_4001:
[----:B------:R-:W-:Y:S01]  /*b5b0*/  PRMT R0, RZ, 0x5410, R0 ;  /* 0x00005410ff007816 */ /* 0x000fe20000000000 */
[----:B------:R-:W-:-:S04]  /*b5c0*/  CS2R R6, SRZ ;  /* 0x0000000000067805 */ /* 0x000fc8000001ff00 */
[----:B------:R-:W-:-:S04]  /*b5d0*/  FMUL.FTZ R0, R0, 1 ;  /* 0x3f80000000007820 */ /* 0x000fc80000410000 */
[----:B------:R-:W0:Y:S02]  /*b5e0*/  F2F.F64.F32 R4, R0 ;  /* 0x0000000000047310 */ /* 0x000e240000201800 */
[----:B0-----:R-:W-:Y:S01]  /*b5f0*/  STG.E.128 [R16.64], R4 ;  /* 0x0000000410007986 */ /* 0x001fe2000c101d24 */
[----:B------:R-:W-:Y:S05]  /*b600*/  EXIT ;  /* 0x000000000000794d */ /* 0x000fea0003800000 */
.L_x_4000:
        /* <DEDUP_REMOVED lines=21> */
.L_x_4005:
[----:B------:R-:W-:Y:S05]  /*b760*/  BSYNC B0 ;  /* 0x0000000000007941 */ /* 0x000fea0003800000 */
.L_x_4004:
[----:B------:R-:W-:-:S05]  /*b770*/  LOP3.LUT R3, R0, R3, RZ, 0xfc, !PT ;  /* 0x0000000300037212 */ /* 0x000fca00078efcff */
[----:B------:R-:W-:Y:S01]  /*b780*/  STG.E.U8 [R16.64], R3 ;  /* 0x0000000310007986 */ /* 0x000fe2000c101124 */
[----:B------:R-:W-:Y:S05]  /*b790*/  EXIT ;  /* 0x000000000000794d */ /* 0x000fea0003800000 */
.L_x_4003:
        /* <DEDUP_REMOVED lines=13> */
.L_x_4007:
[----:B------:R-:W-:Y:S01]  /*b870*/  IMAD.MOV.U32 R0, RZ, RZ, 0x7f ;  /* 0x0000007fff007424 */ /* 0x000fe200078e00ff */
[----:B------:R-:W-:-:S04]  /*b880*/  ISETP.GT.U32.AND P0, PT, R2, 0x7f800000, PT ;  /* 0x7f8000000200780c */ /* 0x000fc80003f04070 */
[----:B------:R-:W-:-:S04]  /*b890*/  SEL R0, R0, 0x7c, P0 ;  /* 0x0000007c00007807 */ /* 0x000fc80000000000 */
.L_x_4008:
[----:B------:R-:W-:Y:S05]  /*b8a0*/  BSYNC B0 ;  /* 0x0000000000007941 */ /* 0x000fea0003800000 */
.L_x_4006:
[----:B------:R-:W-:-:S04]  /*b8b0*/  LOP3.LUT R2, R3, 0x80000000, RZ, 0xc0, !PT ;  /* 0x8000000003027812 */ /* 0x000fc800078ec0ff */
[----:B------:R-:W-:-:S04]  /*b8c0*/  SHF.R.U32.HI R3, RZ, 0x18, R2 ;  /* 0x00000018ff037819 */ /* 0x000fc80000011602 */
[----:B------:R-:W-:-:S05]  /*b8d0*/  LOP3.LUT R3, R0, R3, RZ, 0xfc, !PT ;  /* 0x0000000300037212 */ /* 0x000fca00078efcff */
[----:B------:R-:W-:Y:S01]  /*b8e0*/  STG.E.U8 [R16.64], R3 ;  /* 0x0000000310007986 */ /* 0x000fe2000c101124 */
[----:B------:R-:W-:Y:S05]  /*b8f0*/  EXIT ;  /* 0x000000000000794d */ /* 0x000fea0003800000 */
.L_x_4002:
[----:B------:R-:W-:Y:S01]  /*b900*/  STG.E.U16 [R16.64], R0 ;  /* 0x0000000010007986 */ /* 0x000fe2000c101524 */
[----:B------:R-:W-:Y:S05]  /*b910*/  EXIT ;  /* 0x000000000000794d */ /* 0x000fea0003800000 */
.L_x_3999:
        /* <DEDUP_REMOVED lines=12> */
.L_x_4011:
        /* <DEDUP_REMOVED lines=17> */
.L_x_4014:
[----:B------:R-:W-:-:S04]  /*baf0*/  LOP3.LUT R2, R3, 0x80000000, RZ, 0xc0, !PT ;  /* 0x8000000003027812 */ /* 0x000fc800078ec0ff */
[----:B------:R-:W-:-:S04]  /*bb00*/  SHF.R.U32.HI R3, RZ, 0x18, R2 ;  /* 0x00000018ff037819 */ /* 0x000fc80000011602 */
[----:B------:R-:W-:-:S04]  /*bb10*/  LOP3.LUT R0, R0, R3, RZ, 0xfc, !PT ;  /* 0x0000000300007212 */ /* 0x000fc800078efcff */
[----:B------:R-:W-:Y:S02]  /*bb20*/  PRMT R8, R0, 0x7610, R8 ;  /* 0x0000761000087816 */ /* 0x000fe40000000008 */
.L_x_4013:
[----:B------:R-:W-:Y:S05]  /*bb30*/  BSYNC B0 ;  /* 0x0000000000007941 */ /* 0x000fea0003800000 */
.L_x_4012:
[----:B------:R-:W-:Y:S01]  /*bb40*/  STG.E.U8 [R16.64], R8 ;  /* 0x0000000810007986 */ /* 0x000fe2000c101124 */
[----:B------:R-:W-:Y:S05]  /*bb50*/  EXIT ;  /* 0x000000000000794d */ /* 0x000fea0003800000 */
.L_x_4010:
        /* <DEDUP_REMOVED lines=17> */
.L_x_4017:
[----:B------:R-:W-:-:S04]  /*bc70*/  LOP3.LUT R2, R3, 0x80000000, RZ, 0xc0, !PT ;  /* 0x8000000003027812 */ /* 0x000fc800078ec0ff */
[----:B------:R-:W-:-:S04]  /*bc80*/  SHF.R.U32.HI R3, RZ, 0x18, R2 ;  /* 0x00000018ff037819 */ /* 0x000fc80000011602 */
[----:B------:R-:W-:-:S04]  /*bc90*/  LOP3.LUT R0, R0, R3, RZ, 0xfc, !PT ;  /* 0x0000000300007212 */ /* 0x000fc800078efcff */
[----:B------:R-:W-:Y:S02]  /*bca0*/  PRMT R8, R0, 0x7610, R8 ;  /* 0x0000761000087816 */ /* 0x000fe40000000008 */
.L_x_4016:
[----:B------:R-:W-:Y:S05]  /*bcb0*/  BSYNC B0 ;  /* 0x0000000000007941 */ /* 0x000fea0003800000 */
.L_x_4015:
[----:B------:R-:W-:Y:S01]  /*bcc0*/  STG.E.U8 [R16.64], R8 ;  /* 0x0000000810007986 */ /* 0x000fe2000c101124 */
[----:B------:R-:W-:Y:S05]  /*bcd0*/  EXIT ;  /* 0x000000000000794d */ /* 0x000fea0003800000 */
.L_x_4009:
        /* <DEDUP_REMOVED lines=22> */
.L_x_3992:
        /* <DEDUP_REMOVED lines=20> */
.L_x_4019:
[----:B------:R-:W-:-:S06]  /*bf80*/  PRMT R2, RZ, 0x5410, R0 ;  /* 0x00005410ff027816 */ /* 0x000fcc0000000000 */
[----:B------:R-:W0:Y:S02]  /*bf90*/  F2I.U64.TRUNC R2, R2 ;  /* 0x0000000200027311 */ /* 0x000e24000020d800 */
[----:B0-----:R-:W-:Y:S01]  /*bfa0*/  STG.E.64 [R16.64], R2 ;  /* 0x0000000210007986 */ /* 0x001fe2000c101b24 */
[----:B------:R-:W-:Y:S05]  /*bfb0*/  EXIT ;  /* 0x000000000000794d */ /* 0x000fea0003800000 */
.L_x_4018:
[----:B------:R-:W-:-:S04]  /*bfc0*/  PRMT R0, RZ, 0x5410, R0 ;  /* 0x00005410ff007816 */ /* 0x000fc80000000000 */
[----:B------:R-:W0:Y:S02]  /*bfd0*/  F2I.FTZ.U32.TRUNC.NTZ R3, R0 ;  /* 0x0000000000037305 */ /* 0x000e24000021f000 */
[----:B0-----:R-:W-:Y:S01]  /*bfe0*/  STG.E [R16.64], R3 ;  /* 0x0000000310007986 */ /* 0x001fe2000c101924 */
[----:B------:R-:W-:Y:S05]  /*bff0*/  EXIT ;  /* 0x000000000000794d */ /* 0x000fea0003800000 */
.L_x_4020:
        /* <DEDUP_REMOVED lines=16> */
.L_x_6722:


//--------------------- .text._ZN2at6native27unrolled_elementwise_kernelIZZZNS0_60_GLOBAL__N__171e0b9f_22_ActivationEluKernel_cu_9e10b42f_309610elu_kernelERNS_18TensorIteratorBaseERKN3c106ScalarES8_S8_ENKUlvE_clEvENKUlvE2_clEvEUlNS5_8BFloat16EE_St5arrayIPcLm2EELi4E23TrivialOffsetCalculatorILi1EjESH_NS0_6memory12LoadWithCastILi1EEENSI_13StoreWithCastILi1EEEEEviT_T0_T2_T3_T4_T5_ --------------------------
	.section	.text._ZN2at6native27unrolled_elementwise_kernelIZZZNS0_60_GLOBAL__N__171e0b9f_22_ActivationEluKernel_cu_9e10b42f_309610elu_kernelERNS_18TensorIteratorBaseERKN3c106ScalarES8_S8_ENKUlvE_clEvENKUlvE2_clEvEUlNS5_8BFloat16EE_St5arrayIPcLm2EELi4E23TrivialOffsetCalculatorILi1EjESH_NS0_6memory12LoadWithCastILi1EEENSI_13StoreWithCastILi1EEEEEviT_T0_T2_T3_T4_T5_,"ax",@progbits
	.sectioninfo	@"SHI_REGISTERS=30"
	.align	128
        .global         _ZN2at6native27unrolled_elementwise_kernelIZZZNS0_60_GLOBAL__N__171e0b9f_22_ActivationEluKernel_cu_9e10b42f_309610elu_kernelERNS_18TensorIteratorBaseERKN3c106ScalarES8_S8_ENKUlvE_clEvENKUlvE2_clEvEUlNS5_8BFloat16EE_St5arrayIPcLm2EELi4E23TrivialOffsetCalculatorILi1EjESH_NS0_6memory12LoadWithCastILi1EEENSI_13StoreWithCastILi1EEEEEviT_T0_T2_T3_T4_T5_
        .type           _ZN2at6native27unrolled_elementwise_kernelIZZZNS0_60_GLOBAL__N__171e0b9f_22_ActivationEluKernel_cu_9e10b42f_309610elu_kernelERNS_18TensorIteratorBaseERKN3c106ScalarES8_S8_ENKUlvE_clEvENKUlvE2_clEvEUlNS5_8BFloat16EE_St5arrayIPcLm2EELi4E23TrivialOffsetCalculatorILi1EjESH_NS0_6memory12LoadWithCastILi1EEENSI_13StoreWithCastILi1EEEEEviT_T0_T2_T3_T4_T5_,@function
        .size           _ZN2at6native27unrolled_elementwise_kernelIZZZNS0_60_GLOBAL__N__171e0b9f_22_ActivationEluKernel_cu_9e10b42f_309610elu_kernelERNS_18TensorIteratorBaseERKN3c106ScalarES8_S8_ENKUlvE_clEvENKUlvE2_clEvEUlNS5_8BFloat16EE_St5arrayIPcLm2EELi4E23TrivialOffsetCalculatorILi1EjESH_NS0_6memory12LoadWithCastILi1EEENSI_13StoreWithCastILi1EEEEEviT_T0_T2_T3_T4_T5_,(.L_x_6723 - _ZN2at6native27unrolled_elementwise_kernelIZZZNS0_60_GLOBAL__N__171e0b9f_22_ActivationEluKernel_cu_9e10b42f_309610elu_kernelERNS_18TensorIteratorBaseERKN3c106ScalarES8_S8_ENKUlvE_clEvENKUlvE2_clEvEUlNS5_8BFloat16EE_St5arrayIPcLm2EELi4E23TrivialOffsetCalculatorILi1EjESH_NS0_6memory12LoadWithCastILi1EEENSI_13StoreWithCastILi1EEEEEviT_T0_T2_T3_T4_T5_)
        .other          _ZN2at6native27unrolled_elementwise_kernelIZZZNS0_60_GLOBAL__N__171e0b9f_22_ActivationEluKernel_cu_9e10b42f_309610elu_kernelERNS_18TensorIteratorBaseERKN3c106ScalarES8_S8_ENKUlvE_clEvENKUlvE2_clEvEUlNS5_8BFloat16EE_St5arrayIPcLm2EELi4E23TrivialOffsetCalculatorILi1EjESH_NS0_6memory12LoadWithCastILi1EEENSI_13StoreWithCastILi1EEEEEviT_T0_T2_T3_T4_T5_,@"STO_CUDA_ENTRY STV_DEFAULT"
_ZN2at6native27unrolled_elementwise_kernelIZZZNS0_60_GLOBAL__N__171e0b9f_22_ActivationEluKernel_cu_9e10b42f_309610elu_kernelERNS_18TensorIteratorBaseERKN3c106ScalarES8_S8_ENKUlvE_clEvENKUlvE2_clEvEUlNS5_8BFloat16EE_St5arrayIPcLm2EELi4E23TrivialOffsetCalculatorILi1EjESH_NS0_6memory12LoadWithCastILi1EEENSI_13StoreWithCastILi1EEEEEviT_T0_T2_T3_T4_T5_:
.text._ZN2at6native27unrolled_elementwise_kernelIZZZNS0_60_GLOBAL__N__171e0b9f_22_ActivationEluKernel_cu_9e10b42f_309610elu_kernelERNS_18TensorIteratorBaseERKN3c106ScalarES8_S8_ENKUlvE_clEvENKUlvE2_clEvEUlNS5_8BFloat16EE_St5arrayIPcLm2EELi4E23TrivialOffsetCalculatorILi1EjESH_NS0_6memory12LoadWithCastILi1EEENSI_13StoreWithCastILi1EEEEEviT_T0_T2_T3_T4_T5_:
        /* <DEDUP_REMOVED lines=8> */
[----:B------:R-:W-:Y:S01]  /*0080*/  PRMT R23, RZ, 0x7610, R23 ;  /* 0x00007610ff177816 */ /* 0x000fe20000000017 */
[----:B0-----:R-:W-:-:S05]  /*0090*/  IMAD R17, R16, R17, c[0x0][0x160] ;  /* 0x0000580010117624 */ /* 0x001fca00078e0211 */
[----:B--2---:R-:W-:-:S13]  /*00a0*/  ISETP.GE.AND P0, PT, R24, R17, PT ;  /* 0x000000111800720c */ /* 0x004fda0003f06270 */
[----:B------:R-:W-:Y:S05]  /*00b0*/  @P0 BRA `(.L_x_4022) ;  /* 0x000010c000000947 */ /* 0x000fea0003800000 */
[----:B-1----:R-:W-:Y:S01]  /*00c0*/  PRMT R0, R19, 0x9910, RZ ;  /* 0x0000991013007816 */ /* 0x002fe200000000ff */
        /* <DEDUP_REMOVED lines=19> */
.L_x_4026:
[----:B------:R-:W2:Y:S02]  /*0200*/  LDG.E.U8 R2, [R2.64] ;  /* 0x0000002402027981 */ /* 0x000ea4000c1e1100 */
[----:B--2---:R-:W0:Y:S02]  /*0210*/  I2F.U16 R0, R2 ;  /* 0x0000000200007306 */ /* 0x004e240000101000 */
[----:B0-----:R-:W-:-:S04]  /*0220*/  F2FP.BF16.PACK_AB R0, RZ, R0 ;  /* 0x00000000ff00723e */ /* 0x001fc800000010ff */
[----:B------:R-:W-:Y:S01]  /*0230*/  PRMT R23, R0, 0x7610, R23 ;  /* 0x0000761000177816 */ /* 0x000fe20000000017 */
[----:B------:R-:W-:Y:S05]  /*0240*/  BRA `(.L_x_4028) ;  /* 0x00000f1000007947 */ /* 0x000fea0003800000 */
.L_x_4025:
        /* <DEDUP_REMOVED lines=11> */
.L_x_4030:
[----:B------:R-:W2:Y:S02]  /*0300*/  LDG.E R2, [R2.64] ;  /* 0x0000002402027981 */ /* 0x000ea4000c1e1900 */
[----:B--2---:R-:W0:Y:S02]  /*0310*/  I2F R0, R2 ;  /* 0x0000000200007306 */ /* 0x004e240000201400 */
[----:B0-----:R-:W-:-:S04]  /*0320*/  F2FP.BF16.PACK_AB R0, RZ, R0 ;  /* 0x00000000ff00723e */ /* 0x001fc800000010ff */
[----:B------:R-:W-:Y:S01]  /*0330*/  PRMT R23, R0, 0x7610, R23 ;  /* 0x0000761000177816 */ /* 0x000fe20000000017 */
[----:B------:R-:W-:Y:S05]  /*0340*/  BRA `(.L_x_4028) ;  /* 0x00000e1000007947 */ /* 0x000fea0003800000 */
.L_x_4029:
[----:B------:R-:W2:Y:S02]  /*0350*/  LDG.E.U16 R2, [R2.64] ;  /* 0x0000002402027981 */ /* 0x000ea4000c1e1500 */
[----:B--2---:R-:W0:Y:S02]  /*0360*/  I2F.S16 R0, R2 ;  /* 0x0000000200007306 */ /* 0x004e240000101400 */
[----:B0-----:R-:W-:-:S04]  /*0370*/  F2FP.BF16.PACK_AB R0, RZ, R0 ;  /* 0x00000000ff00723e */ /* 0x001fc800000010ff */
[----:B------:R-:W-:Y:S01]  /*0380*/  PRMT R23, R0, 0x7610, R23 ;  /* 0x0000761000177816 */ /* 0x000fe20000000017 */
[----:B------:R-:W-:Y:S05]  /*0390*/  BRA `(.L_x_4028) ;  /* 0x00000dc000007947 */ /* 0x000fea0003800000 */
.L_x_4024:
        /* <DEDUP_REMOVED lines=9> */
.L_x_4032:
[----:B------:R-:W2:Y:S02]  /*0430*/  LDG.E.U16 R0, [R2.64] ;  /* 0x0000002402007981 */ /* 0x000ea4000c1e1500 */
[----:B--2---:R-:W-:-:S05]  /*0440*/  HADD2.F32 R0, -RZ, R0.H0_H0 ;  /* 0x20000000ff007230 */ /* 0x004fca0000004100 */
[----:B------:R-:W-:-:S04]  /*0450*/  F2FP.BF16.PACK_AB R0, RZ, R0 ;  /* 0x00000000ff00723e */ /* 0x000fc800000010ff */
[----:B------:R-:W-:Y:S01]  /*0460*/  PRMT R23, R0, 0x7610, R23 ;  /* 0x0000761000177816 */ /* 0x000fe20000000017 */
[----:B------:R-:W-:Y:S05]  /*0470*/  BRA `(.L_x_4028) ;  /* 0x00000ce000007947 */ /* 0x000fea0003800000 */
.L_x_4031:
        /* <DEDUP_REMOVED lines=9> */
.L_x_4034:
[----:B------:R-:W2:Y:S02]  /*0510*/  LDG.E.U16 R2, [R2.64] ;  /* 0x0000002402027981 */ /* 0x000ea4000c1e1500 */
[----:B--2---:R-:W-:-:S05]  /*0520*/  HADD2.F32 R0, -RZ, R2.H0_H0 ;  /* 0x20000002ff007230 */ /* 0x004fca0000004100 */
[----:B------:R-:W-:-:S04]  /*0530*/  F2FP.BF16.PACK_AB R0, RZ, R0 ;  /* 0x00000000ff00723e */ /* 0x000fc800000010ff */
[----:B------:R-:W-:Y:S01]  /*0540*/  PRMT R23, R0, 0x7610, R23 ;  /* 0x0000761000177816 */ /* 0x000fe20000000017 */
[----:B------:R-:W-:Y:S05]  /*0550*/  BRA `(.L_x_4028) ;  /* 0x00000c0000007947 */ /* 0x000fea0003800000 */
.L_x_4033:
[----:B------:R-:W2:Y:S02]  /*0560*/  LDG.E.64 R2, [R2.64] ;  /* 0x0000002402027981 */ /* 0x000ea4000c1e1b00 */
[----:B--2---:R-:W0:Y:S01]  /*0570*/  F2F.F32.F64 R0, R2 ;  /* 0x0000000200007310 */ /* 0x004e220000301000 */
[----:B------:R-:W0:-:S14]  /*0580*/  DSETP.GEU.AND P0, PT, |R2|, c[0x2][0x0], PT ;  /* 0x008000000200762a */ /* 0x000e1c0003f0e200 */
[----:B0-----:R-:W-:-:S05]  /*0590*/  @!P0 FMUL R0, R0, 1.175494350822287508e-38 ;  /* 0x0080000000008820 */ /* 0x001fca0000400000 */
[----:B------:R-:W-:-:S04]  /*05a0*/  F2FP.BF16.PACK_AB R0, RZ, R0 ;  /* 0x00000000ff00723e */ /* 0x000fc800000010ff */
[----:B------:R-:W-:Y:S01]  /*05b0*/  PRMT R23, R0, 0x7610, R23 ;  /* 0x0000761000177816 */ /* 0x000fe20000000017 */
[----:B------:R-:W-:Y:S05]  /*05c0*/  BRA `(.L_x_4028) ;  /* 0x00000b9000007947 */ /* 0x000fea0003800000 */
.L_x_4023:
        /* <DEDUP_REMOVED lines=14> */
.L_x_4037:
[----:B------:R-:W2:Y:S02]  /*06b0*/  LDG.E.64 R2, [R2.64] ;  /* 0x0000002402027981 */ /* 0x000ea4000c1e1b00 */
[----:B--2---:R-:W0:Y:S01]  /*06c0*/  F2F.F32.F64 R0, R2 ;  /* 0x0000000200007310 */ /* 0x004e220000301000 */
[----:B------:R-:W0:-:S14]  /*06d0*/  DSETP.GEU.AND P0, PT, |R2|, c[0x2][0x0], PT ;  /* 0x008000000200762a */ /* 0x000e1c0003f0e200 */
[----:B0-----:R-:W-:-:S05]  /*06e0*/  @!P0 FMUL R0, R0, 1.175494350822287508e-38 ;  /* 0x0080000000008820 */ /* 0x001fca0000400000 */
[----:B------:R-:W-:-:S04]  /*06f0*/  F2FP.BF16.PACK_AB R0, RZ, R0 ;  /* 0x00000000ff00723e */ /* 0x000fc800000010ff */
[----:B------:R-:W-:Y:S01]  /*0700*/  PRMT R23, R0, 0x7610, R23 ;  /* 0x0000761000177816 */ /* 0x000fe20000000017 */
[----:B------:R-:W-:Y:S05]  /*0710*/  BRA `(.L_x_4028) ;  /* 0x00000a4000007947 */ /* 0x000fea0003800000 */
.L_x_4036:
        /* <DEDUP_REMOVED lines=28> */
.L_x_4039:
        /* <DEDUP_REMOVED lines=16> */
.L_x_4038:
[----:B------:R0:W5:Y:S01]  /*09e0*/  LDG.E.U16 R23, [R2.64] ;  /* 0x0000002402177981 */ /* 0x000162000c1e1500 */
[----:B------:R-:W-:Y:S05]  /*09f0*/  BRA `(.L_x_4028) ;  /* 0x0000076000007947 */ /* 0x000fea0003800000 */
.L_x_4035:
        /* <DEDUP_REMOVED lines=12> */
.L_x_4042:
        /* <DEDUP_REMOVED lines=21> */
.L_x_4046:
[----:B------:R-:W-:Y:S05]  /*0c10*/  BSYNC B1 ;  /* 0x0000000000017941 */ /* 0x000fea0003800000 */
.L_x_4045:
[----:B------:R-:W-:Y:S01]  /*0c20*/  LEA R3, R0, 0x3b800000, 0x17 ;  /* 0x3b80000000037811 */ /* 0x000fe200078eb8ff */
[----:B------:R-:W-:-:S05]  /*0c30*/  IMAD.SHL.U32 R0, R2, 0x100000, RZ ;  /* 0x0010000002007824 */ /* 0x000fca00078e00ff */
[----:B------:R-:W-:Y:S02]  /*0c40*/  LOP3.LUT R0, R3, R0, R4, 0xfe, !PT ;  /* 0x0000000003007212 */ /* 0x000fe400078efe04 */
.L_x_4044:
[----:B------:R-:W-:Y:S05]  /*0c50*/  BSYNC B0 ;  /* 0x0000000000007941 */ /* 0x000fea0003800000 */
.L_x_4043:
[----:B------:R-:W-:-:S04]  /*0c60*/  F2FP.BF16.PACK_AB R0, RZ, R0 ;  /* 0x00000000ff00723e */ /* 0x000fc800000010ff */
[----:B------:R-:W-:Y:S01]  /*0c70*/  PRMT R23, R0, 0x7610, R23 ;  /* 0x0000761000177816 */ /* 0x000fe20000000017 */
[----:B------:R-:W-:Y:S05]  /*0c80*/  BRA `(.L_x_4028) ;  /* 0x000004d000007947 */ /* 0x000fea0003800000 */
.L_x_4041:
        /* <DEDUP_REMOVED lines=21> */
.L_x_4050:
[----:B------:R-:W-:Y:S05]  /*0de0*/  BSYNC B1 ;  /* 0x0000000000017941 */ /* 0x000fea0003800000 */
.L_x_4049:
[----:B------:R-:W-:Y:S01]  /*0df0*/  LEA R3, R0, 0x37800000, 0x17 ;  /* 0x3780000000037811 */ /* 0x000fe200078eb8ff */
[----:B------:R-:W-:-:S05]  /*0e00*/  IMAD.SHL.U32 R0, R2, 0x200000, RZ ;  /* 0x0020000002007824 */ /* 0x000fca00078e00ff */
[----:B------:R-:W-:Y:S02]  /*0e10*/  LOP3.LUT R0, R3, R0, R4, 0xfe, !PT ;  /* 0x0000000003007212 */ /* 0x000fe400078efe04 */
.L_x_4048:
[----:B------:R-:W-:Y:S05]  /*0e20*/  BSYNC B0 ;  /* 0x0000000000007941 */ /* 0x000fea0003800000 */
.L_x_4047:
[----:B------:R-:W-:-:S04]  /*0e30*/  F2FP.BF16.PACK_AB R0, RZ, R0 ;  /* 0x00000000ff00723e */ /* 0x000fc800000010ff */
[----:B------:R-:W-:Y:S01]  /*0e40*/  PRMT R23, R0, 0x7610, R23 ;  /* 0x0000761000177816 */ /* 0x000fe20000000017 */
[----:B------:R-:W-:Y:S05]  /*0e50*/  BRA `(.L_x_4028) ;  /* 0x0000030000007947 */ /* 0x000fea0003800000 */
.L_x_4040:
        /* <DEDUP_REMOVED lines=14> */
.L_x_4054:
[----:B------:R-:W-:Y:S05]  /*0f40*/  BSYNC B0 ;  /* 0x0000000000007941 */ /* 0x000fea0003800000 */
.L_x_4053:
[----:B------:R-:W-:-:S04]  /*0f50*/  F2FP.BF16.PACK_AB R0, RZ, R0 ;  /* 0x00000000ff00723e */ /* 0x000fc800000010ff */
[----:B------:R-:W-:Y:S01]  /*0f60*/  PRMT R23, R0, 0x7610, R23 ;  /* 0x0000761000177816 */ /* 0x000fe20000000017 */
[----:B------:R-:W-:Y:S05]  /*0f70*/  BRA `(.L_x_4028) ;  /* 0x000001e000007947 */ /* 0x000fea0003800000 */
.L_x_4027:
        /* <DEDUP_REMOVED lines=21> */
.L_x_4052:
[----:B------:R-:W2:Y:S02]  /*10d0*/  LDG.E.64 R2, [R2.64] ;  /* 0x0000002402027981 */ /* 0x000ea4000c1e1b00 */
[----:B--2---:R-:W0:Y:S02]  /*10e0*/  I2F.U64 R0, R2 ;  /* 0x0000000200007312 */ /* 0x004e240000301000 */
[----:B0-----:R-:W-:-:S04]  /*10f0*/  F2FP.BF16.PACK_AB R0, RZ, R0 ;  /* 0x00000000ff00723e */ /* 0x001fc800000010ff */
[----:B------:R-:W-:Y:S01]  /*1100*/  PRMT R23, R0, 0x7610, R23 ;  /* 0x0000761000177816 */ /* 0x000fe20000000017 */
[----:B------:R-:W-:Y:S05]  /*1110*/  BRA `(.L_x_4028) ;  /* 0x0000004000007947 */ /* 0x000fea0003800000 */
.L_x_4051:
[----:B------:R-:W2:Y:S02]  /*1120*/  LDG.E R2, [R2.64] ;  /* 0x0000002402027981 */ /* 0x000ea4000c1e1900 */
[----:B--2---:R-:W0:Y:S02]  /*1130*/  I2F.U32 R0, R2 ;  /* 0x0000000200007306 */ /* 0x004e240000201000 */
[----:B0-----:R-:W-:-:S04]  /*1140*/  F2FP.BF16.PACK_AB R0, RZ, R0 ;  /* 0x00000000ff00723e */ /* 0x001fc800000010ff */
[----:B------:R-:W-:Y:S02]  /*1150*/  PRMT R23, R0, 0x7610, R23 ;  /* 0x0000761000177816 */ /* 0x000fe40000000017 */
.L_x_4028:
[----:B------:R-:W1:Y:S02]  /*1160*/  S2R R24, SR_TID.X ;  /* 0x0000000000187919 */ /* 0x000e640000002100 */
[----:B-1----:R-:W-:-:S03]  /*1170*/  IADD3 R24, R24, 0x80, RZ ;  /* 0x0000008018187810 */ /* 0x002fc60007ffe0ff */
.L_x_4022:
[----:B-1----:R-:W-:Y:S05]  /*1180*/  BSYNC B6 ;  /* 0x0000000000067941 */ /* 0x002fea0003800000 */
.L_x_4021:
[----:B------:R-:W-:Y:S01]  /*1190*/  ISETP.GE.AND P0, PT, R24, R17, PT ;  /* 0x000000111800720c */ /* 0x000fe20003f06270 */
[----:B------:R-:W-:-:S12]  /*11a0*/  BSSY B6, `(.L_x_4055) ;  /* 0x000010d000067945 */ /* 0x000fd80003800000 */
        /* <DEDUP_REMOVED lines=22> */
.L_x_4060:
[----:B------:R-:W2:Y:S02]  /*1310*/  LDG.E.U8 R2, [R2.64] ;  /* 0x0000002402027981 */ /* 0x000ea4000c1e1100 */
[----:B--2---:R-:W0:Y:S02]  /*1320*/  I2F.U16 R0, R2 ;  /* 0x0000000200007306 */ /* 0x004e240000101000 */
[----:B0-----:R-:W-:-:S04]  /*1330*/  F2FP.BF16.PACK_AB R0, RZ, R0 ;  /* 0x00000000ff00723e */ /* 0x001fc800000010ff */
[----:B------:R-:W-:Y:S01]  /*1340*/  PRMT R22, R0, 0x7610, R22 ;  /* 0x0000761000167816 */ /* 0x000fe20000000016 */
[----:B------:R-:W-:Y:S05]  /*1350*/  BRA `(.L_x_4062) ;  /* 0x00000f0000007947 */ /* 0x000fea0003800000 */
.L_x_4059:
        /* <DEDUP_REMOVED lines=11> */
.L_x_4064:
[----:B------:R-:W2:Y:S02]  /*1410*/  LDG.E R2, [R2.64] ;  /* 0x0000002402027981 */ /* 0x000ea4000c1e1900 */
[----:B--2---:R-:W0:Y:S02]  /*1420*/  I2F R0, R2 ;  /* 0x0000000200007306 */ /* 0x004e240000201400 */
[----:B0-----:R-:W-:-:S04]  /*1430*/  F2FP.BF16.PACK_AB R0, RZ, R0 ;  /* 0x00000000ff00723e */ /* 0x001fc800000010ff */
[----:B------:R-:W-:Y:S01]  /*1440*/  PRMT R22, R0, 0x7610, R22 ;  /* 0x0000761000167816 */ /* 0x000fe20000000016 */
[----:B------:R-:W-:Y:S05]  /*1450*/  BRA `(.L_x_4062) ;  /* 0x00000e0000007947 */ /* 0x000fea0003800000 */
.L_x_4063:
[----:B------:R-:W2:Y:S02]  /*1460*/  LDG.E.U16 R2, [R2.64] ;  /* 0x0000002402027981 */ /* 0x000ea4000c1e1500 */
[----:B--2---:R-:W0:Y:S02]  /*1470*/  I2F.S16 R0, R2 ;  /* 0x0000000200007306 */ /* 0x004e240000101400 */
[----:B0-----:R-:W-:-:S04]  /*1480*/  F2FP.BF16.PACK_AB R0, RZ, R0 ;  /* 0x00000000ff00723e */ /* 0x001fc800000010ff */
[----:B------:R-:W-:Y:S01]  /*1490*/  PRMT R22, R0, 0x7610, R22 ;  /* 0x0000761000167816 */ /* 0x000fe20000000016 */
[----:B------:R-:W-:Y:S05]  /*14a0*/  BRA `(.L_x_4062) ;  /* 0x00000db000007947 */ /* 0x000fea0003800000 */
.L_x_4058:
        /* <DEDUP_REMOVED lines=9> */
.L_x_4066:
[----:B------:R-:W2:Y:S02]  /*1540*/  LDG.E.U16 R0, [R2.64] ;  /* 0x0000002402007981 */ /* 0x000ea4000c1e1500 */
[----:B--2---:R-:W-:-:S05]  /*1550*/  HADD2.F32 R0, -RZ, R0.H0_H0 ;  /* 0x20000000ff007230 */ /* 0x004fca0000004100 */
[----:B------:R-:W-:-:S04]  /*1560*/  F2FP.BF16.PACK_AB R0, RZ, R0 ;  /* 0x00000000ff00723e */ /* 0x000fc800000010ff */
[----:B------:R-:W-:Y:S01]  /*1570*/  PRMT R22, R0, 0x7610, R22 ;  /* 0x0000761000167816 */ /* 0x000fe20000000016 */
[----:B------:R-:W-:Y:S05]  /*1580*/  BRA `(.L_x_4062) ;  /* 0x00000cd000007947 */ /* 0x000fea0003800000 */
.L_x_4065:
        /* <DEDUP_REMOVED lines=9> */
.L_x_4068:
[----:B------:R-:W2:Y:S02]  /*1620*/  LDG.E.U16 R2, [R2.64] ;  /* 0x0000002402027981 */ /* 0x000ea4000c1e1500 */
[----:B--2---:R-:W-:-:S05]  /*1630*/  HADD2.F32 R0, -RZ, R2.H0_H0 ;  /* 0x20000002ff007230 */ /* 0x004fca0000004100 */
[----:B------:R-:W-:-:S04]  /*1640*/  F2FP.BF16.PACK_AB R0, RZ, R0 ;  /* 0x00000000ff00723e */ /* 0x000fc800000010ff */
[----:B------:R-:W-:Y:S01]  /*1650*/  PRMT R22, R0, 0x7610, R22 ;  /* 0x0000761000167816 */ /* 0x000fe20000000016 */
[----:B------:R-:W-:Y:S05]  /*1660*/  BRA `(.L_x_4062) ;  /* 0x00000bf000007947 */ /* 0x000fea0003800000 */
.L_x_4067:
[----:B------:R-:W2:Y:S02]  /*1670*/  LDG.E.64 R2, [R2.64] ;  /* 0x0000002402027981 */ /* 0x000ea4000c1e1b00 */
[----:B--2---:R-:W0:Y:S01]  /*1680*/  F2F.F32.F64 R0, R2 ;  /* 0x0000000200007310 */ /* 0x004e220000301000 */
[----:B------:R-:W0:-:S14]  /*1690*/  DSETP.GEU.AND P0, PT, |R2|, c[0x2][0x0], PT ;  /* 0x008000000200762a */ /* 0x000e1c0003f0e200 */
[----:B0-----:R-:W-:-:S05]  /*16a0*/  @!P0 FMUL R0, R0, 1.175494350822287508e-38 ;  /* 0x0080000000008820 */ /* 0x001fca0000400000 */
[----:B------:R-:W-:-:S04]  /*16b0*/  F2FP.BF16.PACK_AB R0, RZ, R0 ;  /* 0x00000000ff00723e */ /* 0x000fc800000010ff */
[----:B------:R-:W-:Y:S01]  /*16c0*/  PRMT R22, R0, 0x7610, R22 ;  /* 0x0000761000167816 */ /* 0x000fe20000000016 */
[----:B------:R-:W-:Y:S05]  /*16d0*/  BRA `(.L_x_4062) ;  /* 0x00000b8000007947 */ /* 0x000fea0003800000 */
.L_x_4057:
        /* <DEDUP_REMOVED lines=14> */
.L_x_4071:
[----:B------:R-:W2:Y:S02]  /*17c0*/  LDG.E.64 R2, [R2.64] ;  /* 0x0000002402027981 */ /* 0x000ea4000c1e1b00 */
[----:B--2---:R-:W0:Y:S01]  /*17d0*/  F2F.F32.F64 R0, R2 ;  /* 0x0000000200007310 */ /* 0x004e220000301000 */
[----:B------:R-:W0:-:S14]  /*17e0*/  DSETP.GEU.AND P0, PT, |R2|, c[0x2][0x0], PT ;  /* 0x008000000200762a */ /* 0x000e1c0003f0e200 */
[----:B0-----:R-:W-:-:S05]  /*17f0*/  @!P0 FMUL R0, R0, 1.175494350822287508e-38 ;  /* 0x0080000000008820 */ /* 0x001fca0000400000 */
[----:B------:R-:W-:-:S04]  /*1800*/  F2FP.BF16.PACK_AB R0, RZ, R0 ;  /* 0x00000000ff00723e */ /* 0x000fc800000010ff */
[----:B------:R-:W-:Y:S01]  /*1810*/  PRMT R22, R0, 0x7610, R22 ;  /* 0x0000761000167816 */ /* 0x000fe20000000016 */
[----:B------:R-:W-:Y:S05]  /*1820*/  BRA `(.L_x_4062) ;  /* 0x00000a3000007947 */ /* 0x000fea0003800000 */
.L_x_4070:
        /* <DEDUP_REMOVED lines=28> */
.L_x_4073:
        /* <DEDUP_REMOVED lines=15> */
.L_x_4072:
[----:B------:R0:W5:Y:S01]  /*1ae0*/  LDG.E.U16 R22, [R2.64] ;  /* 0x0000002402167981 */ /* 0x000162000c1e1500 */
[----:B------:R-:W-:Y:S05]  /*1af0*/  BRA `(.L_x_4062) ;  /* 0x0000076000007947 */ /* 0x000fea0003800000 */
.L_x_4069:
        /* <DEDUP_REMOVED lines=12> */
.L_x_4076:
        /* <DEDUP_REMOVED lines=21> */
.L_x_4080:
[----:B------:R-:W-:Y:S05]  /*1d10*/  BSYNC B1 ;  /* 0x0000000000017941 */ /* 0x000fea0003800000 */
.L_x_4079:
[----:B------:R-:W-:Y:S01]  /*1d20*/  LEA R3, R0, 0x3b800000, 0x17 ;  /* 0x3b80000000037811 */ /* 0x000fe200078eb8ff */
[----:B------:R-:W-:-:S05]  /*1d30*/  IMAD.SHL.U32 R0, R2, 0x100000, RZ ;  /* 0x0010000002007824 */ /* 0x000fca00078e00ff */
[----:B------:R-:W-:Y:S02]  /*1d40*/  LOP3.LUT R0, R3, R0, R4, 0xfe, !PT ;  /* 0x0000000003007212 */ /* 0x000fe400078efe04 */
.L_x_4078:
[----:B------:R-:W-:Y:S05]  /*1d50*/  BSYNC B0 ;  /* 0x0000000000007941 */ /* 0x000fea0003800000 */
.L_x_4077:
[----:B------:R-:W-:-:S04]  /*1d60*/  F2FP.BF16.PACK_AB R0, RZ, R0 ;  /* 0x00000000ff00723e */ /* 0x000fc800000010ff */
[----:B------:R-:W-:Y:S01]  /*1d70*/  PRMT R22, R0, 0x7610, R22 ;  /* 0x0000761000167816 */ /* 0x000fe20000000016 */
[----:B------:R-:W-:Y:S05]  /*1d80*/  BRA `(.L_x_4062) ;  /* 0x000004d000007947 */ /* 0x000fea0003800000 */
.L_x_4075:
        /* <DEDUP_REMOVED lines=21> */
.L_x_4084:
[----:B------:R-:W-:Y:S05]  /*1ee0*/  BSYNC B1 ;  /* 0x0000000000017941 */ /* 0x000fea0003800000 */
.L_x_4083:
[----:B------:R-:W-:Y:S01]  /*1ef0*/  LEA R3, R0, 0x37800000, 0x17 ;  /* 0x3780000000037811 */ /* 0x000fe200078eb8ff */
[----:B------:R-:W-:-:S05]  /*1f00*/  IMAD.SHL.U32 R0, R2, 0x200000, RZ ;  /* 0x0020000002007824 */ /* 0x000fca00078e00ff */
[----:B------:R-:W-:Y:S02]  /*1f10*/  LOP3.LUT R0, R3, R0, R4, 0xfe, !PT ;  /* 0x0000000003007212 */ /* 0x000fe400078efe04 */
.L_x_4082:
[----:B------:R-:W-:Y:S05]  /*1f20*/  BSYNC B0 ;  /* 0x0000000000007941 */ /* 0x000fea0003800000 */
.L_x_4081:
[----:B------:R-:W-:-:S04]  /*1f30*/  F2FP.BF16.PACK_AB R0, RZ, R0 ;  /* 0x00000000ff00723e */ /* 0x000fc800000010ff */
[----:B------:R-:W-:Y:S01]  /*1f40*/  PRMT R22, R0, 0x7610, R22 ;  /* 0x0000761000167816 */ /* 0x000fe20000000016 */
[----:B------:R-:W-:Y:S05]  /*1f50*/  BRA `(.L_x_4062) ;  /* 0x0000030000007947 */ /* 0x000fea0003800000 */
.L_x_4074:
        /* <DEDUP_REMOVED lines=14> */
.L_x_4088:
[----:B------:R-:W-:Y:S05]  /*2040*/  BSYNC B0 ;  /* 0x0000000000007941 */ /* 0x000fea0003800000 */
.L_x_4087:
[----:B------:R-:W-:-:S04]  /*2050*/  F2FP.BF16.PACK_AB R0, RZ, R0 ;  /* 0x00000000ff00723e */ /* 0x000fc800000010ff */
[----:B------:R-:W-:Y:S01]  /*2060*/  PRMT R22, R0, 0x7610, R22 ;  /* 0x0000761000167816 */ /* 0x000fe20000000016 */
[----:B------:R-:W-:Y:S05]  /*2070*/  BRA `(.L_x_4062) ;  /* 0x000001e000007947 */ /* 0x000fea0003800000 */
.L_x_4061:
        /* <DEDUP_REMOVED lines=21> */
.L_x_4086:
[----:B------:R-:W2:Y:S02]  /*21d0*/  LDG.E.64 R2, [R2.64] ;  /* 0x0000002402027981 */ /* 0x000ea4000c1e1b00 */
[----:B--2---:R-:W0:Y:S02]  /*21e0*/  I2F.U64 R0, R2 ;  /* 0x0000000200007312 */ /* 0x004e240000301000 */
[----:B0-----:R-:W-:-:S04]  /*21f0*/  F2FP.BF16.PACK_AB R0, RZ, R0 ;  /* 0x00000000ff00723e */ /* 0x001fc800000010ff */
[----:B------:R-:W-:Y:S01]  /*2200*/  PRMT R22, R0, 0x7610, R22 ;  /* 0x0000761000167816 */ /* 0x000fe20000000016 */
[----:B------:R-:W-:Y:S05]  /*2210*/  BRA `(.L_x_4062) ;  /* 0x0000004000007947 */ /* 0x000fea0003800000 */
.L_x_4085:
[----:B------:R-:W2:Y:S02]  /*2220*/  LDG.E R2, [R2.64] ;  /* 0x0000002402027981 */ /* 0x000ea4000c1e1900 */
[----:B--2---:R-:W0:Y:S02]  /*2230*/  I2F.U32 R0, R2 ;  /* 0x0000000200007306 */ /* 0x004e240000201000 */
[----:B0-----:R-:W-:-:S04]  /*2240*/  F2FP.BF16.PACK_AB R0, RZ, R0 ;  /* 0x00000000ff00723e */ /* 0x001fc800000010ff */
[----:B------:R-:W-:Y:S02]  /*2250*/  PRMT R22, R0, 0x7610, R22 ;  /* 0x0000761000167816 */ /* 0x000fe40000000016 */
.L_x_4062:
[----:B------:R-:W-:-:S05]  /*2260*/  IADD3 R24, R24, 0x80, RZ ;  /* 0x0000008018187810 */ /* 0x000fca0007ffe0ff */
.L_x_4056:
[----:B------:R-:W-:Y:S05]  /*2270*/  BSYNC B6 ;  /* 0x0000000000067941 */ /* 0x000fea0003800000 */
.L_x_4055:
[----:B------:R-:W-:Y:S01]  /*2280*/  ISETP.GE.AND P0, PT, R24, R17, PT ;  /* 0x000000111800720c */ /* 0x000fe20003f06270 */
[----:B------:R-:W-:Y:S01]  /*2290*/  BSSY B6, `(.L_x_4089) ;  /* 0x000010f000067945 */ /* 0x000fe20003800000 */
[----:B------:R-:W-:Y:S02]  /*22a0*/  PRMT R18, RZ, 0x7610, R18 ;  /* 0x00007610ff127816 */ /* 0x000fe40000000012 */
[----:B------:R-:W-:-:S09]  /*22b0*/  PRMT R25, RZ, 0x7610, R25 ;  /* 0x00007610ff197816 */ /* 0x000fd20000000019 */
        /* <DEDUP_REMOVED lines=22> */
.L_x_4094:
[----:B------:R-:W2:Y:S02]  /*2420*/  LDG.E.U8 R2, [R2.64] ;  /* 0x0000002402027981 */ /* 0x000ea4000c1e1100 */
[----:B--2---:R-:W0:Y:S02]  /*2430*/  I2F.U16 R0, R2 ;  /* 0x0000000200007306 */ /* 0x004e240000101000 */
[----:B0-----:R-:W-:-:S04]  /*2440*/  F2FP.BF16.PACK_AB R0, RZ, R0 ;  /* 0x00000000ff00723e */ /* 0x001fc800000010ff */
[----:B------:R-:W-:Y:S01]  /*2450*/  PRMT R25, R0, 0x7610, R25 ;  /* 0x0000761000197816 */ /* 0x000fe20000000019 */
[----:B------:R-:W-:Y:S05]  /*2460*/  BRA `(.L_x_4096) ;  /* 0x00000f0000007947 */ /* 0x000fea0003800000 */
.L_x_4093:
        /* <DEDUP_REMOVED lines=11> */
.L_x_4098:
[----:B------:R-:W2:Y:S02]  /*2520*/  LDG.E R2, [R2.64] ;  /* 0x0000002402027981 */ /* 0x000ea4000c1e1900 */
[----:B--2---:R-:W0:Y:S02]  /*2530*/  I2F R0, R2 ;  /* 0x0000000200007306 */ /* 0x004e240000201400 */
[----:B0-----:R-:W-:-:S04]  /*2540*/  F2FP.BF16.PACK_AB R0, RZ, R0 ;  /* 0x00000000ff00723e */ /* 0x001fc800000010ff */
[----:B------:R-:W-:Y:S01]  /*2550*/  PRMT R25, R0, 0x7610, R25 ;  /* 0x0000761000197816 */ /* 0x000fe20000000019 */
[----:B------:R-:W-:Y:S05]  /*2560*/  BRA `(.L_x_4096) ;  /* 0x00000e0000007947 */ /* 0x000fea0003800000 */
.L_x_4097:
[----:B------:R-:W2:Y:S02]  /*2570*/  LDG.E.U16 R2, [R2.64] ;  /* 0x0000002402027981 */ /* 0x000ea4000c1e1500 */
[----:B--2---:R-:W0:Y:S02]  /*2580*/  I2F.S16 R0, R2 ;  /* 0x0000000200007306 */ /* 0x004e240000101400 */
[----:B0-----:R-:W-:-:S04]  /*2590*/  F2FP.BF16.PACK_AB R0, RZ, R0 ;  /* 0x00000000ff00723e */ /* 0x001fc800000010ff */
[----:B------:R-:W-:Y:S01]  /*25a0*/  PRMT R25, R0, 0x7610, R25 ;  /* 0x0000761000197816 */ /* 0x000fe20000000019 */
[----:B------:R-:W-:Y:S05]  /*25b0*/  BRA `(.L_x_4096) ;  /* 0x00000db000007947 */ /* 0x000fea0003800000 */
.L_x_4092:
        /* <DEDUP_REMOVED lines=9> */
.L_x_4100:
[----:B------:R-:W2:Y:S02]  /*2650*/  LDG.E.U16 R0, [R2.64] ;  /* 0x0000002402007981 */ /* 0x000ea4000c1e1500 */
[----:B--2---:R-:W-:-:S05]  /*2660*/  HADD2.F32 R0, -RZ, R0.H0_H0 ;  /* 0x20000000ff007230 */ /* 0x004fca0000004100 */
[----:B------:R-:W-:-:S04]  /*2670*/  F2FP.BF16.PACK_AB R0, RZ, R0 ;  /* 0x00000000ff00723e */ /* 0x000fc800000010ff */
[----:B------:R-:W-:Y:S01]  /*2680*/  PRMT R25, R0, 0x7610, R25 ;  /* 0x0000761000197816 */ /* 0x000fe20000000019 */
[----:B------:R-:W-:Y:S05]  /*2690*/  BRA `(.L_x_4096) ;  /* 0x00000cd000007947 */ /* 0x000fea0003800000 */
.L_x_4099:
        /* <DEDUP_REMOVED lines=9> */
.L_x_4102:
[----:B------:R-:W2:Y:S02]  /*2730*/  LDG.E.U16 R2, [R2.64] ;  /* 0x0000002402027981 */ /* 0x000ea4000c1e1500 */
[----:B--2---:R-:W-:-:S05]  /*2740*/  HADD2.F32 R0, -RZ, R2.H0_H0 ;  /* 0x20000002ff007230 */ /* 0x004fca0000004100 */
[----:B------:R-:W-:-:S04]  /*2750*/  F2FP.BF16.PACK_AB R0, RZ, R0 ;  /* 0x00000000ff00723e */ /* 0x000fc800000010ff */
[----:B------:R-:W-:Y:S01]  /*2760*/  PRMT R25, R0, 0x7610, R25 ;  /* 0x0000761000197816 */ /* 0x000fe20000000019 */
[----:B------:R-:W-:Y:S05]  /*2770*/  BRA `(.L_x_4096) ;  /* 0x00000bf000007947 */ /* 0x000fea0003800000 */
.L_x_4101:
[----:B------:R-:W2:Y:S02]  /*2780*/  LDG.E.64 R2, [R2.64] ;  /* 0x0000002402027981 */ /* 0x000ea4000c1e1b00 */
[----:B--2---:R-:W0:Y:S01]  /*2790*/  F2F.F32.F64 R0, R2 ;  /* 0x0000000200007310 */ /* 0x004e220000301000 */
[----:B------:R-:W0:-:S14]  /*27a0*/  DSETP.GEU.AND P0, PT, |R2|, c[0x2][0x0], PT ;  /* 0x008000000200762a */ /* 0x000e1c0003f0e200 */
[----:B0-----:R-:W-:-:S05]  /*27b0*/  @!P0 FMUL R0, R0, 1.175494350822287508e-38 ;  /* 0x0080000000008820 */ /* 0x001fca0000400000 */
[----:B------:R-:W-:-:S04]  /*27c0*/  F2FP.BF16.PACK_AB R0, RZ, R0 ;  /* 0x00000000ff00723e */ /* 0x000fc800000010ff */
[----:B------:R-:W-:Y:S01]  /*27d0*/  PRMT R25, R0, 0x7610, R25 ;  /* 0x0000761000197816 */ /* 0x000fe20000000019 */
[----:B------:R-:W-:Y:S05]  /*27e0*/  BRA `(.L_x_4096) ;  /* 0x00000b8000007947 */ /* 0x000fea0003800000 */
.L_x_4091:
        /* <DEDUP_REMOVED lines=14> */
.L_x_4105:
[----:B------:R-:W2:Y:S02]  /*28d0*/  LDG.E.64 R2, [R2.64] ;  /* 0x0000002402027981 */ /* 0x000ea4000c1e1b00 */
[----:B--2---:R-:W0:Y:S01]  /*28e0*/  F2F.F32.F64 R0, R2 ;  /* 0x0000000200007310 */ /* 0x004e220000301000 */
[----:B------:R-:W0:-:S14]  /*28f0*/  DSETP.GEU.AND P0, PT, |R2|, c[0x2][0x0], PT ;  /* 0x008000000200762a */ /* 0x000e1c0003f0e200 */
[----:B0-----:R-:W-:-:S05]  /*2900*/  @!P0 FMUL R0, R0, 1.175494350822287508e-38 ;  /* 0x0080000000008820 */ /* 0x001fca0000400000 */
[----:B------:R-:W-:-:S04]  /*2910*/  F2FP.BF16.PACK_AB R0, RZ, R0 ;  /* 0x00000000ff00723e */ /* 0x000fc800000010ff */
[----:B------:R-:W-:Y:S01]  /*2920*/  PRMT R25, R0, 0x7610, R25 ;  /* 0x0000761000197816 */ /* 0x000fe20000000019 */
[----:B------:R-:W-:Y:S05]  /*2930*/  BRA `(.L_x_4096) ;  /* 0x00000a3000007947 */ /* 0x000fea0003800000 */
.L_x_4104:
        /* <DEDUP_REMOVED lines=28> */
.L_x_4107:
        /* <DEDUP_REMOVED lines=15> */
.L_x_4106:
[----:B------:R0:W5:Y:S01]  /*2bf0*/  LDG.E.U16 R25, [R2.64] ;  /* 0x0000002402197981 */ /* 0x000162000c1e1500 */
[----:B------:R-:W-:Y:S05]  /*2c00*/  BRA `(.L_x_4096) ;  /* 0x0000076000007947 */ /* 0x000fea0003800000 */
.L_x_4103:
        /* <DEDUP_REMOVED lines=12> */
.L_x_4110:
        /* <DEDUP_REMOVED lines=21> */
.L_x_4114:
[----:B------:R-:W-:Y:S05]  /*2e20*/  BSYNC B1 ;  /* 0x0000000000017941 */ /* 0x000fea0003800000 */
.L_x_4113:
[----:B------:R-:W-:Y:S01]  /*2e30*/  LEA R3, R0, 0x3b800000, 0x17 ;  /* 0x3b80000000037811 */ /* 0x000fe200078eb8ff */
[----:B------:R-:W-:-:S05]  /*2e40*/  IMAD.SHL.U32 R0, R2, 0x100000, RZ ;  /* 0x0010000002007824 */ /* 0x000fca00078e00ff */
[----:B------:R-:W-:Y:S02]  /*2e50*/  LOP3.LUT R0, R3, R0, R4, 0xfe, !PT ;  /* 0x0000000003007212 */ /* 0x000fe400078efe04 */
.L_x_4112:
[----:B------:R-:W-:Y:S05]  /*2e60*/  BSYNC B0 ;  /* 0x0000000000007941 */ /* 0x000fea0003800000 */
.L_x_4111:
[----:B------:R-:W-:-:S04]  /*2e70*/  F2FP.BF16.PACK_AB R0, RZ, R0 ;  /* 0x00000000ff00723e */ /* 0x000fc800000010ff */
[----:B------:R-:W-:Y:S01]  /*2e80*/  PRMT R25, R0, 0x7610, R25 ;  /* 0x0000761000197816 */ /* 0x000fe20000000019 */
[----:B------:R-:W-:Y:S05]  /*2e90*/  BRA `(.L_x_4096) ;  /* 0x000004d000007947 */ /* 0x000fea0003800000 */
.L_x_4109:
        /* <DEDUP_REMOVED lines=21> */
.L_x_4118:
[----:B------:R-:W-:Y:S05]  /*2ff0*/  BSYNC B1 ;  /* 0x0000000000017941 */ /* 0x000fea0003800000 */
.L_x_4117:
[----:B------:R-:W-:Y:S01]  /*3000*/  LEA R3, R0, 0x37800000, 0x17 ;  /* 0x3780000000037811 */ /* 0x000fe200078eb8ff */
[----:B------:R-:W-:-:S05]  /*3010*/  IMAD.SHL.U32 R0, R2, 0x200000, RZ ;  /* 0x0020000002007824 */ /* 0x000fca00078e00ff */
[----:B------:R-:W-:Y:S02]  /*3020*/  LOP3.LUT R0, R3, R0, R4, 0xfe, !PT ;  /* 0x0000000003007212 */ /* 0x000fe400078efe04 */
.L_x_4116:
[----:B------:R-:W-:Y:S05]  /*3030*/  BSYNC B0 ;  /* 0x0000000000007941 */ /* 0x000fea0003800000 */
.L_x_4115:
[----:B------:R-:W-:-:S04]  /*3040*/  F2FP.BF16.PACK_AB R0, RZ, R0 ;  /* 0x00000000ff00723e */ /* 0x000fc800000010ff */
[----:B------:R-:W-:Y:S01]  /*3050*/  PRMT R25, R0, 0x7610, R25 ;  /* 0x0000761000197816 */ /* 0x000fe20000000019 */
[----:B------:R-:W-:Y:S05]  /*3060*/  BRA `(.L_x_4096) ;  /* 0x0000030000007947 */ /* 0x000fea0003800000 */
.L_x_4108:
        /* <DEDUP_REMOVED lines=14> */
.L_x_4122:
[----:B------:R-:W-:Y:S05]  /*3150*/  BSYNC B0 ;  /* 0x0000000000007941 */ /* 0x000fea0003800000 */
.L_x_4121:
[----:B------:R-:W-:-:S04]  /*3160*/  F2FP.BF16.PACK_AB R0, RZ, R0 ;  /* 0x00000000ff00723e */ /* 0x000fc800000010ff */
[----:B------:R-:W-:Y:S01]  /*3170*/  PRMT R25, R0, 0x7610, R25 ;  /* 0x0000761000197816 */ /* 0x000fe20000000019 */
[----:B------:R-:W-:Y:S05]  /*3180*/  BRA `(.L_x_4096) ;  /* 0x000001e000007947 */ /* 0x000fea0003800000 */
.L_x_4095:
        /* <DEDUP_REMOVED lines=21> */
.L_x_4120:
[----:B------:R-:W2:Y:S02]  /*32e0*/  LDG.E.64 R2, [R2.64] ;  /* 0x0000002402027981 */ /* 0x000ea4000c1e1b00 */
[----:B--2---:R-:W0:Y:S02]  /*32f0*/  I2F.U64 R0, R2 ;  /* 0x0000000200007312 */ /* 0x004e240000301000 */
[----:B0-----:R-:W-:-:S04]  /*3300*/  F2FP.BF16.PACK_AB R0, RZ, R0 ;  /* 0x00000000ff00723e */ /* 0x001fc800000010ff */
[----:B------:R-:W-:Y:S01]  /*3310*/  PRMT R25, R0, 0x7610, R25 ;  /* 0x0000761000197816 */ /* 0x000fe20000000019 */
[----:B------:R-:W-:Y:S05]  /*3320*/  BRA `(.L_x_4096) ;  /* 0x0000004000007947 */ /* 0x000fea0003800000 */
.L_x_4119:
[----:B------:R-:W2:Y:S02]  /*3330*/  LDG.E R2, [R2.64] ;  /* 0x0000002402027981 */ /* 0x000ea4000c1e1900 */
[----:B--2---:R-:W0:Y:S02]  /*3340*/  I2F.U32 R0, R2 ;  /* 0x0000000200007306 */ /* 0x004e240000201000 */
[----:B0-----:R-:W-:-:S04]  /*3350*/  F2FP.BF16.PACK_AB R0, RZ, R0 ;  /* 0x00000000ff00723e */ /* 0x001fc800000010ff */
[----:B------:R-:W-:Y:S02]  /*3360*/  PRMT R25, R0, 0x7610, R25 ;  /* 0x0000761000197816 */ /* 0x000fe40000000019 */
.L_x_4096:
[----:B------:R-:W-:-:S05]  /*3370*/  IADD3 R24, R24, 0x80, RZ ;  /* 0x0000008018187810 */ /* 0x000fca0007ffe0ff */
.L_x_4090:
[----:B------:R-:W-:Y:S05]  /*3380*/  BSYNC B6 ;  /* 0x0000000000067941 */ /* 0x000fea0003800000 */
.L_x_4089:
[----:B------:R-:W-:Y:S01]  /*3390*/  ISETP.GE.AND P0, PT, R24, R17, PT ;  /* 0x000000111800720c */ /* 0x000fe20003f06270 */
[----:B------:R-:W-:-:S12]  /*33a0*/  BSSY B6, `(.L_x_4123) ;  /* 0x000010b000067945 */ /* 0x000fd80003800000 */
[----:B------:R-:W-:Y:S05]  /*33b0*/  @P0 BRA `(.L_x_4124) ;  /* 0x0000109000000947 */ /* 0x000fea0003800000 */
[----:B------:R-:W-:Y:S01]  /*33c0*/  PRMT R0, R19, 0x9910, RZ ;  /* 0x0000991013007816 */ /* 0x000fe200000000ff */
[----:B------:R-:W-:-:S03]  /*33d0*/  IMAD R24, R16, 0x200, R24 ;  /* 0x0000020010187824 */ /* 0x000fc600078e0218 */
[----:B------:R-:W-:Y:S01]  /*33e0*/  ISETP.GT.AND P1, PT, R0, 0x9, PT ;  /* 0x000000090000780c */ /* 0x000fe20003f24270 */
[----:B------:R-:W-:-:S05]  /*33f0*/  IMAD R24, R24, c[0x0][0x198], RZ ;  /* 0x0000660018187a24 */ /* 0x000fca00078e02ff */
[----:B0-----:R-:W-:-:S05]  /*3400*/  IADD3 R2, P0, R24, c[0x0][0x188], RZ ;  /* 0x0000620018027a10 */ /* 0x001fca0007f1e0ff */
        /* <DEDUP_REMOVED lines=15> */
.L_x_4128:
[----:B------:R-:W2:Y:S02]  /*3500*/  LDG.E.U8 R2, [R2.64] ;  /* 0x0000002402027981 */ /* 0x000ea4000c1e1100 */
[----:B--2---:R-:W0:Y:S02]  /*3510*/  I2F.U16 R0, R2 ;  /* 0x0000000200007306 */ /* 0x004e240000101000 */
[----:B0-----:R-:W-:-:S04]  /*3520*/  F2FP.BF16.PACK_AB R0, RZ, R0 ;  /* 0x00000000ff00723e */ /* 0x001fc800000010ff */
[----:B------:R-:W-:Y:S01]  /*3530*/  PRMT R18, R0, 0x7610, R18 ;  /* 0x0000761000127816 */ /* 0x000fe20000000012 */
[----:B------:R-:W-:Y:S05]  /*3540*/  BRA `(.L_x_4124) ;  /* 0x00000f0000007947 */ /* 0x000fea0003800000 */
.L_x_4127:
        /* <DEDUP_REMOVED lines=11> */
.L_x_4131:
[----:B------:R-:W2:Y:S02]  /*3600*/  LDG.E R2, [R2.64] ;  /* 0x0000002402027981 */ /* 0x000ea4000c1e1900 */
[----:B--2---:R-:W0:Y:S02]  /*3610*/  I2F R0, R2 ;  /* 0x0000000200007306 */ /* 0x004e240000201400 */
[----:B0-----:R-:W-:-:S04]  /*3620*/  F2FP.BF16.PACK_AB R0, RZ, R0 ;  /* 0x00000000ff00723e */ /* 0x001fc800000010ff */
[----:B------:R-:W-:Y:S01]  /*3630*/  PRMT R18, R0, 0x7610, R18 ;  /* 0x0000761000127816 */ /* 0x000fe20000000012 */
[----:B------:R-:W-:Y:S05]  /*3640*/  BRA `(.L_x_4124) ;  /* 0x00000e0000007947 */ /* 0x000fea0003800000 */
.L_x_4130:
[----:B------:R-:W2:Y:S02]  /*3650*/  LDG.E.U16 R2, [R2.64] ;  /* 0x0000002402027981 */ /* 0x000ea4000c1e1500 */
[----:B--2---:R-:W0:Y:S02]  /*3660*/  I2F.S16 R0, R2 ;  /* 0x0000000200007306 */ /* 0x004e240000101400 */
[----:B0-----:R-:W-:-:S04]  /*3670*/  F2FP.BF16.PACK_AB R0, RZ, R0 ;  /* 0x00000000ff00723e */ /* 0x001fc800000010ff */
[----:B------:R-:W-:Y:S01]  /*3680*/  PRMT R18, R0, 0x7610, R18 ;  /* 0x0000761000127816 */ /* 0x000fe20000000012 */
[----:B------:R-:W-:Y:S05]  /*3690*/  BRA `(.L_x_4124) ;  /* 0x00000db000007947 */ /* 0x000fea0003800000 */
.L_x_4126:
        /* <DEDUP_REMOVED lines=9> */
.L_x_4133:
[----:B------:R-:W2:Y:S02]  /*3730*/  LDG.E.U16 R0, [R2.64] ;  /* 0x0000002402007981 */ /* 0x000ea4000c1e1500 */
[----:B--2---:R-:W-:-:S05]  /*3740*/  HADD2.F32 R0, -RZ, R0.H0_H0 ;  /* 0x20000000ff007230 */ /* 0x004fca0000004100 */
[----:B------:R-:W-:-:S04]  /*3750*/  F2FP.BF16.PACK_AB R0, RZ, R0 ;  /* 0x00000000ff00723e */ /* 0x000fc800000010ff */
[----:B------:R-:W-:Y:S01]  /*3760*/  PRMT R18, R0, 0x7610, R18 ;  /* 0x0000761000127816 */ /* 0x000fe20000000012 */
[----:B------:R-:W-:Y:S05]  /*3770*/  BRA `(.L_x_4124) ;  /* 0x00000cd000007947 */ /* 0x000fea0003800000 */
.L_x_4132:
        /* <DEDUP_REMOVED lines=9> */
.L_x_4135:
[----:B------:R-:W2:Y:S02]  /*3810*/  LDG.E.U16 R2, [R2.64] ;  /* 0x0000002402027981 */ /* 0x000ea4000c1e1500 */
[----:B--2---:R-:W-:-:S05]  /*3820*/  HADD2.F32 R0, -RZ, R2.H0_H0 ;  /* 0x20000002ff007230 */ /* 0x004fca0000004100 */
[----:B------:R-:W-:-:S04]  /*3830*/  F2FP.BF16.PACK_AB R0, RZ, R0 ;  /* 0x00000000ff00723e */ /* 0x000fc800000010ff */
[----:B------:R-:W-:Y:S01]  /*3840*/  PRMT R18, R0, 0x7610, R18 ;  /* 0x0000761000127816 */ /* 0x000fe20000000012 */
[----:B------:R-:W-:Y:S05]  /*3850*/  BRA `(.L_x_4124) ;  /* 0x00000bf000007947 */ /* 0x000fea0003800000 */
.L_x_4134:
[----:B------:R-:W2:Y:S02]  /*3860*/  LDG.E.64 R2, [R2.64] ;  /* 0x0000002402027981 */ /* 0x000ea4000c1e1b00 */
[----:B--2---:R-:W0:Y:S01]  /*3870*/  F2F.F32.F64 R0, R2 ;  /* 0x0000000200007310 */ /* 0x004e220000301000 */
[----:B------:R-:W0:-:S14]  /*3880*/  DSETP.GEU.AND P0, PT, |R2|, c[0x2][0x0], PT ;  /* 0x008000000200762a */ /* 0x000e1c0003f0e200 */
[----:B0-----:R-:W-:-:S05]  /*3890*/  @!P0 FMUL R0, R0, 1.175494350822287508e-38 ;  /* 0x0080000000008820 */ /* 0x001fca0000400000 */
[----:B------:R-:W-:-:S04]  /*38a0*/  F2FP.BF16.PACK_AB R0, RZ, R0 ;  /* 0x00000000ff00723e */ /* 0x000fc800000010ff */
[----:B------:R-:W-:Y:S01]  /*38b0*/  PRMT R18, R0, 0x7610, R18 ;  /* 0x0000761000127816 */ /* 0x000fe20000000012 */
[----:B------:R-:W-:Y:S05]  /*38c0*/  BRA `(.L_x_4124) ;  /* 0x00000b8000007947 */ /* 0x000fea0003800000 */
.L_x_4125:
        /* <DEDUP_REMOVED lines=14> */
.L_x_4138:
[----:B------:R-:W2:Y:S02]  /*39b0*/  LDG.E.64 R2, [R2.64] ;  /* 0x0000002402027981 */ /* 0x000ea4000c1e1b00 */
[----:B--2---:R-:W0:Y:S01]  /*39c0*/  F2F.F32.F64 R0, R2 ;  /* 0x0000000200007310 */ /* 0x004e220000301000 */
[----:B------:R-:W0:-:S14]  /*39d0*/  DSETP.GEU.AND P0, PT, |R2|, c[0x2][0x0], PT ;  /* 0x008000000200762a */ /* 0x000e1c0003f0e200 */
[----:B0-----:R-:W-:-:S05]  /*39e0*/  @!P0 FMUL R0, R0, 1.175494350822287508e-38 ;  /* 0x0080000000008820 */ /* 0x001fca0000400000 */
[----:B------:R-:W-:-:S04]  /*39f0*/  F2FP.BF16.PACK_AB R0, RZ, R0 ;  /* 0x00000000ff00723e */ /* 0x000fc800000010ff */
[----:B------:R-:W-:Y:S01]  /*3a00*/  PRMT R18, R0, 0x7610, R18 ;  /* 0x0000761000127816 */ /* 0x000fe20000000012 */
[----:B------:R-:W-:Y:S05]  /*3a10*/  BRA `(.L_x_4124) ;  /* 0x00000a3000007947 */ /* 0x000fea0003800000 */
.L_x_4137:
        /* <DEDUP_REMOVED lines=28> */
.L_x_4140:
        /* <DEDUP_REMOVED lines=15> */
.L_x_4139:
[----:B------:R0:W5:Y:S01]  /*3cd0*/  LDG.E.U16 R18, [R2.64] ;  /* 0x0000002402127981 */ /* 0x000162000c1e1500 */
[----:B------:R-:W-:Y:S05]  /*3ce0*/  BRA `(.L_x_4124) ;  /* 0x0000076000007947 */ /* 0x000fea0003800000 */
.L_x_4136:
        /* <DEDUP_REMOVED lines=12> */
.L_x_4143:
        /* <DEDUP_REMOVED lines=21> */
.L_x_4147:
[----:B------:R-:W-:Y:S05]  /*3f00*/  BSYNC B1 ;  /* 0x0000000000017941 */ /* 0x000fea0003800000 */
.L_x_4146:
[----:B------:R-:W-:Y:S01]  /*3f10*/  LEA R3, R0, 0x3b800000, 0x17 ;  /* 0x3b80000000037811 */ /* 0x000fe200078eb8ff */
[----:B------:R-:W-:-:S05]  /*3f20*/  IMAD.SHL.U32 R0, R2, 0x100000, RZ ;  /* 0x0010000002007824 */ /* 0x000fca00078e00ff */
[----:B------:R-:W-:Y:S02]  /*3f30*/  LOP3.LUT R0, R3, R0, R4, 0xfe, !PT ;  /* 0x0000000003007212 */ /* 0x000fe400078efe04 */
.L_x_4145:
[----:B------:R-:W-:Y:S05]  /*3f40*/  BSYNC B0 ;  /* 0x0000000000007941 */ /* 0x000fea0003800000 */
.L_x_4144:
[----:B------:R-:W-:-:S04]  /*3f50*/  F2FP.BF16.PACK_AB R0, RZ, R0 ;  /* 0x00000000ff00723e */ /* 0x000fc800000010ff */
[----:B------:R-:W-:Y:S01]  /*3f60*/  PRMT R18, R0, 0x7610, R18 ;  /* 0x0000761000127816 */ /* 0x000fe20000000012 */
[----:B------:R-:W-:Y:S05]  /*3f70*/  BRA `(.L_x_4124) ;  /* 0x000004d000007947 */ /* 0x000fea0003800000 */
.L_x_4142:
        /* <DEDUP_REMOVED lines=21> */
.L_x_4151:
[----:B------:R-:W-:Y:S05]  /*40d0*/  BSYNC B1 ;  /* 0x0000000000017941 */ /* 0x000fea0003800000 */
.L_x_4150:
[----:B------:R-:W-:Y:S01]  /*40e0*/  LEA R3, R0, 0x37800000, 0x17 ;  /* 0x3780000000037811 */ /* 0x000fe200078eb8ff */
[----:B------:R-:W-:-:S05]  /*40f0*/  IMAD.SHL.U32 R0, R2, 0x200000, RZ ;  /* 0x0020000002007824 */ /* 0x000fca00078e00ff */
[----:B------:R-:W-:Y:S02]  /*4100*/  LOP3.LUT R0, R3, R0, R4, 0xfe, !PT ;  /* 0x0000000003007212 */ /* 0x000fe400078efe04 */
.L_x_4149:
[----:B------:R-:W-:Y:S05]  /*4110*/  BSYNC B0 ;  /* 0x0000000000007941 */ /* 0x000fea0003800000 */
.L_x_4148:
[----:B------:R-:W-:-:S04]  /*4120*/  F2FP.BF16.PACK_AB R0, RZ, R0 ;  /* 0x00000000ff00723e */ /* 0x000fc800000010ff */
[----:B------:R-:W-:Y:S01]  /*4130*/  PRMT R18, R0, 0x7610, R18 ;  /* 0x0000761000127816 */ /* 0x000fe20000000012 */
[----:B------:R-:W-:Y:S05]  /*4140*/  BRA `(.L_x_4124) ;  /* 0x0000030000007947 */ /* 0x000fea0003800000 */
.L_x_4141:
        /* <DEDUP_REMOVED lines=14> */
.L_x_4155:
[----:B------:R-:W-:Y:S05]  /*4230*/  BSYNC B0 ;  /* 0x0000000000007941 */ /* 0x000fea0003800000 */
.L_x_4154:
[----:B------:R-:W-:-:S04]  /*4240*/  F2FP.BF16.PACK_AB R0, RZ, R0 ;  /* 0x00000000ff00723e */ /* 0x000fc800000010ff */
[----:B------:R-:W-:Y:S01]  /*4250*/  PRMT R18, R0, 0x7610, R18 ;  /* 0x0000761000127816 */ /* 0x000fe20000000012 */
[----:B------:R-:W-:Y:S05]  /*4260*/  BRA `(.L_x_4124) ;  /* 0x000001e000007947 */ /* 0x000fea0003800000 */
.L_x_4129:
        /* <DEDUP_REMOVED lines=21> */
.L_x_4153:
[----:B------:R-:W2:Y:S02]  /*43c0*/  LDG.E.64 R2, [R2.64] ;  /* 0x0000002402027981 */ /* 0x000ea4000c1e1b00 */
[----:B--2---:R-:W0:Y:S02]  /*43d0*/  I2F.U64 R0, R2 ;  /* 0x0000000200007312 */ /* 0x004e240000301000 */
[----:B0-----:R-:W-:-:S04]  /*43e0*/  F2FP.BF16.PACK_AB R0, RZ, R0 ;  /* 0x00000000ff00723e */ /* 0x001fc800000010ff */
[----:B------:R-:W-:Y:S01]  /*43f0*/  PRMT R18, R0, 0x7610, R18 ;  /* 0x0000761000127816 */ /* 0x000fe20000000012 */
[----:B------:R-:W-:Y:S05]  /*4400*/  BRA `(.L_x_4124) ;  /* 0x0000004000007947 */ /* 0x000fea0003800000 */
.L_x_4152:
[----:B------:R-:W2:Y:S02]  /*4410*/  LDG.E R2, [R2.64] ;  /* 0x0000002402027981 */ /* 0x000ea4000c1e1900 */
[----:B--2---:R-:W0:Y:S02]  /*4420*/  I2F.U32 R0, R2 ;  /* 0x0000000200007306 */ /* 0x004e240000201000 */
[----:B0-----:R-:W-:-:S04]  /*4430*/  F2FP.BF16.PACK_AB R0, RZ, R0 ;  /* 0x00000000ff00723e */ /* 0x001fc800000010ff */
[----:B------:R-:W-:Y:S02]  /*4440*/  PRMT R18, R0, 0x7610, R18 ;  /* 0x0000761000127816 */ /* 0x000fe40000000012 */
.L_x_4124:
[----:B------:R-:W-:Y:S05]  /*4450*/  BSYNC B6 ;  /* 0x0000000000067941 */ /* 0x000fea0003800000 */
.L_x_4123:
[----:B------:R-:W1:Y:S01]  /*4460*/  S2R R19, SR_TID.X ;  /* 0x0000000000137919 */ /* 0x000e620000002100 */
[----:B------:R-:W-:Y:S01]  /*4470*/  BSSY B0, `(.L_x_4156) ;  /* 0x0000026000007945 */ /* 0x000fe20003800000 */
[----:B-1----:R-:W-:-:S13]  /*4480*/  ISETP.GE.AND P0, PT, R19, R17, PT ;  /* 0x000000111300720c */ /* 0x002fda0003f06270 */
[----:B------:R-:W-:Y:S05]  /*4490*/  @P0 BRA `(.L_x_4157) ;  /* 0x0000023000000947 */ /* 0x000fea0003800000 */
        /* <DEDUP_REMOVED lines=32> */
.L_x_4159:
[----:B------:R-:W-:Y:S02]  /*46a0*/  FMUL.FTZ R0, R0, c[0x0][0x16c] ;  /* 0x00005b0000007a20 */ /* 0x000fe40000410000 */
.L_x_4160:
[----:B------:R-:W-:Y:S05]  /*46b0*/  BSYNC B1 ;  /* 0x0000000000017941 */ /* 0x000fea0003800000 */
.L_x_4158:
[----:B------:R-:W-:Y:S02]  /*46c0*/  F2FP.BF16.PACK_AB R0, RZ, R0 ;  /* 0x00000000ff00723e */ /* 0x000fe400000010ff */
.L_x_4157:
[----:B------:R-:W-:Y:S05]  /*46d0*/  BSYNC B0 ;  /* 0x0000000000007941 */ /* 0x000fea0003800000 */
.L_x_4156:
[----:B------:R-:W-:Y:S01]  /*46e0*/  IADD3 R24, R19, 0x80, RZ ;  /* 0x0000008013187810 */ /* 0x000fe20007ffe0ff */
[----:B------:R-:W-:Y:S03]  /*46f0*/  BSSY B0, `(.L_x_4161) ;  /* 0x0000026000007945 */ /* 0x000fe60003800000 */
[----:B------:R-:W-:-:S13]  /*4700*/  ISETP.GE.AND P1, PT, R24, R17, PT ;  /* 0x000000111800720c */ /* 0x000fda0003f26270 */
[----:B------:R-:W-:Y:S05]  /*4710*/  @P1 BRA `(.L_x_4162) ;  /* 0x0000023000001947 */ /* 0x000fea0003800000 */
[----:B-----5:R-:W-:Y:S01]  /*4720*/  PRMT R22, RZ, 0x5410, R22 ;  /* 0x00005410ff167816 */ /* 0x020fe20000000016 */
[----:B------:R-:W-:Y:S03]  /*4730*/  BSSY B1, `(.L_x_4163) ;  /* 0x0000020000017945 */ /* 0x000fe60003800000 */
[----:B------:R-:W-:-:S13]  /*4740*/  FSETP.GT.FTZ.AND P1, PT, R22, RZ, PT ;  /* 0x000000ff1600720b */ /* 0x000fda0003f34000 */
[----:B------:R-:W-:Y:S05]  /*4750*/  @P1 BRA `(.L_x_4164) ;  /* 0x000001c000001947 */ /* 0x000fea0003800000 */
[----:B0-----:R-:W-:Y:S02]  /*4760*/  FMUL.FTZ R2, R22, c[0x0][0x170] ;  /* 0x00005c0016027a20 */ /* 0x001fe40000410000 */
[----:B------:R-:W-:Y:S02]  /*4770*/  IMAD.MOV.U32 R7, RZ, RZ, 0x3ab5ebe6 ;  /* 0x3ab5ebe6ff077424 */ /* 0x000fe400078e00ff */
[C---:B------:R-:W-:Y:S01]  /*4780*/  FMUL.FTZ R3, R2.reuse, 1.4426950216293334961 ;  /* 0x3fb8aa3b02037820 */ /* 0x040fe20000410000 */
        /* <DEDUP_REMOVED lines=25> */
.L_x_4164:
[----:B------:R-:W-:Y:S02]  /*4920*/  FMUL.FTZ R26, R22, c[0x0][0x16c] ;  /* 0x00005b00161a7a20 */ /* 0x000fe40000410000 */
.L_x_4165:
[----:B------:R-:W-:Y:S05]  /*4930*/  BSYNC B1 ;  /* 0x0000000000017941 */ /* 0x000fea0003800000 */
.L_x_4163:
[----:B------:R-:W-:Y:S02]  /*4940*/  F2FP.BF16.PACK_AB R26, RZ, R26 ;  /* 0x0000001aff1a723e */ /* 0x000fe400000010ff */
.L_x_4162:
[----:B------:R-:W-:Y:S05]  /*4950*/  BSYNC B0 ;  /* 0x0000000000007941 */ /* 0x000fea0003800000 */
.L_x_4161:
[----:B0-----:R-:W-:Y:S01]  /*4960*/  IADD3 R2, R19, 0x100, RZ ;  /* 0x0000010013027810 */ /* 0x001fe20007ffe0ff */
[----:B------:R-:W-:Y:S03]  /*4970*/  BSSY B0, `(.L_x_4166) ;  /* 0x0000026000007945 */ /* 0x000fe60003800000 */
[----:B------:R-:W-:-:S13]  /*4980*/  ISETP.GE.AND P1, PT, R2, R17, PT ;  /* 0x000000110200720c */ /* 0x000fda0003f26270 */
[----:B------:R-:W-:Y:S05]  /*4990*/  @P1 BRA `(.L_x_4167) ;  /* 0x0000023000001947 */ /* 0x000fea0003800000 */
[----:B-----5:R-:W-:Y:S01]  /*49a0*/  PRMT R25, RZ, 0x5410, R25 ;  /* 0x00005410ff197816 */ /* 0x020fe20000000019 */
[----:B------:R-:W-:Y:S03]  /*49b0*/  BSSY B1, `(.L_x_4168) ;  /* 0x0000020000017945 */ /* 0x000fe60003800000 */
[----:B------:R-:W-:-:S13]  /*49c0*/  FSETP.GT.FTZ.AND P1, PT, R25, RZ, PT ;  /* 0x000000ff1900720b */ /* 0x000fda0003f34000 */
[----:B------:R-:W-:Y:S05]  /*49d0*/  @P1 BRA `(.L_x_4169) ;  /* 0x000001c000001947 */ /* 0x000fea0003800000 */
[----:B------:R-:W-:Y:S02]  /*49e0*/  FMUL.FTZ R2, R25, c[0x0][0x170] ;  /* 0x00005c0019027a20 */ /* 0x000fe40000410000 */
        /* <DEDUP_REMOVED lines=27> */
.L_x_4169:
[----:B------:R-:W-:Y:S02]  /*4ba0*/  FMUL.FTZ R22, R25, c[0x0][0x16c] ;  /* 0x00005b0019167a20 */ /* 0x000fe40000410000 */
.L_x_4170:
[----:B------:R-:W-:Y:S05]  /*4bb0*/  BSYNC B1 ;  /* 0x0000000000017941 */ /* 0x000fea0003800000 */
.L_x_4168:
[----:B------:R-:W-:Y:S02]  /*4bc0*/  F2FP.BF16.PACK_AB R22, RZ, R22 ;  /* 0x00000016ff16723e */ /* 0x000fe400000010ff */
.L_x_4167:
[----:B------:R-:W-:Y:S05]  /*4bd0*/  BSYNC B0 ;  /* 0x0000000000007941 */ /* 0x000fea0003800000 */
.L_x_4166:
        /* <DEDUP_REMOVED lines=36> */
.L_x_4174:
[----:B------:R-:W-:Y:S02]  /*4e20*/  FMUL.FTZ R23, R18, c[0x0][0x16c] ;  /* 0x00005b0012177a20 */ /* 0x000fe40000410000 */
.L_x_4175:
[----:B------:R-:W-:Y:S05]  /*4e30*/  BSYNC B1 ;  /* 0x0000000000017941 */ /* 0x000fea0003800000 */
.L_x_4173:
[----:B------:R-:W-:Y:S02]  /*4e40*/  F2FP.BF16.PACK_AB R23, RZ, R23 ;  /* 0x00000017ff17723e */ /* 0x000fe400000010ff */
.L_x_4172:
[----:B------:R-:W-:Y:S05]  /*4e50*/  BSYNC B0 ;  /* 0x0000000000007941 */ /* 0x000fea0003800000 */
.L_x_4171:
[----:B-----5:R-:W0:Y:S01]  /*4e60*/  LDC.U8 R18, c[0x0][0x19c] ;  /* 0x00006700ff127b82 */ /* 0x020e220000000000 */
[----:B------:R-:W-:Y:S01]  /*4e70*/  BSSY B6, `(.L_x_4176) ;  /* 0x0000113000067945 */ /* 0x000fe20003800000 */
        /* <DEDUP_REMOVED lines=16> */
[----:B------:R-:W-:Y:S01]  /*4f80*/  PRMT R0, RZ, 0x5410, R0 ;  /* 0x00005410ff007816 */ /* 0x000fe20000000000 */
[----:B------:R-:W-:-:S03]  /*4f90*/  IMAD.MOV.U32 R19, RZ, RZ, R24 ;  /* 0x000000ffff137224 */ /* 0x000fc600078e0018 */
[----:B------:R-:W0:Y:S02]  /*4fa0*/  F2I.FTZ.TRUNC.NTZ R5, R0 ;  /* 0x0000000000057305 */ /* 0x000e24000021f100 */
[----:B0-----:R0:W-:Y:S01]  /*4fb0*/  STG.E.U8 [R2.64], R5 ;  /* 0x0000000502007986 */ /* 0x0011e2000c101124 */
[----:B------:R-:W-:Y:S05]  /*4fc0*/  BRA `(.L_x_4177) ;  /* 0x00000fd000007947 */ /* 0x000fea0003800000 */
.L_x_4181:
[----:B------:R-:W-:Y:S01]  /*4fd0*/  PRMT R5, RZ, 0x5410, R0 ;  /* 0x00005410ff057816 */ /* 0x000fe20000000000 */
[----:B------:R-:W-:-:S05]  /*4fe0*/  IMAD.MOV.U32 R19, RZ, RZ, R24 ;  /* 0x000000ffff137224 */ /* 0x000fca00078e0018 */
[----:B------:R-:W0:Y:S02]  /*4ff0*/  F2I.S64.TRUNC R4, R5 ;  /* 0x0000000500047311 */ /* 0x000e24000020d900 */
[----:B0-----:R0:W-:Y:S01]  /*5000*/  STG.E.U8 [R2.64], R4 ;  /* 0x0000000402007986 */ /* 0x0011e2000c101124 */
[----:B------:R-:W-:Y:S05]  /*5010*/  BRA `(.L_x_4177) ;  /* 0x00000f8000007947 */ /* 0x000fea0003800000 */
.L_x_4180:
[----:B------:R-:W-:-:S13]  /*5020*/  ISETP.NE.AND P0, PT, R4, 0x2, PT ;  /* 0x000000020400780c */ /* 0x000fda0003f05270 */
[----:B------:R-:W-:Y:S05]  /*5030*/  @!P0 BRA `(.L_x_4183) ;  /* 0x000000e000008947 */ /* 0x000fea0003800000 */
[----:B------:R-:W-:-:S13]  /*5040*/  ISETP.NE.AND P0, PT, R4, 0x3, PT ;  /* 0x000000030400780c */ /* 0x000fda0003f05270 */
[----:B------:R-:W-:Y:S05]  /*5050*/  @!P0 BRA `(.L_x_4184) ;  /* 0x0000007000008947 */ /* 0x000fea0003800000 */
[----:B------:R-:W-:-:S13]  /*5060*/  ISETP.NE.AND P0, PT, R4, 0x4, PT ;  /* 0x000000040400780c */ /* 0x000fda0003f05270 */
[----:B------:R-:W-:Y:S05]  /*5070*/  @P0 BRA `(.L_x_4182) ;  /* 0x00000d4000000947 */ /* 0x000fea0003800000 */
[----:B------:R-:W-:Y:S01]  /*5080*/  PRMT R4, RZ, 0x5410, R0 ;  /* 0x00005410ff047816 */ /* 0x000fe20000000000 */
[----:B------:R-:W-:-:S05]  /*5090*/  IMAD.MOV.U32 R19, RZ, RZ, R24 ;  /* 0x000000ffff137224 */ /* 0x000fca00078e0018 */
[----:B------:R-:W0:Y:S02]  /*50a0*/  F2I.S64.TRUNC R4, R4 ;  /* 0x0000000400047311 */ /* 0x000e24000020d900 */
[----:B0-----:R0:W-:Y:S01]  /*50b0*/  STG.E.64 [R2.64], R4 ;  /* 0x0000000402007986 */ /* 0x0011e2000c101b24 */
[----:B------:R-:W-:Y:S05]  /*50c0*/  BRA `(.L_x_4177) ;  /* 0x00000ed000007947 */ /* 0x000fea0003800000 */
.L_x_4184:
[----:B------:R-:W-:Y:S01]  /*50d0*/  PRMT R0, RZ, 0x5410, R0 ;  /* 0x00005410ff007816 */ /* 0x000fe20000000000 */
[----:B------:R-:W-:-:S03]  /*50e0*/  IMAD.MOV.U32 R19, RZ, RZ, R24 ;  /* 0x000000ffff137224 */ /* 0x000fc600078e0018 */
[----:B------:R-:W0:Y:S02]  /*50f0*/  F2I.FTZ.TRUNC.NTZ R5, R0 ;  /* 0x0000000000057305 */ /* 0x000e24000021f100 */
[----:B0-----:R0:W-:Y:S01]  /*5100*/  STG.E [R2.64], R5 ;  /* 0x0000000502007986 */ /* 0x0011e2000c101924 */
[----:B------:R-:W-:Y:S05]  /*5110*/  BRA `(.L_x_4177) ;  /* 0x00000e8000007947 */ /* 0x000fea0003800000 */
.L_x_4183:
[----:B------:R-:W-:Y:S01]  /*5120*/  PRMT R0, RZ, 0x5410, R0 ;  /* 0x00005410ff007816 */ /* 0x000fe20000000000 */
[----:B------:R-:W-:-:S03]  /*5130*/  IMAD.MOV.U32 R19, RZ, RZ, R24 ;  /* 0x000000ffff137224 */ /* 0x000fc600078e0018 */
[----:B------:R-:W0:Y:S02]  /*5140*/  F2I.FTZ.TRUNC.NTZ R5, R0 ;  /* 0x0000000000057305 */ /* 0x000e24000021f100 */
[----:B0-----:R0:W-:Y:S01]  /*5150*/  STG.E.U16 [R2.64], R5 ;  /* 0x0000000502007986 */ /* 0x0011e2000c101524 */
[----:B------:R-:W-:Y:S05]  /*5160*/  BRA `(.L_x_4177) ;  /* 0x00000e3000007947 */ /* 0x000fea0003800000 */
.L_x_4179:
[----:B------:R-:W-:-:S13]  /*5170*/  ISETP.GT.AND P0, PT, R4, 0x6, PT ;  /* 0x000000060400780c */ /* 0x000fda0003f04270 */
[----:B------:R-:W-:Y:S05]  /*5180*/  @P0 BRA `(.L_x_4185) ;  /* 0x000000d000000947 */ /* 0x000fea0003800000 */
[----:B------:R-:W-:-:S13]  /*5190*/  ISETP.NE.AND P0, PT, R4, 0x5, PT ;  /* 0x000000050400780c */ /* 0x000fda0003f05270 */
[----:B------:R-:W-:Y:S05]  /*51a0*/  @!P0 BRA `(.L_x_4186) ;  /* 0x0000006000008947 */ /* 0x000fea0003800000 */
[----:B------:R-:W-:-:S13]  /*51b0*/  ISETP.NE.AND P0, PT, R4, 0x6, PT ;  /* 0x000000060400780c */ /* 0x000fda0003f05270 */
[----:B------:R-:W-:Y:S05]  /*51c0*/  @P0 BRA `(.L_x_4182) ;  /* 0x00000bf000000947 */ /* 0x000fea0003800000 */
[----:B------:R-:W-:Y:S01]  /*51d0*/  PRMT R5, RZ, 0x5410, R0 ;  /* 0x00005410ff057816 */ /* 0x000fe20000000000 */
[----:B------:R-:W-:-:S04]  /*51e0*/  IMAD.MOV.U32 R19, RZ, RZ, R24 ;  /* 0x000000ffff137224 */ /* 0x000fc800078e0018 */
[----:B------:R0:W-:Y:S01]  /*51f0*/  STG.E [R2.64], R5 ;  /* 0x0000000502007986 */ /* 0x0001e2000c101924 */
[----:B------:R-:W-:Y:S05]  /*5200*/  BRA `(.L_x_4177) ;  /* 0x00000d9000007947 */ /* 0x000fea0003800000 */
.L_x_4186:
[----:B------:R-:W-:Y:S01]  /*5210*/  PRMT R0, RZ, 0x5410, R0 ;  /* 0x00005410ff007816 */ /* 0x000fe20000000000 */
[----:B------:R-:W-:-:S03]  /*5220*/  IMAD.MOV.U32 R19, RZ, RZ, R24 ;  /* 0x000000ffff137224 */ /* 0x000fc600078e0018 */
[----:B------:R-:W-:-:S05]  /*5230*/  F2FP.PACK_AB R0, RZ, R0 ;  /* 0x00000000ff00723e */ /* 0x000fca00000000ff */
[----:B------:R0:W-:Y:S01]  /*5240*/  STG.E.U16 [R2.64], R0 ;  /* 0x0000000002007986 */ /* 0x0001e2000c101524 */
[----:B------:R-:W-:Y:S05]  /*5250*/  BRA `(.L_x_4177) ;  /* 0x00000d4000007947 */ /* 0x000fea0003800000 */
.L_x_4185:
[----:B------:R-:W-:-:S13]  /*5260*/  ISETP.NE.AND P0, PT, R4, 0x7, PT ;  /* 0x000000070400780c */ /* 0x000fda0003f05270 */
[----:B------:R-:W-:Y:S05]  /*5270*/  @!P0 BRA `(.L_x_4187) ;  /* 0x000000f000008947 */ /* 0x000fea0003800000 */
[----:B------:R-:W-:-:S13]  /*5280*/  ISETP.NE.AND P0, PT, R4, 0x8, PT ;  /* 0x000000080400780c */ /* 0x000fda0003f05270 */
[----:B------:R-:W-:Y:S05]  /*5290*/  @!P0 BRA `(.L_x_4188) ;  /* 0x0000007000008947 */ /* 0x000fea0003800000 */
[----:B------:R-:W-:-:S13]  /*52a0*/  ISETP.NE.AND P0, PT, R4, 0x9, PT ;  /* 0x000000090400780c */ /* 0x000fda0003f05270 */
[----:B------:R-:W-:Y:S05]  /*52b0*/  @P0 BRA `(.L_x_4182) ;  /* 0x00000b0000000947 */ /* 0x000fea0003800000 */
[----:B------:R-:W-:Y:S01]  /*52c0*/  IMAD.MOV.U32 R5, RZ, RZ, RZ ;  /* 0x000000ffff057224 */ /* 0x000fe200078e00ff */
[----:B------:R-:W-:Y:S01]  /*52d0*/  PRMT R4, RZ, 0x5410, R0 ;  /* 0x00005410ff047816 */ /* 0x000fe20000000000 */
[----:B------:R-:W-:-:S04]  /*52e0*/  IMAD.MOV.U32 R19, RZ, RZ, R24 ;  /* 0x000000ffff137224 */ /* 0x000fc800078e0018 */
[----:B------:R0:W-:Y:S01]  /*52f0*/  STG.E.64 [R2.64], R4 ;  /* 0x0000000402007986 */ /* 0x0001e2000c101b24 */
[----:B------:R-:W-:Y:S05]  /*5300*/  BRA `(.L_x_4177) ;  /* 0x00000c9000007947 */ /* 0x000fea0003800000 */
.L_x_4188:
[----:B------:R-:W-:Y:S01]  /*5310*/  PRMT R0, RZ, 0x5410, R0 ;  /* 0x00005410ff007816 */ /* 0x000fe20000000000 */
[----:B------:R-:W-:-:S03]  /*5320*/  IMAD.MOV.U32 R19, RZ, RZ, R24 ;  /* 0x000000ffff137224 */ /* 0x000fc600078e0018 */
[----:B------:R-:W-:-:S04]  /*5330*/  F2FP.PACK_AB R5, RZ, R0 ;  /* 0x00000000ff05723e */ /* 0x000fc800000000ff */
[----:B------:R-:W-:-:S05]  /*5340*/  PRMT R5, R5, 0x5410, RZ ;  /* 0x0000541005057816 */ /* 0x000fca00000000ff */
[----:B------:R0:W-:Y:S01]  /*5350*/  STG.E [R2.64], R5 ;  /* 0x0000000502007986 */ /* 0x0001e2000c101924 */
[----:B------:R-:W-:Y:S05]  /*5360*/  BRA `(.L_x_4177) ;  /* 0x00000c3000007947 */ /* 0x000fea0003800000 */
.L_x_4187:
[----:B------:R-:W-:Y:S01]  /*5370*/  PRMT R4, RZ, 0x5410, R0 ;  /* 0x00005410ff047816 */ /* 0x000fe20000000000 */
[----:B------:R-:W-:-:S04]  /*5380*/  IMAD.MOV.U32 R19, RZ, RZ, R24 ;  /* 0x000000ffff137224 */ /* 0x000fc800078e0018 */
[----:B------:R-:W-:-:S06]  /*5390*/  FMUL.FTZ R4, R4, 1 ;  /* 0x3f80000004047820 */ /* 0x000fcc0000410000 */
[----:B------:R-:W0:Y:S02]  /*53a0*/  F2F.F64.F32 R4, R4 ;  /* 0x0000000400047310 */ /* 0x000e240000201800 */
[----:B0-----:R0:W-:Y:S01]  /*53b0*/  STG.E.64 [R2.64], R4 ;  /* 0x0000000402007986 */ /* 0x0011e2000c101b24 */
[----:B------:R-:W-:Y:S05]  /*53c0*/  BRA `(.L_x_4177) ;  /* 0x00000bd000007947 */ /* 0x000fea0003800000 */
.L_x_4178:
        /* <DEDUP_REMOVED lines=8> */
[----:B------:R-:W-:Y:S01]  /*5450*/  PRMT R0, RZ, 0x5410, R0 ;  /* 0x00005410ff007816 */ /* 0x000fe20000000000 */
[----:B------:R-:W-:-:S03]  /*5460*/  IMAD.MOV.U32 R19, RZ, RZ, R24 ;  /* 0x000000ffff137224 */ /* 0x000fc600078e0018 */
[----:B------:R-:W-:-:S04]  /*5470*/  FSETP.NEU.FTZ.AND P0, PT, R0, RZ, PT ;  /* 0x000000ff0000720b */ /* 0x000fc80003f1d000 */
[----:B------:R-:W-:-:S05]  /*5480*/  SEL R5, RZ, 0x1, !P0 ;  /* 0x00000001ff057807 */ /* 0x000fca0004000000 */
[----:B------:R0:W-:Y:S01]  /*5490*/  STG.E.U8 [R2.64], R5 ;  /* 0x0000000502007986 */ /* 0x0001e2000c101124 */
[----:B------:R-:W-:Y:S05]  /*54a0*/  BRA `(.L_x_4177) ;  /* 0x00000af000007947 */ /* 0x000fea0003800000 */
.L_x_4191:
[----:B------:R-:W-:Y:S01]  /*54b0*/  PRMT R0, RZ, 0x5410, R0 ;  /* 0x00005410ff007816 */ /* 0x000fe20000000000 */
[----:B------:R-:W-:Y:S01]  /*54c0*/  CS2R R6, SRZ ;  /* 0x0000000000067805 */ /* 0x000fe2000001ff00 */
[----:B------:R-:W-:-:S03]  /*54d0*/  IMAD.MOV.U32 R19, RZ, RZ, R24 ;  /* 0x000000ffff137224 */ /* 0x000fc600078e0018 */
[----:B------:R-:W-:-:S04]  /*54e0*/  FMUL.FTZ R0, R0, 1 ;  /* 0x3f80000000007820 */ /* 0x000fc80000410000 */
[----:B------:R-:W0:Y:S02]  /*54f0*/  F2F.F64.F32 R4, R0 ;  /* 0x0000000000047310 */ /* 0x000e240000201800 */
[----:B0-----:R0:W-:Y:S01]  /*5500*/  STG.E.128 [R2.64], R4 ;  /* 0x0000000402007986 */ /* 0x0011e2000c101d24 */
[----:B------:R-:W-:Y:S05]  /*5510*/  BRA `(.L_x_4177) ;  /* 0x00000a8000007947 */ /* 0x000fea0003800000 */
.L_x_4190:
        /* <DEDUP_REMOVED lines=21> */
.L_x_4195:
[----:B------:R-:W-:Y:S05]  /*5670*/  BSYNC B0 ;  /* 0x0000000000007941 */ /* 0x000fea0003800000 */
.L_x_4194:
[----:B------:R-:W-:Y:S01]  /*5680*/  LOP3.LUT R5, R0, R5, RZ, 0xfc, !PT ;  /* 0x0000000500057212 */ /* 0x000fe200078efcff */
[----:B------:R-:W-:-:S04]  /*5690*/  IMAD.MOV.U32 R19, RZ, RZ, R24 ;  /* 0x000000ffff137224 */ /* 0x000fc800078e0018 */
[----:B------:R0:W-:Y:S01]  /*56a0*/  STG.E.U8 [R2.64], R5 ;  /* 0x0000000502007986 */ /* 0x0001e2000c101124 */
[----:B------:R-:W-:Y:S05]  /*56b0*/  BRA `(.L_x_4177) ;  /* 0x000008e000007947 */ /* 0x000fea0003800000 */
.L_x_4193:
        /* <DEDUP_REMOVED lines=13> */
.L_x_4197:
[----:B------:R-:W-:Y:S01]  /*5790*/  IMAD.MOV.U32 R0, RZ, RZ, 0x7f ;  /* 0x0000007fff007424 */ /* 0x000fe200078e00ff */
[----:B------:R-:W-:-:S04]  /*57a0*/  ISETP.GT.U32.AND P0, PT, R4, 0x7f800000, PT ;  /* 0x7f8000000400780c */ /* 0x000fc80003f04070 */
[----:B------:R-:W-:-:S04]  /*57b0*/  SEL R0, R0, 0x7c, P0 ;  /* 0x0000007c00007807 */ /* 0x000fc80000000000 */
.L_x_4198:
[----:B------:R-:W-:Y:S05]  /*57c0*/  BSYNC B0 ;  /* 0x0000000000007941 */ /* 0x000fea0003800000 */
.L_x_4196:
[----:B------:R-:W-:Y:S01]  /*57d0*/  LOP3.LUT R4, R5, 0x80000000, RZ, 0xc0, !PT ;  /* 0x8000000005047812 */ /* 0x000fe200078ec0ff */
[----:B------:R-:W-:-:S03]  /*57e0*/  IMAD.MOV.U32 R19, RZ, RZ, R24 ;  /* 0x000000ffff137224 */ /* 0x000fc600078e0018 */
[----:B------:R-:W-:-:S04]  /*57f0*/  SHF.R.U32.HI R5, RZ, 0x18, R4 ;  /* 0x00000018ff057819 */ /* 0x000fc80000011604 */
[----:B------:R-:W-:-:S05]  /*5800*/  LOP3.LUT R5, R0, R5, RZ, 0xfc, !PT ;  /* 0x0000000500057212 */ /* 0x000fca00078efcff */
[----:B------:R0:W-:Y:S01]  /*5810*/  STG.E.U8 [R2.64], R5 ;  /* 0x0000000502007986 */ /* 0x0001e2000c101124 */
[----:B------:R-:W-:Y:S05]  /*5820*/  BRA `(.L_x_4177) ;  /* 0x0000077000007947 */ /* 0x000fea0003800000 */
.L_x_4192:
[----:B------:R0:W-:Y:S01]  /*5830*/  STG.E.U16 [R2.64], R0 ;  /* 0x0000000002007986 */ /* 0x0001e2000c101524 */
[----:B------:R-:W-:Y:S01]  /*5840*/  IMAD.MOV.U32 R19, RZ, RZ, R24 ;  /* 0x000000ffff137224 */ /* 0x000fe200078e0018 */
[----:B------:R-:W-:Y:S05]  /*5850*/  BRA `(.L_x_4177) ;  /* 0x0000074000007947 */ /* 0x000fea0003800000 */
.L_x_4189:
        /* <DEDUP_REMOVED lines=10> */
[----:B------:R-:W0:Y:S02]  /*5900*/  F2I.FTZ.U32.TRUNC.NTZ R5, R5 ;  /* 0x0000000500057305 */ /* 0x000e24000021f000 */
[----:B0-----:R0:W-:Y:S01]  /*5910*/  STG.E.U16 [R2.64], R5 ;  /* 0x0000000502007986 */ /* 0x0011e2000c101524 */
[----:B------:R-:W-:Y:S05]  /*5920*/  BRA `(.L_x_4177) ;  /* 0x0000067000007947 */ /* 0x000fea0003800000 */
.L_x_4201:
        /* <DEDUP_REMOVED lines=17> */
.L_x_4204:
[----:B------:R-:W-:-:S04]  /*5a40*/  LOP3.LUT R0, R7, 0x80000000, RZ, 0xc0, !PT ;  /* 0x8000000007007812 */ /* 0x000fc800078ec0ff */
[----:B------:R-:W-:-:S04]  /*5a50*/  SHF.R.U32.HI R5, RZ, 0x18, R0 ;  /* 0x00000018ff057819 */ /* 0x000fc80000011600 */
[----:B------:R-:W-:-:S04]  /*5a60*/  LOP3.LUT R4, R4, R5, RZ, 0xfc, !PT ;  /* 0x0000000504047212 */ /* 0x000fc800078efcff */
[----:B------:R-:W-:Y:S02]  /*5a70*/  PRMT R0, R4, 0x7610, R0 ;  /* 0x0000761004007816 */ /* 0x000fe40000000000 */
.L_x_4203:
[----:B------:R-:W-:Y:S05]  /*5a80*/  BSYNC B0 ;  /* 0x0000000000007941 */ /* 0x000fea0003800000 */
.L_x_4202:
[----:B------:R0:W-:Y:S01]  /*5a90*/  STG.E.U8 [R2.64], R0 ;  /* 0x0000000002007986 */ /* 0x0001e2000c101124 */
[----:B------:R-:W-:Y:S01]  /*5aa0*/  IMAD.MOV.U32 R19, RZ, RZ, R24 ;  /* 0x000000ffff137224 */ /* 0x000fe200078e0018 */
[----:B------:R-:W-:Y:S05]  /*5ab0*/  BRA `(.L_x_4177) ;  /* 0x000004e000007947 */ /* 0x000fea0003800000 */
.L_x_4200:
        /* <DEDUP_REMOVED lines=17> */
.L_x_4207:
[----:B------:R-:W-:-:S04]  /*5bd0*/  LOP3.LUT R0, R7, 0x80000000, RZ, 0xc0, !PT ;  /* 0x8000000007007812 */ /* 0x000fc800078ec0ff */
[----:B------:R-:W-:-:S04]  /*5be0*/  SHF.R.U32.HI R5, RZ, 0x18, R0 ;  /* 0x00000018ff057819 */ /* 0x000fc80000011600 */
[----:B------:R-:W-:-:S04]  /*5bf0*/  LOP3.LUT R4, R4, R5, RZ, 0xfc, !PT ;  /* 0x0000000504047212 */ /* 0x000fc800078efcff */
[----:B------:R-:W-:Y:S02]  /*5c00*/  PRMT R0, R4, 0x7610, R0 ;  /* 0x0000761004007816 */ /* 0x000fe40000000000 */
.L_x_4206:
[----:B------:R-:W-:Y:S05]  /*5c10*/  BSYNC B0 ;  /* 0x0000000000007941 */ /* 0x000fea0003800000 */
.L_x_4205:
[----:B------:R0:W-:Y:S01]  /*5c20*/  STG.E.U8 [R2.64], R0 ;  /* 0x0000000002007986 */ /* 0x0001e2000c101124 */
[----:B------:R-:W-:Y:S01]  /*5c30*/  IMAD.MOV.U32 R19, RZ, RZ, R24 ;  /* 0x000000ffff137224 */ /* 0x000fe200078e0018 */
[----:B------:R-:W-:Y:S05]  /*5c40*/  BRA `(.L_x_4177) ;  /* 0x0000035000007947 */ /* 0x000fea0003800000 */
.L_x_4199:
[----:B------:R-:W-:-:S13]  /*5c50*/  ISETP.NE.AND P0, PT, R4, 0x1c, PT ;  /* 0x0000001c0400780c */ /* 0x000fda0003f05270 */
[----:B------:R-:W-:Y:S05]  /*5c60*/  @!P0 BRA `(.L_x_4208) ;  /* 0x000002f000008947 */ /* 0x000fea0003800000 */
[----:B------:R-:W-:-:S13]  /*5c70*/  ISETP.NE.AND P0, PT, R4, 0x1d, PT ;  /* 0x0000001d0400780c */ /* 0x000fda0003f05270 */
[----:B------:R-:W-:Y:S05]  /*5c80*/  @!P0 BRA `(.L_x_4209) ;  /* 0x0000028000008947 */ /* 0x000fea0003800000 */
[----:B------:R-:W-:-:S13]  /*5c90*/  ISETP.NE.AND P0, PT, R4, 0x2c, PT ;  /* 0x0000002c0400780c */ /* 0x000fda0003f05270 */
[----:B------:R-:W-:Y:S05]  /*5ca0*/  @P0 BRA `(.L_x_4182) ;  /* 0x0000011000000947 */ /* 0x000fea0003800000 */
[----:B------:R-:W-:Y:S01]  /*5cb0*/  PRMT R5, RZ, 0x5410, R0 ;  /* 0x00005410ff057816 */ /* 0x000fe20000000000 */
[----:B------:R-:W-:Y:S01]  /*5cc0*/  IMAD.MOV.U32 R19, RZ, RZ, R24 ;  /* 0x000000ffff137224 */ /* 0x000fe200078e0018 */
        /* <DEDUP_REMOVED lines=15> */
.L_x_4182:
        /* <DEDUP_REMOVED lines=19> */
[----:B------:R-:W-:Y:S01]  /*5ef0*/  IMAD.MOV.U32 R19, RZ, RZ, R24 ;  /* 0x000000ffff137224 */ /* 0x000fe200078e0018 */
[----:B------:R-:W-:Y:S05]  /*5f00*/  BRA `(.L_x_4177) ;  /* 0x0000009000007947 */ /* 0x000fea0003800000 */
.L_x_4209:
[----:B------:R-:W-:Y:S01]  /*5f10*/  PRMT R4, RZ, 0x5410, R0 ;  /* 0x00005410ff047816 */ /* 0x000fe20000000000 */
[----:B------:R-:W-:-:S05]  /*5f20*/  IMAD.MOV.U32 R19, RZ, RZ, R24 ;  /* 0x000000ffff137224 */ /* 0x000fca00078e0018 */
[----:B------:R-:W0:Y:S02]  /*5f30*/  F2I.U64.TRUNC R4, R4 ;  /* 0x0000000400047311 */ /* 0x000e24000020d800 */
[----:B0-----:R0:W-:Y:S01]  /*5f40*/  STG.E.64 [R2.64], R4 ;  /* 0x0000000402007986 */ /* 0x0011e2000c101b24 */
[----:B------:R-:W-:Y:S05]  /*5f50*/  BRA `(.L_x_4177) ;  /* 0x0000004000007947 */ /* 0x000fea0003800000 */
.L_x_4208:
[----:B------:R-:W-:Y:S01]  /*5f60*/  PRMT R0, RZ, 0x5410, R0 ;  /* 0x00005410ff007816 */ /* 0x000fe20000000000 */
[----:B------:R-:W-:-:S03]  /*5f70*/  IMAD.MOV.U32 R19, RZ, RZ, R24 ;  /* 0x000000ffff137224 */ /* 0x000fc600078e0018 */
[----:B------:R-:W0:Y:S02]  /*5f80*/  F2I.FTZ.U32.TRUNC.NTZ R5, R0 ;  /* 0x0000000000057305 */ /* 0x000e24000021f000 */
[----:B0-----:R0:W-:Y:S02]  /*5f90*/  STG.E [R2.64], R5 ;  /* 0x0000000502007986 */ /* 0x0011e4000c101924 */
.L_x_4177:
[----:B------:R-:W-:Y:S05]  /*5fa0*/  BSYNC B6 ;  /* 0x0000000000067941 */ /* 0x000fea0003800000 */
.L_x_4176:
        /* <DEDUP_REMOVED lines=23> */
.L_x_4215:
[----:B------:R-:W-:-:S06]  /*6120*/  PRMT R5, RZ, 0x5410, R26 ;  /* 0x00005410ff057816 */ /* 0x000fcc000000001a */
[----:B------:R-:W0:Y:S02]  /*6130*/  F2I.S64.TRUNC R4, R5 ;  /* 0x0000000500047311 */ /* 0x000e24000020d900 */
[----:B0-----:R0:W-:Y:S01]  /*6140*/  STG.E.U8 [R2.64], R4 ;  /* 0x0000000402007986 */ /* 0x0011e2000c101124 */
[----:B------:R-:W-:Y:S05]  /*6150*/  BRA `(.L_x_4217) ;  /* 0x00000e4000007947 */ /* 0x000fea0003800000 */
.L_x_4214:
        /* <DEDUP_REMOVED lines=10> */
.L_x_4219:
[----:B------:R-:W-:-:S04]  /*6200*/  PRMT R26, RZ, 0x5410, R26 ;  /* 0x00005410ff1a7816 */ /* 0x000fc8000000001a */
[----:B------:R-:W0:Y:S02]  /*6210*/  F2I.FTZ.TRUNC.NTZ R5, R26 ;  /* 0x0000001a00057305 */ /* 0x000e24000021f100 */
[----:B0-----:R0:W-:Y:S01]  /*6220*/  STG.E [R2.64], R5 ;  /* 0x0000000502007986 */ /* 0x0011e2000c101924 */
[----:B------:R-:W-:Y:S05]  /*6230*/  BRA `(.L_x_4217) ;  /* 0x00000d6000007947 */ /* 0x000fea0003800000 */
.L_x_4218:
[----:B------:R-:W-:-:S04]  /*6240*/  PRMT R26, RZ, 0x5410, R26 ;  /* 0x00005410ff1a7816 */ /* 0x000fc8000000001a */
[----:B------:R-:W0:Y:S02]  /*6250*/  F2I.FTZ.TRUNC.NTZ R5, R26 ;  /* 0x0000001a00057305 */ /* 0x000e24000021f100 */
[----:B0-----:R0:W-:Y:S01]  /*6260*/  STG.E.U16 [R2.64], R5 ;  /* 0x0000000502007986 */ /* 0x0011e2000c101524 */
[----:B------:R-:W-:Y:S05]  /*6270*/  BRA `(.L_x_4217) ;  /* 0x00000d2000007947 */ /* 0x000fea0003800000 */
.L_x_4213:
        /* <DEDUP_REMOVED lines=9> */
.L_x_4221:
[----:B------:R-:W-:-:S04]  /*6310*/  PRMT R0, RZ, 0x5410, R26 ;  /* 0x00005410ff007816 */ /* 0x000fc8000000001a */
[----:B------:R-:W-:-:S05]  /*6320*/  F2FP.PACK_AB R0, RZ, R0 ;  /* 0x00000000ff00723e */ /* 0x000fca00000000ff */
[----:B------:R0:W-:Y:S01]  /*6330*/  STG.E.U16 [R2.64], R0 ;  /* 0x0000000002007986 */ /* 0x0001e2000c101524 */
[----:B------:R-:W-:Y:S05]  /*6340*/  BRA `(.L_x_4217) ;  /* 0x00000c5000007947 */ /* 0x000fea0003800000 */
.L_x_4220:
        /* <DEDUP_REMOVED lines=10> */
.L_x_4223:
[----:B------:R-:W-:-:S04]  /*63f0*/  PRMT R26, RZ, 0x5410, R26 ;  /* 0x00005410ff1a7816 */ /* 0x000fc8000000001a */
[----:B------:R-:W-:-:S04]  /*6400*/  F2FP.PACK_AB R5, RZ, R26 ;  /* 0x0000001aff05723e */ /* 0x000fc800000000ff */
[----:B------:R-:W-:-:S05]  /*6410*/  PRMT R5, R5, 0x5410, RZ ;  /* 0x0000541005057816 */ /* 0x000fca00000000ff */
[----:B------:R0:W-:Y:S01]  /*6420*/  STG.E [R2.64], R5 ;  /* 0x0000000502007986 */ /* 0x0001e2000c101924 */
[----:B------:R-:W-:Y:S05]  /*6430*/  BRA `(.L_x_4217) ;  /* 0x00000b6000007947 */ /* 0x000fea0003800000 */
.L_x_4222:
[----:B------:R-:W-:-:S05]  /*6440*/  PRMT R4, RZ, 0x5410, R26 ;  /* 0x00005410ff047816 */ /* 0x000fca000000001a */
[----:B------:R-:W-:-:S06]  /*6450*/  FMUL.FTZ R4, R4, 1 ;  /* 0x3f80000004047820 */ /* 0x000fcc0000410000 */
[----:B------:R-:W0:Y:S02]  /*6460*/  F2F.F64.F32 R4, R4 ;  /* 0x0000000400047310 */ /* 0x000e240000201800 */
[----:B0-----:R0:W-:Y:S01]  /*6470*/  STG.E.64 [R2.64], R4 ;  /* 0x0000000402007986 */ /* 0x0011e2000c101b24 */
[----:B------:R-:W-:Y:S05]  /*6480*/  BRA `(.L_x_4217) ;  /* 0x00000b1000007947 */ /* 0x000fea0003800000 */
.L_x_4212:
        /* <DEDUP_REMOVED lines=13> */
.L_x_4226:
[----:B------:R-:W-:Y:S01]  /*6560*/  PRMT R26, RZ, 0x5410, R26 ;  /* 0x00005410ff1a7816 */ /* 0x000fe2000000001a */
[----:B------:R-:W-:-:S04]  /*6570*/  CS2R R6, SRZ ;  /* 0x0000000000067805 */ /* 0x000fc8000001ff00 */
[----:B------:R-:W-:-:S06]  /*6580*/  FMUL.FTZ R4, R26, 1 ;  /* 0x3f8000001a047820 */ /* 0x000fcc0000410000 */
[----:B------:R-:W0:Y:S02]  /*6590*/  F2F.F64.F32 R4, R4 ;  /* 0x0000000400047310 */ /* 0x000e240000201800 */
[----:B0-----:R0:W-:Y:S01]  /*65a0*/  STG.E.128 [R2.64], R4 ;  /* 0x0000000402007986 */ /* 0x0011e2000c101d24 */
[----:B------:R-:W-:Y:S05]  /*65b0*/  BRA `(.L_x_4217) ;  /* 0x000009e000007947 */ /* 0x000fea0003800000 */
.L_x_4225:
        /* <DEDUP_REMOVED lines=21> */
.L_x_4230:
[----:B------:R-:W-:Y:S05]  /*6710*/  BSYNC B0 ;  /* 0x0000000000007941 */ /* 0x000fea0003800000 */
.L_x_4229:
[----:B------:R-:W-:-:S05]  /*6720*/  LOP3.LUT R5, R0, R5, RZ, 0xfc, !PT ;  /* 0x0000000500057212 */ /* 0x000fca00078efcff */
[----:B------:R0:W-:Y:S01]  /*6730*/  STG.E.U8 [R2.64], R5 ;  /* 0x0000000502007986 */ /* 0x0001e2000c101124 */
[----:B------:R-:W-:Y:S05]  /*6740*/  BRA `(.L_x_4217) ;  /* 0x0000085000007947 */ /* 0x000fea0003800000 */
.L_x_4228:
        /* <DEDUP_REMOVED lines=13> */
.L_x_4232:
[----:B------:R-:W-:Y:S01]  /*6820*/  IMAD.MOV.U32 R0, RZ, RZ, 0x7f ;  /* 0x0000007fff007424 */ /* 0x000fe200078e00ff */
[----:B------:R-:W-:-:S04]  /*6830*/  ISETP.GT.U32.AND P0, PT, R4, 0x7f800000, PT ;  /* 0x7f8000000400780c */ /* 0x000fc80003f04070 */
[----:B------:R-:W-:-:S04]  /*6840*/  SEL R0, R0, 0x7c, P0 ;  /* 0x0000007c00007807 */ /* 0x000fc80000000000 */
.L_x_4233:
[----:B------:R-:W-:Y:S05]  /*6850*/  BSYNC B0 ;  /* 0x0000000000007941 */ /* 0x000fea0003800000 */
.L_x_4231:
[----:B------:R-:W-:-:S04]  /*6860*/  LOP3.LUT R4, R5, 0x80000000, RZ, 0xc0, !PT ;  /* 0x8000000005047812 */ /* 0x000fc800078ec0ff */
[----:B------:R-:W-:-:S04]  /*6870*/  SHF.R.U32.HI R5, RZ, 0x18, R4 ;  /* 0x00000018ff057819 */ /* 0x000fc80000011604 */
[----:B------:R-:W-:-:S05]  /*6880*/  LOP3.LUT R5, R0, R5, RZ, 0xfc, !PT ;  /* 0x0000000500057212 */ /* 0x000fca00078efcff */
[----:B------:R0:W-:Y:S01]  /*6890*/  STG.E.U8 [R2.64], R5 ;  /* 0x0000000502007986 */ /* 0x0001e2000c101124 */
[----:B------:R-:W-:Y:S05]  /*68a0*/  BRA `(.L_x_4217) ;  /* 0x000006f000007947 */ /* 0x000fea0003800000 */
.L_x_4227:
[----:B------:R0:W-:Y:S01]  /*68b0*/  STG.E.U16 [R2.64], R26 ;  /* 0x0000001a02007986 */ /* 0x0001e2000c101524 */
[----:B------:R-:W-:Y:S05]  /*68c0*/  BRA `(.L_x_4217) ;  /* 0x000006d000007947 */ /* 0x000fea0003800000 */
.L_x_4224:
        /* <DEDUP_REMOVED lines=12> */
.L_x_4236:
        /* <DEDUP_REMOVED lines=17> */
.L_x_4239:
[----:B------:R-:W-:-:S04]  /*6aa0*/  LOP3.LUT R0, R7, 0x80000000, RZ, 0xc0, !PT ;  /* 0x8000000007007812 */ /* 0x000fc800078ec0ff */
[----:B------:R-:W-:-:S04]  /*6ab0*/  SHF.R.U32.HI R5, RZ, 0x18, R0 ;  /* 0x00000018ff057819 */ /* 0x000fc80000011600 */
[----:B------:R-:W-:-:S04]  /*6ac0*/  LOP3.LUT R4, R4, R5, RZ, 0xfc, !PT ;  /* 0x0000000504047212 */ /* 0x000fc800078efcff */
[----:B------:R-:W-:Y:S02]  /*6ad0*/  PRMT R0, R4, 0x7610, R0 ;  /* 0x0000761004007816 */ /* 0x000fe40000000000 */
.L_x_4238:
[----:B------:R-:W-:Y:S05]  /*6ae0*/  BSYNC B0 ;  /* 0x0000000000007941 */ /* 0x000fea0003800000 */
.L_x_4237:
[----:B------:R0:W-:Y:S01]  /*6af0*/  STG.E.U8 [R2.64], R0 ;  /* 0x0000000002007986 */ /* 0x0001e2000c101124 */
[----:B------:R-:W-:Y:S05]  /*6b00*/  BRA `(.L_x_4217) ;  /* 0x0000049000007947 */ /* 0x000fea0003800000 */
.L_x_4235:
        /* <DEDUP_REMOVED lines=17> */
.L_x_4242:
[----:B------:R-:W-:-:S04]  /*6c20*/  LOP3.LUT R0, R7, 0x80000000, RZ, 0xc0, !PT ;  /* 0x8000000007007812 */ /* 0x000fc800078ec0ff */
[----:B------:R-:W-:-:S04]  /*6c30*/  SHF.R.U32.HI R5, RZ, 0x18, R0 ;  /* 0x00000018ff057819 */ /* 0x000fc80000011600 */
[----:B------:R-:W-:-:S04]  /*6c40*/  LOP3.LUT R4, R4, R5, RZ, 0xfc, !PT ;  /* 0x0000000504047212 */ /* 0x000fc800078efcff */
[----:B------:R-:W-:Y:S02]  /*6c50*/  PRMT R0, R4, 0x7610, R0 ;  /* 0x0000761004007816 */ /* 0x000fe40000000000 */
.L_x_4241:
[----:B------:R-:W-:Y:S05]  /*6c60*/  BSYNC B0 ;  /* 0x0000000000007941 */ /* 0x000fea0003800000 */
.L_x_4240:
[----:B------:R0:W-:Y:S01]  /*6c70*/  STG.E.U8 [R2.64], R0 ;  /* 0x0000000002007986 */ /* 0x0001e2000c101124 */
[----:B------:R-:W-:Y:S05]  /*6c80*/  BRA `(.L_x_4217) ;  /* 0x0000031000007947 */ /* 0x000fea0003800000 */
.L_x_4234:
        /* <DEDUP_REMOVED lines=22> */
.L_x_4216:
        /* <DEDUP_REMOVED lines=20> */
.L_x_4244:
[----:B------:R-:W-:-:S06]  /*6f30*/  PRMT R4, RZ, 0x5410, R26 ;  /* 0x00005410ff047816 */ /* 0x000fcc000000001a */
[----:B------:R-:W0:Y:S02]  /*6f40*/  F2I.U64.TRUNC R4, R4 ;  /* 0x0000000400047311 */ /* 0x000e24000020d800 */
[----:B0-----:R0:W-:Y:S01]  /*6f50*/  STG.E.64 [R2.64], R4 ;  /* 0x0000000402007986 */ /* 0x0011e2000c101b24 */
[----:B------:R-:W-:Y:S05]  /*6f60*/  BRA `(.L_x_4217) ;  /* 0x0000003000007947 */ /* 0x000fea0003800000 */
.L_x_4243:
[----:B------:R-:W-:-:S04]  /*6f70*/  PRMT R26, RZ, 0x5410, R26 ;  /* 0x00005410ff1a7816 */ /* 0x000fc8000000001a */
[----:B------:R-:W0:Y:S02]  /*6f80*/  F2I.FTZ.U32.TRUNC.NTZ R5, R26 ;  /* 0x0000001a00057305 */ /* 0x000e24000021f000 */
[----:B0-----:R0:W-:Y:S02]  /*6f90*/  STG.E [R2.64], R5 ;  /* 0x0000000502007986 */ /* 0x0011e4000c101924 */
.L_x_4217:
        /* <DEDUP_REMOVED lines=23> */
.L_x_4248:
[----:B------:R-:W-:-:S06]  /*7110*/  PRMT R5, RZ, 0x5410, R22 ;  /* 0x00005410ff057816 */ /* 0x000fcc0000000016 */
[----:B------:R-:W0:Y:S02]  /*7120*/  F2I.S64.TRUNC R4, R5 ;  /* 0x0000000500047311 */ /* 0x000e24000020d900 */
[----:B0-----:R0:W-:Y:S01]  /*7130*/  STG.E.U8 [R2.64], R4 ;  /* 0x0000000402007986 */ /* 0x0011e2000c101124 */
[----:B------:R-:W-:Y:S05]  /*7140*/  BRA `(.L_x_4250) ;  /* 0x00000e4000007947 */ /* 0x000fea0003800000 */
.L_x_4247:
        /* <DEDUP_REMOVED lines=10> */
.L_x_4252:
[----:B------:R-:W-:-:S04]  /*71f0*/  PRMT R22, RZ, 0x5410, R22 ;  /* 0x00005410ff167816 */ /* 0x000fc80000000016 */
[----:B------:R-:W0:Y:S02]  /*7200*/  F2I.FTZ.TRUNC.NTZ R5, R22 ;  /* 0x0000001600057305 */ /* 0x000e24000021f100 */
[----:B0-----:R0:W-:Y:S01]  /*7210*/  STG.E [R2.64], R5 ;  /* 0x0000000502007986 */ /* 0x0011e2000c101924 */
[----:B------:R-:W-:Y:S05]  /*7220*/  BRA `(.L_x_4250) ;  /* 0x00000d6000007947 */ /* 0x000fea0003800000 */
.L_x_4251:
[----:B------:R-:W-:-:S04]  /*7230*/  PRMT R22, RZ, 0x5410, R22 ;  /* 0x00005410ff167816 */ /* 0x000fc80000000016 */
[----:B------:R-:W0:Y:S02]  /*7240*/  F2I.FTZ.TRUNC.NTZ R5, R22 ;  /* 0x0000001600057305 */ /* 0x000e24000021f100 */
[----:B0-----:R0:W-:Y:S01]  /*7250*/  STG.E.U16 [R2.64], R5 ;  /* 0x0000000502007986 */ /* 0x0011e2000c101524 */
[----:B------:R-:W-:Y:S05]  /*7260*/  BRA `(.L_x_4250) ;  /* 0x00000d2000007947 */ /* 0x000fea0003800000 */
.L_x_4246:
        /* <DEDUP_REMOVED lines=9> */
.L_x_4254:
[----:B------:R-:W-:-:S04]  /*7300*/  PRMT R0, RZ, 0x5410, R22 ;  /* 0x00005410ff007816 */ /* 0x000fc80000000016 */
[----:B------:R-:W-:-:S05]  /*7310*/  F2FP.PACK_AB R0, RZ, R0 ;  /* 0x00000000ff00723e */ /* 0x000fca00000000ff */
[----:B------:R0:W-:Y:S01]  /*7320*/  STG.E.U16 [R2.64], R0 ;  /* 0x0000000002007986 */ /* 0x0001e2000c101524 */
[----:B------:R-:W-:Y:S05]  /*7330*/  BRA `(.L_x_4250) ;  /* 0x00000c5000007947 */ /* 0x000fea0003800000 */
.L_x_4253:
        /* <DEDUP_REMOVED lines=10> */
.L_x_4256:
[----:B------:R-:W-:-:S04]  /*73e0*/  PRMT R22, RZ, 0x5410, R22 ;  /* 0x00005410ff167816 */ /* 0x000fc80000000016 */
[----:B------:R-:W-:-:S04]  /*73f0*/  F2FP.PACK_AB R5, RZ, R22 ;  /* 0x00000016ff05723e */ /* 0x000fc800000000ff */
[----:B------:R-:W-:-:S05]  /*7400*/  PRMT R5, R5, 0x5410, RZ ;  /* 0x0000541005057816 */ /* 0x000fca00000000ff */
[----:B------:R0:W-:Y:S01]  /*7410*/  STG.E [R2.64], R5 ;  /* 0x0000000502007986 */ /* 0x0001e2000c101924 */
[----:B------:R-:W-:Y:S05]  /*7420*/  BRA `(.L_x_4250) ;  /* 0x00000b6000007947 */ /* 0x000fea0003800000 */
.L_x_4255:
[----:B------:R-:W-:-:S05]  /*7430*/  PRMT R4, RZ, 0x5410, R22 ;  /* 0x00005410ff047816 */ /* 0x000fca0000000016 */
[----:B------:R-:W-:-:S06]  /*7440*/  FMUL.FTZ R4, R4, 1 ;  /* 0x3f80000004047820 */ /* 0x000fcc0000410000 */
[----:B------:R-:W0:Y:S02]  /*7450*/  F2F.F64.F32 R4, R4 ;  /* 0x0000000400047310 */ /* 0x000e240000201800 */
[----:B0-----:R0:W-:Y:S01]  /*7460*/  STG.E.64 [R2.64], R4 ;  /* 0x0000000402007986 */ /* 0x0011e2000c101b24 */
[----:B------:R-:W-:Y:S05]  /*7470*/  BRA `(.L_x_4250) ;  /* 0x00000b1000007947 */ /* 0x000fea0003800000 */
.L_x_4245:
        /* <DEDUP_REMOVED lines=13> */
.L_x_4259:
[----:B------:R-:W-:Y:S01]  /*7550*/  PRMT R22, RZ, 0x5410, R22 ;  /* 0x00005410ff167816 */ /* 0x000fe20000000016 */
[----:B------:R-:W-:-:S04]  /*7560*/  CS2R R6, SRZ ;  /* 0x0000000000067805 */ /* 0x000fc8000001ff00 */
[----:B------:R-:W-:-:S06]  /*7570*/  FMUL.FTZ R4, R22, 1 ;  /* 0x3f80000016047820 */ /* 0x000fcc0000410000 */
[----:B------:R-:W0:Y:S02]  /*7580*/  F2F.F64.F32 R4, R4 ;  /* 0x0000000400047310 */ /* 0x000e240000201800 */
[----:B0-----:R0:W-:Y:S01]  /*7590*/  STG.E.128 [R2.64], R4 ;  /* 0x0000000402007986 */ /* 0x0011e2000c101d24 */
[----:B------:R-:W-:Y:S05]  /*75a0*/  BRA `(.L_x_4250) ;  /* 0x000009e000007947 */ /* 0x000fea0003800000 */
.L_x_4258:
        /* <DEDUP_REMOVED lines=21> */
.L_x_4263:
[----:B------:R-:W-:Y:S05]  /*7700*/  BSYNC B0 ;  /* 0x0000000000007941 */ /* 0x000fea0003800000 */
.L_x_4262:
[----:B------:R-:W-:-:S05]  /*7710*/  LOP3.LUT R5, R0, R5, RZ, 0xfc, !PT ;  /* 0x0000000500057212 */ /* 0x000fca00078efcff */
[----:B------:R0:W-:Y:S01]  /*7720*/  STG.E.U8 [R2.64], R5 ;  /* 0x0000000502007986 */ /* 0x0001e2000c101124 */
[----:B------:R-:W-:Y:S05]  /*7730*/  BRA `(.L_x_4250) ;  /* 0x0000085000007947 */ /* 0x000fea0003800000 */
.L_x_4261:
        /* <DEDUP_REMOVED lines=13> */
.L_x_4265:
[----:B------:R-:W-:Y:S01]  /*7810*/  IMAD.MOV.U32 R0, RZ, RZ, 0x7f ;  /* 0x0000007fff007424 */ /* 0x000fe200078e00ff */
[----:B------:R-:W-:-:S04]  /*7820*/  ISETP.GT.U32.AND P0, PT, R4, 0x7f800000, PT ;  /* 0x7f8000000400780c */ /* 0x000fc80003f04070 */
[----:B------:R-:W-:-:S04]  /*7830*/  SEL R0, R0, 0x7c, P0 ;  /* 0x0000007c00007807 */ /* 0x000fc80000000000 */
.L_x_4266:
[----:B------:R-:W-:Y:S05]  /*7840*/  BSYNC B0 ;  /* 0x0000000000007941 */ /* 0x000fea0003800000 */
.L_x_4264:
[----:B------:R-:W-:-:S04]  /*7850*/  LOP3.LUT R4, R5, 0x80000000, RZ, 0xc0, !PT ;  /* 0x8000000005047812 */ /* 0x000fc800078ec0ff */
[----:B------:R-:W-:-:S04]  /*7860*/  SHF.R.U32.HI R5, RZ, 0x18, R4 ;  /* 0x00000018ff057819 */ /* 0x000fc80000011604 */
[----:B------:R-:W-:-:S05]  /*7870*/  LOP3.LUT R5, R0, R5, RZ, 0xfc, !PT ;  /* 0x0000000500057212 */ /* 0x000fca00078efcff */
[----:B------:R0:W-:Y:S01]  /*7880*/  STG.E.U8 [R2.64], R5 ;  /* 0x0000000502007986 */ /* 0x0001e2000c101124 */
[----:B------:R-:W-:Y:S05]  /*7890*/  BRA `(.L_x_4250) ;  /* 0x000006f000007947 */ /* 0x000fea0003800000 */
.L_x_4260:
[----:B------:R0:W-:Y:S01]  /*78a0*/  STG.E.U16 [R2.64], R22 ;  /* 0x0000001602007986 */ /* 0x0001e2000c101524 */
[----:B------:R-:W-:Y:S05]  /*78b0*/  BRA `(.L_x_4250) ;  /* 0x000006d000007947 */ /* 0x000fea0003800000 */
.L_x_4257:
        /* <DEDUP_REMOVED lines=12> */
.L_x_4269:
        /* <DEDUP_REMOVED lines=17> */
.L_x_4272:
[----:B------:R-:W-:-:S04]  /*7a90*/  LOP3.LUT R0, R7, 0x80000000, RZ, 0xc0, !PT ;  /* 0x8000000007007812 */ /* 0x000fc800078ec0ff */
[----:B------:R-:W-:-:S04]  /*7aa0*/  SHF.R.U32.HI R5, RZ, 0x18, R0 ;  /* 0x00000018ff057819 */ /* 0x000fc80000011600 */
[----:B------:R-:W-:-:S04]  /*7ab0*/  LOP3.LUT R4, R4, R5, RZ, 0xfc, !PT ;  /* 0x0000000504047212 */ /* 0x000fc800078efcff */
[----:B------:R-:W-:Y:S02]  /*7ac0*/  PRMT R0, R4, 0x7610, R0 ;  /* 0x0000761004007816 */ /* 0x000fe40000000000 */
.L_x_4271:
[----:B------:R-:W-:Y:S05]  /*7ad0*/  BSYNC B0 ;  /* 0x0000000000007941 */ /* 0x000fea0003800000 */
.L_x_4270:
[----:B------:R0:W-:Y:S01]  /*7ae0*/  STG.E.U8 [R2.64], R0 ;  /* 0x0000000002007986 */ /* 0x0001e2000c101124 */
[----:B------:R-:W-:Y:S05]  /*7af0*/  BRA `(.L_x_4250) ;  /* 0x0000049000007947 */ /* 0x000fea0003800000 */
.L_x_4268:
        /* <DEDUP_REMOVED lines=17> */
.L_x_4275:
[----:B------:R-:W-:-:S04]  /*7c10*/  LOP3.LUT R0, R7, 0x80000000, RZ, 0xc0, !PT ;  /* 0x8000000007007812 */ /* 0x000fc800078ec0ff */
[----:B------:R-:W-:-:S04]  /*7c20*/  SHF.R.U32.HI R5, RZ, 0x18, R0 ;  /* 0x00000018ff057819 */ /* 0x000fc80000011600 */
[----:B------:R-:W-:-:S04]  /*7c30*/  LOP3.LUT R4, R4, R5, RZ, 0xfc, !PT ;  /* 0x0000000504047212 */ /* 0x000fc800078efcff */
[----:B------:R-:W-:Y:S02]  /*7c40*/  PRMT R0, R4, 0x7610, R0 ;  /* 0x0000761004007816 */ /* 0x000fe40000000000 */
.L_x_4274:
[----:B------:R-:W-:Y:S05]  /*7c50*/  BSYNC B0 ;  /* 0x0000000000007941 */ /* 0x000fea0003800000 */
.L_x_4273:
[----:B------:R0:W-:Y:S01]  /*7c60*/  STG.E.U8 [R2.64], R0 ;  /* 0x0000000002007986 */ /* 0x0001e2000c101124 */
[----:B------:R-:W-:Y:S05]  /*7c70*/  BRA `(.L_x_4250) ;  /* 0x0000031000007947 */ /* 0x000fea0003800000 */
.L_x_4267:
        /* <DEDUP_REMOVED lines=22> */
.L_x_4249:
        /* <DEDUP_REMOVED lines=20> */
.L_x_4277:
[----:B------:R-:W-:-:S06]  /*7f20*/  PRMT R4, RZ, 0x5410, R22 ;  /* 0x00005410ff047816 */ /* 0x000fcc0000000016 */
[----:B------:R-:W0:Y:S02]  /*7f30*/  F2I.U64.TRUNC R4, R4 ;  /* 0x0000000400047311 */ /* 0x000e24000020d800 */
[----:B0-----:R0:W-:Y:S01]  /*7f40*/  STG.E.64 [R2.64], R4 ;  /* 0x0000000402007986 */ /* 0x0011e2000c101b24 */
[----:B------:R-:W-:Y:S05]  /*7f50*/  BRA `(.L_x_4250) ;  /* 0x0000003000007947 */ /* 0x000fea0003800000 */
.L_x_4276:
[----:B------:R-:W-:-:S04]  /*7f60*/  PRMT R22, RZ, 0x5410, R22 ;  /* 0x00005410ff167816 */ /* 0x000fc80000000016 */
[----:B------:R-:W0:Y:S02]  /*7f70*/  F2I.FTZ.U32.TRUNC.NTZ R5, R22 ;  /* 0x0000001600057305 */ /* 0x000e24000021f000 */
[----:B0-----:R0:W-:Y:S02]  /*7f80*/  STG.E [R2.64], R5 ;  /* 0x0000000502007986 */ /* 0x0011e4000c101924 */
.L_x_4250:
[----:B------:R-:W-:Y:S02]  /*7f90*/  IADD3 R19, R19, 0x80, RZ ;  /* 0x0000008013137810 */ /* 0x000fe40007ffe0ff */
.L_x_4211:
[----:B------:R-:W-:Y:S05]  /*7fa0*/  BSYNC B6 ;  /* 0x0000000000067941 */ /* 0x000fea0003800000 */
.L_x_4210:
        /* <DEDUP_REMOVED lines=19> */
[----:B0-----:R-:W-:Y:S01]  /*80e0*/  STG.E.U8 [R2.64], R23 ;  /* 0x0000001702007986 */ /* 0x001fe2000c101124 */
[----:B------:R-:W-:Y:S05]  /*80f0*/  EXIT ;  /* 0x000000000000794d */ /* 0x000fea0003800000 */
.L_x_4281:
[----:B------:R-:W-:-:S06]  /*8100*/  PRMT R5, RZ, 0x5410, R23 ;  /* 0x00005410ff057816 */ /* 0x000fcc0000000017 */
[----:B------:R-:W0:Y:S02]  /*8110*/  F2I.S64.TRUNC R4, R5 ;  /* 0x0000000500047311 */ /* 0x000e24000020d900 */
[----:B0-----:R-:W-:Y:S01]  /*8120*/  STG.E.U8 [R2.64], R4 ;  /* 0x0000000402007986 */ /* 0x001fe2000c101124 */
[----:B------:R-:W-:Y:S05]  /*8130*/  EXIT ;  /* 0x000000000000794d */ /* 0x000fea0003800000 */
.L_x_4280:
        /* <DEDUP_REMOVED lines=10> */
.L_x_4284:
[----:B------:R-:W-:-:S06]  /*81e0*/  PRMT R23, RZ, 0x5410, R23 ;  /* 0x00005410ff177816 */ /* 0x000fcc0000000017 */
[----:B------:R-:W0:Y:S02]  /*81f0*/  F2I.FTZ.TRUNC.NTZ R23, R23 ;  /* 0x0000001700177305 */ /* 0x000e24000021f100 */
[----:B0-----:R-:W-:Y:S01]  /*8200*/  STG.E [R2.64], R23 ;  /* 0x0000001702007986 */ /* 0x001fe2000c101924 */
[----:B------:R-:W-:Y:S05]  /*8210*/  EXIT ;  /* 0x000000000000794d */ /* 0x000fea0003800000 */
.L_x_4283:
[----:B------:R-:W-:-:S06]  /*8220*/  PRMT R23, RZ, 0x5410, R23 ;  /* 0x00005410ff177816 */ /* 0x000fcc0000000017 */
[----:B------:R-:W0:Y:S02]  /*8230*/  F2I.FTZ.TRUNC.NTZ R23, R23 ;  /* 0x0000001700177305 */ /* 0x000e24000021f100 */
[----:B0-----:R-:W-:Y:S01]  /*8240*/  STG.E.U16 [R2.64], R23 ;  /* 0x0000001702007986 */ /* 0x001fe2000c101524 */
[----:B------:R-:W-:Y:S05]  /*8250*/  EXIT ;  /* 0x000000000000794d */ /* 0x000fea0003800000 */
.L_x_4279:
        /* <DEDUP_REMOVED lines=9> */
.L_x_4286:
[----:B------:R-:W-:-:S04]  /*82f0*/  PRMT R0, RZ, 0x5410, R23 ;  /* 0x00005410ff007816 */ /* 0x000fc80000000017 */
[----:B------:R-:W-:-:S05]  /*8300*/  F2FP.PACK_AB R0, RZ, R0 ;  /* 0x00000000ff00723e */ /* 0x000fca00000000ff */
[----:B------:R-:W-:Y:S01]  /*8310*/  STG.E.U16 [R2.64], R0 ;  /* 0x0000000002007986 */ /* 0x000fe2000c101524 */
[----:B------:R-:W-:Y:S05]  /*8320*/  EXIT ;  /* 0x000000000000794d */ /* 0x000fea0003800000 */
.L_x_4285:
        /* <DEDUP_REMOVED lines=10> */
.L_x_4288:
[----:B------:R-:W-:-:S04]  /*83d0*/  PRMT R23, RZ, 0x5410, R23 ;  /* 0x00005410ff177816 */ /* 0x000fc80000000017 */
[----:B------:R-:W-:-:S04]  /*83e0*/  F2FP.PACK_AB R5, RZ, R23 ;  /* 0x00000017ff05723e */ /* 0x000fc800000000ff */
[----:B------:R-:W-:-:S05]  /*83f0*/  PRMT R5, R5, 0x5410, RZ ;  /* 0x0000541005057816 */ /* 0x000fca00000000ff */
[----:B------:R-:W-:Y:S01]  /*8400*/  STG.E [R2.64], R5 ;  /* 0x0000000502007986 */ /* 0x000fe2000c101924 */
[----:B------:R-:W-:Y:S05]  /*8410*/  EXIT ;  /* 0x000000000000794d */ /* 0x000fea0003800000 */
.L_x_4287:
[----:B------:R-:W-:-:S05]  /*8420*/  PRMT R4, RZ, 0x5410, R23 ;  /* 0x00005410ff047816 */ /* 0x000fca0000000017 */
[----:B------:R-:W-:-:S06]  /*8430*/  FMUL.FTZ R4, R4, 1 ;  /* 0x3f80000004047820 */ /* 0x000fcc0000410000 */
[----:B------:R-:W0:Y:S02]  /*8440*/  F2F.F64.F32 R4, R4 ;  /* 0x0000000400047310 */ /* 0x000e240000201800 */
[----:B0-----:R-:W-:Y:S01]  /*8450*/  STG.E.64 [R2.64], R4 ;  /* 0x0000000402007986 */ /* 0x001fe2000c101b24 */
[----:B------:R-:W-:Y:S05]  /*8460*/  EXIT ;  /* 0x000000000000794d */ /* 0x000fea0003800000 */
.L_x_4278:
        /* <DEDUP_REMOVED lines=13> */
.L_x_4291:
[----:B------:R-:W-:Y:S01]  /*8540*/  PRMT R23, RZ, 0x5410, R23 ;  /* 0x00005410ff177816 */ /* 0x000fe20000000017 */
[----:B------:R-:W-:-:S04]  /*8550*/  CS2R R6, SRZ ;  /* 0x0000000000067805 */ /* 0x000fc8000001ff00 */
[----:B------:R-:W-:-:S06]  /*8560*/  FMUL.FTZ R4, R23, 1 ;  /* 0x3f80000017047820 */ /* 0x000fcc0000410000 */
[----:B------:R-:W0:Y:S02]  /*8570*/  F2F.F64.F32 R4, R4 ;  /* 0x0000000400047310 */ /* 0x000e240000201800 */
[----:B0-----:R-:W-:Y:S01]  /*8580*/  STG.E.128 [R2.64], R4 ;  /* 0x0000000402007986 */ /* 0x001fe2000c101d24 */
[----:B------:R-:W-:Y:S05]  /*8590*/  EXIT ;  /* 0x000000000000794d */ /* 0x000fea0003800000 */
.L_x_4290:
        /* <DEDUP_REMOVED lines=21> */
.L_x_4295:
[----:B------:R-:W-:Y:S05]  /*86f0*/  BSYNC B0 ;  /* 0x0000000000007941 */ /* 0x000fea0003800000 */
.L_x_4294:
[----:B------:R-:W-:-:S05]  /*8700*/  LOP3.LUT R5, R0, R5, RZ, 0xfc, !PT ;  /* 0x0000000500057212 */ /* 0x000fca00078efcff */
[----:B------:R-:W-:Y:S01]  /*8710*/  STG.E.U8 [R2.64], R5 ;  /* 0x0000000502007986 */ /* 0x000fe2000c101124 */
[----:B------:R-:W-:Y:S05]  /*8720*/  EXIT ;  /* 0x000000000000794d */ /* 0x000fea0003800000 */
.L_x_4293:
        /* <DEDUP_REMOVED lines=13> */
.L_x_4297:
[----:B------:R-:W-:Y:S01]  /*8800*/  IMAD.MOV.U32 R0, RZ, RZ, 0x7f ;  /* 0x0000007fff007424 */ /* 0x000fe200078e00ff */
[----:B------:R-:W-:-:S04]  /*8810*/  ISETP.GT.U32.AND P0, PT, R4, 0x7f800000, PT ;  /* 0x7f8000000400780c */ /* 0x000fc80003f04070 */
[----:B------:R-:W-:-:S04]  /*8820*/  SEL R0, R0, 0x7c, P0 ;  /* 0x0000007c00007807 */ /* 0x000fc80000000000 */
.L_x_4298:
[----:B------:R-:W-:Y:S05]  /*8830*/  BSYNC B0 ;  /* 0x0000000000007941 */ /* 0x000fea0003800000 */
.L_x_4296:
[----:B------:R-:W-:-:S04]  /*8840*/  LOP3.LUT R4, R23, 0x80000000, RZ, 0xc0, !PT ;  /* 0x8000000017047812 */ /* 0x000fc800078ec0ff */
[----:B------:R-:W-:-:S04]  /*8850*/  SHF.R.U32.HI R5, RZ, 0x18, R4 ;  /* 0x00000018ff057819 */ /* 0x000fc80000011604 */
[----:B------:R-:W-:-:S05]  /*8860*/  LOP3.LUT R5, R0, R5, RZ, 0xfc, !PT ;  /* 0x0000000500057212 */ /* 0x000fca00078efcff */
[----:B------:R-:W-:Y:S01]  /*8870*/  STG.E.U8 [R2.64], R5 ;  /* 0x0000000502007986 */ /* 0x000fe2000c101124 */
[----:B------:R-:W-:Y:S05]  /*8880*/  EXIT ;  /* 0x000000000000794d */ /* 0x000fea0003800000 */
.L_x_4292:
[----:B------:R-:W-:Y:S01]  /*8890*/  STG.E.U16 [R2.64], R23 ;  /* 0x0000001702007986 */ /* 0x000fe2000c101524 */
[----:B------:R-:W-:Y:S05]  /*88a0*/  EXIT ;  /* 0x000000000000794d */ /* 0x000fea0003800000 */
.L_x_4289:
        /* <DEDUP_REMOVED lines=12> */
.L_x_4301:
        /* <DEDUP_REMOVED lines=17> */
.L_x_4304:
[----:B------:R-:W-:-:S04]  /*8a80*/  LOP3.LUT R0, R23, 0x80000000, RZ, 0xc0, !PT ;  /* 0x8000000017007812 */ /* 0x000fc800078ec0ff */
[----:B------:R-:W-:-:S04]  /*8a90*/  SHF.R.U32.HI R5, RZ, 0x18, R0 ;  /* 0x00000018ff057819 */ /* 0x000fc80000011600 */
[----:B------:R-:W-:-:S04]  /*8aa0*/  LOP3.LUT R4, R4, R5, RZ, 0xfc, !PT ;  /* 0x0000000504047212 */ /* 0x000fc800078efcff */
[----:B------:R-:W-:Y:S02]  /*8ab0*/  PRMT R0, R4, 0x7610, R0 ;  /* 0x0000761004007816 */ /* 0x000fe40000000000 */
.L_x_4303:
[----:B------:R-:W-:Y:S05]  /*8ac0*/  BSYNC B0 ;  /* 0x0000000000007941 */ /* 0x000fea0003800000 */
.L_x_4302:
[----:B------:R-:W-:Y:S01]  /*8ad0*/  STG.E.U8 [R2.64], R0 ;  /* 0x0000000002007986 */ /* 0x000fe2000c101124 */
[----:B------:R-:W-:Y:S05]  /*8ae0*/  EXIT ;  /* 0x000000000000794d */ /* 0x000fea0003800000 */
.L_x_4300:
        /* <DEDUP_REMOVED lines=17> */
.L_x_4307:
[----:B------:R-:W-:-:S04]  /*8c00*/  LOP3.LUT R0, R23, 0x80000000, RZ, 0xc0, !PT ;  /* 0x8000000017007812 */ /* 0x000fc800078ec0ff */
[----:B------:R-:W-:-:S04]  /*8c10*/  SHF.R.U32.HI R5, RZ, 0x18, R0 ;  /* 0x00000018ff057819 */ /* 0x000fc80000011600 */
[----:B------:R-:W-:-:S04]  /*8c20*/  LOP3.LUT R4, R4, R5, RZ, 0xfc, !PT ;  /* 0x0000000504047212 */ /* 0x000fc800078efcff */
[----:B------:R-:W-:Y:S02]  /*8c30*/  PRMT R0, R4, 0x7610, R0 ;  /* 0x0000761004007816 */ /* 0x000fe40000000000 */
.L_x_4306:
[----:B------:R-:W-:Y:S05]  /*8c40*/  BSYNC B0 ;  /* 0x0000000000007941 */ /* 0x000fea0003800000 */
.L_x_4305:
[----:B------:R-:W-:Y:S01]  /*8c50*/  STG.E.U8 [R2.64], R0 ;  /* 0x0000000002007986 */ /* 0x000fe2000c101124 */
[----:B------:R-:W-:Y:S05]  /*8c60*/  EXIT ;  /* 0x000000000000794d */ /* 0x000fea0003800000 */
.L_x_4299:
        /* <DEDUP_REMOVED lines=22> */
.L_x_4282:
        /* <DEDUP_REMOVED lines=20> */
.L_x_4309:
[----:B------:R-:W-:-:S06]  /*8f10*/  PRMT R4, RZ, 0x5410, R23 ;  /* 0x00005410ff047816 */ /* 0x000fcc0000000017 */
[----:B------:R-:W0:Y:S02]  /*8f20*/  F2I.U64.TRUNC R4, R4 ;  /* 0x0000000400047311 */ /* 0x000e24000020d800 */
[----:B0-----:R-:W-:Y:S01]  /*8f30*/  STG.E.64 [R2.64], R4 ;  /* 0x0000000402007986 */ /* 0x001fe2000c101b24 */
[----:B------:R-:W-:Y:S05]  /*8f40*/  EXIT ;  /* 0x000000000000794d */ /* 0x000fea0003800000 */
.L_x_4308:
[----:B------:R-:W-:-:S06]  /*8f50*/  PRMT R23, RZ, 0x5410, R23 ;  /* 0x00005410ff177816 */ /* 0x000fcc0000000017 */
[----:B------:R-:W0:Y:S02]  /*8f60*/  F2I.FTZ.U32.TRUNC.NTZ R23, R23 ;  /* 0x0000001700177305 */ /* 0x000e24000021f000 */
[----:B0-----:R-:W-:Y:S01]  /*8f70*/  STG.E [R2.64], R23 ;  /* 0x0000001702007986 */ /* 0x001fe2000c101924 */
[----:B------:R-:W-:Y:S05]  /*8f80*/  EXIT ;  /* 0x000000000000794d */ /* 0x000fea0003800000 */
.L_x_4310:
        /* <DEDUP_REMOVED lines=15> */
.L_x_6723:


//--------------------- .text._ZN2at6native18elementwise_kernelILi128ELi4EZNS0_22gpu_kernel_impl_nocastIZZZNS0_60_GLOBAL__N__171e0b9f_22_ActivationEluKernel_cu_9e10b42f_309610elu_kernelERNS_18TensorIteratorBaseERKN3c106ScalarES9_S9_ENKUlvE_clEvENKUlvE2_clEvEUlNS6_8BFloat16EE_EEvS5_RKT_EUliE_EEviT1_ --------------------------
	.section	.text._ZN2at6native18elementwise_kernelILi128ELi4EZNS0_22gpu_kernel_impl_nocastIZZZNS0_60_GLOBAL__N__171e0b9f_22_ActivationEluKernel_cu_9e10b42f_309610elu_kernelERNS_18TensorIteratorBaseERKN3c106ScalarES9_S9_ENKUlvE_clEvENKUlvE2_clEvEUlNS6_8BFloat16EE_EEvS5_RKT_EUliE_EEviT1_,"ax",@progbits
	.sectioninfo	@"SHI_REGISTERS=12"
	.align	128
        .global         _ZN2at6native18elementwise_kernelILi128ELi4EZNS0_22gpu_kernel_impl_nocastIZZZNS0_60_GLOBAL__N__171e0b9f_22_ActivationEluKernel_cu_9e10b42f_309610elu_kernelERNS_18TensorIteratorBaseERKN3c106ScalarES9_S9_ENKUlvE_clEvENKUlvE2_clEvEUlNS6_8BFloat16EE_EEvS5_RKT_EUliE_EEviT1_
        .type           _ZN2at6native18elementwise_kernelILi128ELi4EZNS0_22gpu_kernel_impl_nocastIZZZNS0_60_GLOBAL__N__171e0b9f_22_ActivationEluKernel_cu_9e10b42f_309610elu_kernelERNS_18TensorIteratorBaseERKN3c106ScalarES9_S9_ENKUlvE_clEvENKUlvE2_clEvEUlNS6_8BFloat16EE_EEvS5_RKT_EUliE_EEviT1_,@function
        .size           _ZN2at6native18elementwise_kernelILi128ELi4EZNS0_22gpu_kernel_impl_nocastIZZZNS0_60_GLOBAL__N__171e0b9f_22_ActivationEluKernel_cu_9e10b42f_309610elu_kernelERNS_18TensorIteratorBaseERKN3c106ScalarES9_S9_ENKUlvE_clEvENKUlvE2_clEvEUlNS6_8BFloat16EE_EEvS5_RKT_EUliE_EEviT1_,(.L_x_6724 - _ZN2at6native18elementwise_kernelILi128ELi4EZNS0_22gpu_kernel_impl_nocastIZZZNS0_60_GLOBAL__N__171e0b9f_22_ActivationEluKernel_cu_9e10b42f_309610elu_kernelERNS_18TensorIteratorBaseERKN3c106ScalarES9_S9_ENKUlvE_clEvENKUlvE2_clEvEUlNS6_8BFloat16EE_EEvS5_RKT_EUliE_EEviT1_)
        .other          _ZN2at6native18elementwise_kernelILi128ELi4EZNS0_22gpu_kernel_impl_nocastIZZZNS0_60_GLOBAL__N__171e0b9f_22_ActivationEluKernel_cu_9e10b42f_309610elu_kernelERNS_18TensorIteratorBaseERKN3c106ScalarES9_S9_ENKUlvE_clEvENKUlvE2_clEvEUlNS6_8BFloat16EE_EEvS5_RKT_EUliE_EEviT1_,@"STO_CUDA_ENTRY STV_DEFAULT"
_ZN2at6native18elementwise_kernelILi128ELi4EZNS0_22gpu_kernel_impl_nocastIZZZNS0_60_GLOBAL__N__171e0b9f_22_ActivationEluKernel_cu_9e10b42f_309610elu_kernelERNS_18TensorIteratorBaseERKN3c106ScalarES9_S9_ENKUlvE_clEvENKUlvE2_clEvEUlNS6_8BFloat16EE_EEvS5_RKT_EUliE_EEviT1_:
.text._ZN2at6native18elementwise_kernelILi128ELi4EZNS0_22gpu_kernel_impl_nocastIZZZNS0_60_GLOBAL__N__171e0b9f_22_ActivationEluKernel_cu_9e10b42f_309610elu_kernelERNS_18TensorIteratorBaseERKN3c106ScalarES9_S9_ENKUlvE_clEvENKUlvE2_clEvEUlNS6_8BFloat16EE_EEvS5_RKT_EUliE_EEviT1_:
        /* <DEDUP_REMOVED lines=10> */
[----:B------:R-:W-:-:S11]  /*00a0*/  MOV R0, RZ ;  /* 0x000000ff00007202 */ /* 0x000fd60000000f00 */
[----:B------:R-:W-:Y:S05]  /*00b0*/  @!P0 BRA `(.L_x_4313) ;  /* 0x00000df000008947 */ /* 0x000fea0003800000 */
[----:B------:R-:W-:Y:S02]  /*00c0*/  MOV R2, RZ ;  /* 0x000000ff00027202 */ /* 0x000fe40000000f00 */
[----:B------:R-:W-:-:S03]  /*00d0*/  MOV R8, c[0x0][0x168] ;  /* 0x00005a0000087a02 */ /* 0x000fc60000000f00 */
[----:B------:R-:W-:Y:S01]  /*00e0*/  IMAD.HI.U32 R4, R3, c[0x0][0x170], R2 ;  /* 0x00005c0003047a27 */ /* 0x000fe200078e0002 */
[----:B------:R-:W-:-:S04]  /*00f0*/  ISETP.NE.AND P0, PT, R8, 0x1, PT ;  /* 0x000000010800780c */ /* 0x000fc80003f05270 */
[----:B------:R-:W-:-:S04]  /*0100*/  SHF.R.U32.HI R5, RZ, c[0x0][0x174], R4 ;  /* 0x00005d00ff057a19 */ /* 0x000fc80000011604 */
[----:B------:R-:W-:-:S05]  /*0110*/  IADD3 R2, -R5, RZ, RZ ;  /* 0x000000ff05027210 */ /* 0x000fca0007ffe1ff */
[----:B------:R-:W-:-:S04]  /*0120*/  IMAD R2, R2, c[0x0][0x16c], R3 ;  /* 0x00005b0002027a24 */ /* 0x000fc800078e0203 */
        /* <DEDUP_REMOVED lines=205> */
[----:B------:R-:W-:Y:S02]  /*0e00*/  @P0 MOV R6, RZ ;  /* 0x000000ff00060202 */ /* 0x000fe40000000f00 */
[----:B------:R-:W-:-:S03]  /*0e10*/  IADD3 R9, -R7, RZ, RZ ;  /* 0x000000ff07097210 */ /* 0x000fc60007ffe1ff */
[----:B------:R-:W-:-:S04]  /*0e20*/  @P0 IMAD.HI.U32 R4, R7, c[0x0][0x290], R6 ;  /* 0x0000a40007040a27 */ /* 0x000fc800078e0006 */
[----:B------:R-:W-:Y:S01]  /*0e30*/  IMAD R5, R9, c[0x0][0x280], R5 ;  /* 0x0000a00009057a24 */ /* 0x000fe200078e0205 */
[----:B------:R-:W-:-:S03]  /*0e40*/  @P0 SHF.R.U32.HI R4, RZ, c[0x0][0x294], R4 ;  /* 0x0000a500ff040a19 */ /* 0x000fc60000011604 */
[C---:B------:R-:W-:Y:S01]  /*0e50*/  IMAD R0, R5.reuse, c[0x0][0x350], R0 ;  /* 0x0000d40005007a24 */ /* 0x040fe200078e0200 */
[----:B------:R-:W-:Y:S01]  /*0e60*/  @P0 IADD3 R6, -R4, RZ, RZ ;  /* 0x000000ff04060210 */ /* 0x000fe20007ffe1ff */
[----:B------:R-:W-:-:S04]  /*0e70*/  IMAD R2, R5, c[0x0][0x354], R2 ;  /* 0x0000d50005027a24 */ /* 0x000fc800078e0202 */
[----:B------:R-:W-:-:S04]  /*0e80*/  @P0 IMAD R7, R6, c[0x0][0x28c], R7 ;  /* 0x0000a30006070a24 */ /* 0x000fc800078e0207 */
[C---:B------:R-:W-:Y:S02]  /*0e90*/  @P0 IMAD R0, R7.reuse, c[0x0][0x358], R0 ;  /* 0x0000d60007000a24 */ /* 0x040fe400078e0200 */
[----:B------:R-:W-:-:S05]  /*0ea0*/  @P0 IMAD R2, R7, c[0x0][0x35c], R2 ;  /* 0x0000d70007020a24 */ /* 0x000fca00078e0202 */
.L_x_4313:
[----:B------:R-:W-:-:S04]  /*0eb0*/  IADD3 R6, P0, R2, c[0x0][0x368], RZ ;  /* 0x0000da0002067a10 */ /* 0x000fc80007f1e0ff */
[----:B------:R-:W-:-:S05]  /*0ec0*/  IADD3.X R7, RZ, c[0x0][0x36c], RZ, P0, !PT ;  /* 0x0000db00ff077a10 */ /* 0x000fca00007fe4ff */
[----:B------:R-:W2:Y:S01]  /*0ed0*/  LDG.E.U16 R6, [R6.64] ;  /* 0x0000000406067981 */ /* 0x000ea2000c1e1500 */
[----:B------:R-:W-:Y:S01]  /*0ee0*/  IADD3 R4, P1, R0, c[0x0][0x360], RZ ;  /* 0x0000d80000047a10 */ /* 0x000fe20007f3e0ff */
[----:B------:R-:W-:Y:S03]  /*0ef0*/  BSSY B1, `(.L_x_4314) ;  /* 0x0000022000017945 */ /* 0x000fe60003800000 */
[----:B------:R-:W-:Y:S02]  /*0f00*/  IADD3.X R5, RZ, c[0x0][0x364], RZ, P1, !PT ;  /* 0x0000d900ff057a10 */ /* 0x000fe40000ffe4ff */
[----:B--2---:R-:W-:-:S04]  /*0f10*/  PRMT R0, RZ, 0x5410, R6 ;  /* 0x00005410ff007816 */ /* 0x004fc80000000006 */
[----:B------:R-:W-:-:S13]  /*0f20*/  FSETP.GT.FTZ.AND P0, PT, R0, RZ, PT ;  /* 0x000000ff0000720b */ /* 0x000fda0003f14000 */
[----:B------:R-:W-:Y:S05]  /*0f30*/  @P0 BRA `(.L_x_4315) ;  /* 0x000001c000000947 */ /* 0x000fea0003800000 */
[----:B------:R-:W-:Y:S01]  /*0f40*/  FMUL.FTZ R0, R0, c[0x0][0x378] ;  /* 0x0000de0000007a20 */ /* 0x000fe20000410000 */
[----:B------:R-:W-:-:S03]  /*0f50*/  MOV R9, 0x3ab5ebe6 ;  /* 0x3ab5ebe600097802 */ /* 0x000fc60000000f00 */
        /* <DEDUP_REMOVED lines=26> */
.L_x_4315:
[----:B------:R-:W-:Y:S02]  /*1100*/  FMUL.FTZ R0, R0, c[0x0][0x374] ;  /* 0x0000dd0000007a20 */ /* 0x000fe40000410000 */
.L_x_4316:
[----:B------:R-:W-:Y:S05]  /*1110*/  BSYNC B1 ;  /* 0x0000000000017941 */ /* 0x000fea0003800000 */
.L_x_4314:
[----:B------:R-:W-:Y:S02]  /*1120*/  F2FP.BF16.PACK_AB R0, RZ, R0 ;  /* 0x00000000ff00723e */ /* 0x000fe400000010ff */
[----:B------:R-:W-:-:S03]  /*1130*/  IADD3 R3, R3, 0x80, RZ ;  /* 0x0000008003037810 */ /* 0x000fc60007ffe0ff */
[----:B------:R0:W-:Y:S04]  /*1140*/  STG.E.U16 [R4.64], R0 ;  /* 0x0000000004007986 */ /* 0x0001e8000c101504 */
.L_x_4312:
[----:B------:R-:W-:Y:S05]  /*1150*/  BSYNC B0 ;  /* 0x0000000000007941 */ /* 0x000fea0003800000 */
.L_x_4311:
[----:B------:R-:W-:Y:S01]  /*1160*/  ISETP.GE.AND P0, PT, R3, c[0x0][0x160], PT ;  /* 0x0000580003007a0c */ /* 0x000fe20003f06270 */
[----:B------:R-:W-:-:S12]  /*1170*/  BSSY B0, `(.L_x_4317) ;  /* 0x000021e000007945 */ /* 0x000fd80003800000 */
[----:B------:R-:W-:Y:S05]  /*1180*/  @P0 BRA `(.L_x_4318) ;  /* 0x000021c000000947 */ /* 0x000fea0003800000 */
[----:B------:R-:W-:Y:S01]  /*1190*/  ISETP.NE.AND P0, PT, RZ, c[0x0][0x168], PT ;  /* 0x00005a00ff007a0c */ /* 0x000fe20003f05270 */
[----:B------:R-:W-:Y:S01]  /*11a0*/  HFMA2.MMA R2, -RZ, RZ, 0, 0 ;  /* 0x00000000ff027435 */ /* 0x000fe200000001ff */
[----:B0-----:R-:W-:-:S11]  /*11b0*/  MOV R0, RZ ;  /* 0x000000ff00007202 */ /* 0x001fd60000000f00 */
        /* <DEDUP_REMOVED lines=224> */
.L_x_4319:
        /* <DEDUP_REMOVED lines=37> */
.L_x_4321:
[----:B------:R-:W-:Y:S02]  /*2210*/  FMUL.FTZ R0, R0, c[0x0][0x374] ;  /* 0x0000dd0000007a20 */ /* 0x000fe40000410000 */
.L_x_4322:
[----:B------:R-:W-:Y:S05]  /*2220*/  BSYNC B1 ;  /* 0x0000000000017941 */ /* 0x000fea0003800000 */
.L_x_4320:
[----:B------:R-:W-:Y:S02]  /*2230*/  F2FP.BF16.PACK_AB R0, RZ, R0 ;  /* 0x00000000ff00723e */ /* 0x000fe400000010ff */
[----:B------:R-:W-:-:S03]  /*2240*/  IADD3 R3, R3, 0x80, RZ ;  /* 0x0000008003037810 */ /* 0x000fc60007ffe0ff */
[----:B------:R0:W-:Y:S01]  /*2250*/  STG.E.U16 [R4.64], R0 ;  /* 0x0000000004007986 */ /* 0x0001e2000c101504 */
[----:B------:R-:W-:-:S13]  /*2260*/  ISETP.GE.AND P0, PT, R3, c[0x0][0x160], PT ;  /* 0x0000580003007a0c */ /* 0x000fda0003f06270 */
[----:B------:R-:W-:Y:S05]  /*2270*/  @P0 BRA `(.L_x_4318) ;  /* 0x000010d000000947 */ /* 0x000fea0003800000 */
[----:B0-----:R-:W-:Y:S01]  /*2280*/  ISETP.NE.AND P0, PT, RZ, c[0x0][0x168], PT ;  /* 0x00005a00ff007a0c */ /* 0x001fe20003f05270 */
        /* <DEDUP_REMOVED lines=226> */
.L_x_4323:
        /* <DEDUP_REMOVED lines=37> */
.L_x_4325:
[----:B------:R-:W-:Y:S02]  /*3300*/  FMUL.FTZ R0, R0, c[0x0][0x374] ;  /* 0x0000dd0000007a20 */ /* 0x000fe40000410000 */
.L_x_4326:
[----:B------:R-:W-:Y:S05]  /*3310*/  BSYNC B1 ;  /* 0x0000000000017941 */ /* 0x000fea0003800000 */
.L_x_4324:
[----:B------:R-:W-:Y:S02]  /*3320*/  F2FP.BF16.PACK_AB R0, RZ, R0 ;  /* 0x00000000ff00723e */ /* 0x000fe400000010ff */
[----:B------:R-:W-:-:S03]  /*3330*/  IADD3 R3, R3, 0x80, RZ ;  /* 0x0000008003037810 */ /* 0x000fc60007ffe0ff */
[----:B------:R0:W-:Y:S04]  /*3340*/  STG.E.U16 [R4.64], R0 ;  /* 0x0000000004007986 */ /* 0x0001e8000c101504 */
.L_x_4318:
[----:B0-----:R-:W-:Y:S05]  /*3350*/  BSYNC B0 ;  /* 0x0000000000007941 */ /* 0x001fea0003800000 */
.L_x_4317:
[----:B------:R-:W-:-:S13]  /*3360*/  ISETP.GE.AND P0, PT, R3, c[0x0][0x160], PT ;  /* 0x0000580003007a0c */ /* 0x000fda0003f06270 */
[----:B------:R-:W-:Y:S05]  /*3370*/  @P0 EXIT ;  /* 0x000000000000094d */ /* 0x000fea0003800000 */
        /* <DEDUP_REMOVED lines=223> */
[----:B------:R-:W-:-:S04]  /*4170*/  IMAD R2, R5, c[0x0][0x354], R2 ;  /* 0x0000d50005027a24 */ /* 0x000fc800078e0202 */
[----:B------:R-:W-:-:S04]  /*4180*/  @P0 IMAD R7, R3, c[0x0][0x28c], R7 ;  /* 0x0000a30003070a24 */ /* 0x000fc800078e0207 */
[C---:B------:R-:W-:Y:S02]  /*4190*/  @P0 IMAD R0, R7.reuse, c[0x0][0x358], R0 ;  /* 0x0000d60007000a24 */ /* 0x040fe400078e0200 */
[----:B------:R-:W-:-:S05]  /*41a0*/  @P0 IMAD R2, R7, c[0x0][0x35c], R2 ;  /* 0x0000d70007020a24 */ /* 0x000fca00078e0202 */
.L_x_4327:
        /* <DEDUP_REMOVED lines=37> */
.L_x_4329:
[----:B------:R-:W-:Y:S02]  /*4400*/  FMUL.FTZ R0, R0, c[0x0][0x374] ;  /* 0x0000dd0000007a20 */ /* 0x000fe40000410000 */
.L_x_4330:
[----:B------:R-:W-:Y:S05]  /*4410*/  BSYNC B0 ;  /* 0x0000000000007941 */ /* 0x000fea0003800000 */
.L_x_4328:
[----:B------:R-:W-:-:S05]  /*4420*/  F2FP.BF16.PACK_AB R0, RZ, R0 ;  /* 0x00000000ff00723e */ /* 0x000fca00000010ff */
[----:B------:R-:W-:Y:S01]  /*4430*/  STG.E.U16 [R2.64], R0 ;  /* 0x0000000002007986 */ /* 0x000fe2000c101504 */
[----:B------:R-:W-:Y:S05]  /*4440*/  EXIT ;  /* 0x000000000000794d */ /* 0x000fea0003800000 */
.L_x_4331:
        /* <DEDUP_REMOVED lines=11> */
.L_x_6724:


//--------------------- .text._ZN2at6native27unrolled_elementwise_kernelIZZZNS0_60_GLOBAL__N__171e0b9f_22_ActivationEluKernel_cu_9e10b42f_309610elu_kernelERNS_18TensorIteratorBaseERKN3c106ScalarES8_S8_ENKUlvE_clEvENKUlvE2_clEvEUlNS5_8BFloat16EE_St5arrayIPcLm2EELi4E23TrivialOffsetCalculatorILi1EjESH_NS0_6memory15LoadWithoutCastENSI_16StoreWithoutCastEEEviT_T0_T2_T3_T4_T5_ --------------------------
	.section	.text._ZN2at6native27unrolled_elementwise_kernelIZZZNS0_60_GLOBAL__N__171e0b9f_22_ActivationEluKernel_cu_9e10b42f_309610elu_kernelERNS_18TensorIteratorBaseERKN3c106ScalarES8_S8_ENKUlvE_clEvENKUlvE2_clEvEUlNS5_8BFloat16EE_St5arrayIPcLm2EELi4E23TrivialOffsetCalculatorILi1EjESH_NS0_6memory15LoadWithoutCastENSI_16StoreWithoutCastEEEviT_T0_T2_T3_T4_T5_,"ax",@progbits
	.sectioninfo	@"SHI_REGISTERS=18"
	.align	128
        .global         _ZN2at6native27unrolled_elementwise_kernelIZZZNS0_60_GLOBAL__N__171e0b9f_22_ActivationEluKernel_cu_9e10b42f_309610elu_kernelERNS_18TensorIteratorBaseERKN3c106ScalarES8_S8_ENKUlvE_clEvENKUlvE2_clEvEUlNS5_8BFloat16EE_St5arrayIPcLm2EELi4E23TrivialOffsetCalculatorILi1EjESH_NS0_6memory15LoadWithoutCastENSI_16StoreWithoutCastEEEviT_T0_T2_T3_T4_T5_
        .type           _ZN2at6native27unrolled_elementwise_kernelIZZZNS0_60_GLOBAL__N__171e0b9f_22_ActivationEluKernel_cu_9e10b42f_309610elu_kernelERNS_18TensorIteratorBaseERKN3c106ScalarES8_S8_ENKUlvE_clEvENKUlvE2_clEvEUlNS5_8BFloat16EE_St5arrayIPcLm2EELi4E23TrivialOffsetCalculatorILi1EjESH_NS0_6memory15LoadWithoutCastENSI_16StoreWithoutCastEEEviT_T0_T2_T3_T4_T5_,@function
        .size           _ZN2at6native27unrolled_elementwise_kernelIZZZNS0_60_GLOBAL__N__171e0b9f_22_ActivationEluKernel_cu_9e10b42f_309610elu_kernelERNS_18TensorIteratorBaseERKN3c106ScalarES8_S8_ENKUlvE_clEvENKUlvE2_clEvEUlNS5_8BFloat16EE_St5arrayIPcLm2EELi4E23TrivialOffsetCalculatorILi1EjESH_NS0_6memory15LoadWithoutCastENSI_16StoreWithoutCastEEEviT_T0_T2_T3_T4_T5_,(.L_x_6725 - _ZN2at6native27unrolled_elementwise_kernelIZZZNS0_60_GLOBAL__N__171e0b9f_22_ActivationEluKernel_cu_9e10b42f_309610elu_kernelERNS_18TensorIteratorBaseERKN3c106ScalarES8_S8_ENKUlvE_clEvENKUlvE2_clEvEUlNS5_8BFloat16EE_St5arrayIPcLm2EELi4E23TrivialOffsetCalculatorILi1EjESH_NS0_6memory15LoadWithoutCastENSI_16StoreWithoutCastEEEviT_T0_T2_T3_T4_T5_)
        .other          _ZN2at6native27unrolled_elementwise_kernelIZZZNS0_60_GLOBAL__N__171e0b9f_22_ActivationEluKernel_cu_9e10b42f_309610elu_kernelERNS_18TensorIteratorBaseERKN3c106ScalarES8_S8_ENKUlvE_clEvENKUlvE2_clEvEUlNS5_8BFloat16EE_St5arrayIPcLm2EELi4E23TrivialOffsetCalculatorILi1EjESH_NS0_6memory15LoadWithoutCastENSI_16StoreWithoutCastEEEviT_T0_T2_T3_T4_T5_,@"STO_CUDA_ENTRY STV_DEFAULT"
_ZN2at6native27unrolled_elementwise_kernelIZZZNS0_60_GLOBAL__N__171e0b9f_22_ActivationEluKernel_cu_9e10b42f_309610elu_kernelERNS_18TensorIteratorBaseERKN3c106ScalarES8_S8_ENKUlvE_clEvENKUlvE2_clEvEUlNS5_8BFloat16EE_St5arrayIPcLm2EELi4E23TrivialOffsetCalculatorILi1EjESH_NS0_6memory15LoadWithoutCastENSI_16StoreWithoutCastEEEviT_T0_T2_T3_T4_T5_:
.text._ZN2at6native27unrolled_elementwise_kernelIZZZNS0_60_GLOBAL__N__171e0b9f_22_ActivationEluKernel_cu_9e10b42f_309610elu_kernelERNS_18TensorIteratorBaseERKN3c106ScalarES8_S8_ENKUlvE_clEvENKUlvE2_clEvEUlNS5_8BFloat16EE_St5arrayIPcLm2EELi4E23TrivialOffsetCalculatorILi1EjESH_NS0_6memory15LoadWithoutCastENSI_16StoreWithoutCastEEEviT_T0_T2_T3_T4_T5_:
[----:B------:R-:W-:Y:S02]  /*0000*/  MOV R1, c[0x0][0x28] ;  /* 0x00000a0000017a02 */ /* 0x000fe40000000f00 */
[----:B------:R-:W0:Y:S01]  /*0010*/  S2R R2, SR_CTAID.X ;  /* 0x0000000000027919 */ /* 0x000e220000002500 */
[----:B------:R-:W-:Y:S01]  /*0020*/  MOV R5, 0xfffffe00 ;  /* 0xfffffe0000057802 */ /* 0x000fe20000000f00 */
[----:B------:R-:W-:Y:S01]  /*0030*/  ULDC.64 UR4, c[0x0][0x118] ;  /* 0x0000460000047ab9 */ /* 0x000fe20000000a00 */
[----:B------:R-:W-:Y:S01]  /*0040*/  PRMT R7, RZ, 0x7610, R7 ;  /* 0x00007610ff077816 */ /* 0x000fe20000000007 */
[----:B------:R-:W1:Y:S01]  /*0050*/  S2R R3, SR_TID.X ;  /* 0x0000000000037919 */ /* 0x000e620000002100 */
[----:B------:R-:W-:Y:S02]  /*0060*/  PRMT R6, RZ, 0x7610, R6 ;  /* 0x00007610ff067816 */ /* 0x000fe40000000006 */
[----:B------:R-:W-:Y:S01]  /*0070*/  PRMT R4, RZ, 0x7610, R4 ;  /* 0x00007610ff047816 */ /* 0x000fe20000000004 */
[----:B0-----:R-:W-:Y:S02]  /*0080*/  IMAD R0, R2, R5, c[0x0][0x160] ;  /* 0x0000580002007624 */ /* 0x001fe400078e0205 */
[----:B-1----:R-:W-:-:S03]  /*0090*/  IMAD.MOV.U32 R5, RZ, RZ, R3 ;  /* 0x000000ffff057224 */ /* 0x002fc600078e0003 */
[----:B------:R-:W-:-:S13]  /*00a0*/  ISETP.GE.AND P2, PT, R3, R0, PT ;  /* 0x000000000300720c */ /* 0x000fda0003f46270 */
[----:B------:R-:W-:Y:S01]  /*00b0*/  @!P2 LEA R8, R2, R5, 0x9 ;  /* 0x000000050208a211 */ /* 0x000fe200078e48ff */
[----:B------:R-:W-:Y:S01]  /*00c0*/  @!P2 IMAD.MOV.U32 R9, RZ, RZ, 0x2 ;  /* 0x00000002ff09a424 */ /* 0x000fe200078e00ff */
[----:B------:R-:W-:-:S03]  /*00d0*/  @!P2 IADD3 R5, R5, 0x80, RZ ;  /* 0x000000800505a810 */ /* 0x000fc60007ffe0ff */
[----:B------:R-:W-:Y:S01]  /*00e0*/  @!P2 IMAD.WIDE.U32 R8, R8, R9, c[0x0][0x188] ;  /* 0x000062000808a625 */ /* 0x000fe200078e0009 */
[----:B------:R-:W-:-:S04]  /*00f0*/  ISETP.GE.AND P0, PT, R5, R0, PT ;  /* 0x000000000500720c */ /* 0x000fc80003f06270 */
[----:B------:R0:W5:Y:S09]  /*0100*/  @!P2 LDG.E.U16 R7, [R8.64] ;  /* 0x000000040807a981 */ /* 0x000172000c1e1500 */
[----:B------:R-:W-:Y:S01]  /*0110*/  @!P0 IMAD R10, R2, 0x200, R5 ;  /* 0x00000200020a8824 */ /* 0x000fe200078e0205 */
[----:B------:R-:W-:-:S02]  /*0120*/  @!P0 IADD3 R5, R5, 0x80, RZ ;  /* 0x0000008005058810 */ /* 0x000fc40007ffe0ff */
[----:B------:R-:W-:Y:S02]  /*0130*/  @!P0 MOV R11, 0x2 ;  /* 0x00000002000b8802 */ /* 0x000fe40000000f00 */
[----:B------:R-:W-:-:S03]  /*0140*/  ISETP.GE.AND P3, PT, R5, R0, PT ;  /* 0x000000000500720c */ /* 0x000fc60003f66270 */
[----:B------:R-:W-:-:S05]  /*0150*/  @!P0 IMAD.WIDE.U32 R10, R10, R11, c[0x0][0x188] ;  /* 0x000062000a0a8625 */ /* 0x000fca00078e000b */
[----:B------:R0:W5:Y:S05]  /*0160*/  @!P0 LDG.E.U16 R6, [R10.64] ;  /* 0x000000040a068981 */ /* 0x00016a000c1e1500 */
[----:B------:R-:W-:Y:S02]  /*0170*/  @!P3 LEA R14, R2, R5, 0x9 ;  /* 0x00000005020eb211 */ /* 0x000fe400078e48ff */
[----:B------:R-:W-:Y:S02]  /*0180*/  @!P3 IADD3 R5, R5, 0x80, RZ ;  /* 0x000000800505b810 */ /* 0x000fe40007ffe0ff */
[----:B------:R-:W-:Y:S02]  /*0190*/  @!P3 MOV R15, 0x2 ;  /* 0x00000002000fb802 */ /* 0x000fe40000000f00 */
[----:B------:R-:W-:-:S03]  /*01a0*/  ISETP.GE.AND P1, PT, R5, R0, PT ;  /* 0x000000000500720c */ /* 0x000fc60003f26270 */
[----:B------:R-:W-:-:S05]  /*01b0*/  @!P3 IMAD.WIDE.U32 R14, R14, R15, c[0x0][0x188] ;  /* 0x000062000e0eb625 */ /* 0x000fca00078e000f */
[----:B------:R0:W5:Y:S05]  /*01c0*/  @!P3 LDG.E.U16 R4, [R14.64] ;  /* 0x000000040e04b981 */ /* 0x00016a000c1e1500 */
[----:B------:R-:W-:Y:S01]  /*01d0*/  @!P1 MOV R13, 0x2 ;  /* 0x00000002000d9802 */ /* 0x000fe20000000f00 */
[--C-:B------:R-:W-:Y:S01]  /*01e0*/  @!P1 IMAD R12, R2, 0x200, R5.reuse ;  /* 0x00000200020c9824 */ /* 0x100fe200078e0205 */
[----:B------:R-:W-:-:S03]  /*01f0*/  PRMT R5, RZ, 0x7610, R5 ;  /* 0x00007610ff057816 */ /* 0x000fc60000000005 */
[----:B------:R-:W-:-:S05]  /*0200*/  @!P1 IMAD.WIDE.U32 R12, R12, R13, c[0x0][0x188] ;  /* 0x000062000c0c9625 */ /* 0x000fca00078e000d */
[----:B------:R0:W5:Y:S01]  /*0210*/  @!P1 LDG.E.U16 R5, [R12.64] ;  /* 0x000000040c059981 */ /* 0x000162000c1e1500 */
[----:B------:R-:W-:Y:S01]  /*0220*/  BSSY B0, `(.L_x_4332) ;  /* 0x0000025000007945 */ /* 0x000fe20003800000 */
[----:B------:R-:W-:Y:S05]  /*0230*/  @P2 BRA `(.L_x_4333) ;  /* 0x0000023000002947 */ /* 0x000fea0003800000 */
[----:B-----5:R-:W-:Y:S01]  /*0240*/  PRMT R7, RZ, 0x5410, R7 ;  /* 0x00005410ff077816 */ /* 0x020fe20000000007 */
[----:B------:R-:W-:Y:S03]  /*0250*/  BSSY B1, `(.L_x_4334) ;  /* 0x0000020000017945 */ /* 0x000fe60003800000 */
[----:B------:R-:W-:-:S13]  /*0260*/  FSETP.GT.FTZ.AND P0, PT, R7, RZ, PT ;  /* 0x000000ff0700720b */ /* 0x000fda0003f14000 */
[----:B------:R-:W-:Y:S05]  /*0270*/  @P0 BRA `(.L_x_4335) ;  /* 0x000001c000000947 */ /* 0x000fea0003800000 */
[----:B------:R-:W-:Y:S01]  /*0280*/  FMUL.FTZ R7, R7, c[0x0][0x170] ;  /* 0x00005c0007077a20 */ /* 0x000fe20000410000 */
[----:B0-----:R-:W-:-:S03]  /*0290*/  HFMA2.MMA R12, -RZ, RZ, 0.83837890625, -4044 ;  /* 0x3ab5ebe6ff0c7435 */ /* 0x001fc600000001ff */
[C---:B------:R-:W-:Y:S01]  /*02a0*/  FMUL.FTZ R8, R7.reuse, 1.4426950216293334961 ;  /* 0x3fb8aa3b07087820 */ /* 0x040fe20000410000 */
[C---:B------:R-:W-:Y:S02]  /*02b0*/  FSETP.GEU.FTZ.AND P0, PT, |R7|.reuse, 0.40999999642372131348, PT ;  /* 0x3ed1eb850700780b */ /* 0x040fe40003f1e200 */
[----:B------:R-:W-:-:S03]  /*02c0*/  FSETP.NEU.FTZ.AND P2, PT, R7, RZ, PT ;  /* 0x000000ff0700720b */ /* 0x000fc60003f5d000 */
[----:B------:R-:W0:Y:S02]  /*02d0*/  FRND R8, R8 ;  /* 0x0000000800087307 */ /* 0x000e240000201000 */
[----:B0-----:R-:W-:-:S04]  /*02e0*/  FSEL R10, R8, RZ, P0 ;  /* 0x000000ff080a7208 */ /* 0x001fc80000000000 */
        /* <DEDUP_REMOVED lines=21> */
.L_x_4335:
[----:B0-----:R-:W-:Y:S02]  /*0440*/  FMUL.FTZ R8, R7, c[0x0][0x16c] ;  /* 0x00005b0007087a20 */ /* 0x001fe40000410000 */
.L_x_4336:
[----:B------:R-:W-:Y:S05]  /*0450*/  BSYNC B1 ;  /* 0x0000000000017941 */ /* 0x000fea0003800000 */
.L_x_4334:
[----:B------:R-:W-:Y:S02]  /*0460*/  F2FP.BF16.PACK_AB R8, RZ, R8 ;  /* 0x00000008ff08723e */ /* 0x000fe400000010ff */
.L_x_4333:
[----:B------:R-:W-:Y:S05]  /*0470*/  BSYNC B0 ;  /* 0x0000000000007941 */ /* 0x000fea0003800000 */
.L_x_4332:
[----:B-----5:R-:W-:Y:S01]  /*0480*/  IADD3 R7, R3, 0x80, RZ ;  /* 0x0000008003077810 */ /* 0x020fe20007ffe0ff */
[----:B------:R-:W-:Y:S03]  /*0490*/  BSSY B0, `(.L_x_4337) ;  /* 0x0000026000007945 */ /* 0x000fe60003800000 */
[----:B------:R-:W-:-:S13]  /*04a0*/  ISETP.GE.AND P0, PT, R7, R0, PT ;  /* 0x000000000700720c */ /* 0x000fda0003f06270 */
[----:B------:R-:W-:Y:S05]  /*04b0*/  @P0 BRA `(.L_x_4338) ;  /* 0x0000023000000947 */ /* 0x000fea0003800000 */
[----:B------:R-:W-:Y:S01]  /*04c0*/  PRMT R6, RZ, 0x5410, R6 ;  /* 0x00005410ff067816 */ /* 0x000fe20000000006 */
[----:B------:R-:W-:Y:S03]  /*04d0*/  BSSY B1, `(.L_x_4339) ;  /* 0x0000020000017945 */ /* 0x000fe60003800000 */
[----:B------:R-:W-:-:S13]  /*04e0*/  FSETP.GT.FTZ.AND P0, PT, R6, RZ, PT ;  /* 0x000000ff0600720b */ /* 0x000fda0003f14000 */
[----:B------:R-:W-:Y:S05]  /*04f0*/  @P0 BRA `(.L_x_4340) ;  /* 0x000001c000000947 */ /* 0x000fea0003800000 */
[----:B------:R-:W-:Y:S02]  /*0500*/  FMUL.FTZ R6, R6, c[0x0][0x170] ;  /* 0x00005c0006067a20 */ /* 0x000fe40000410000 */
[----:B0-----:R-:W-:Y:S02]  /*0510*/  IMAD.MOV.U32 R13, RZ, RZ, 0x3ab5ebe6 ;  /* 0x3ab5ebe6ff0d7424 */ /* 0x001fe400078e00ff */
        /* <DEDUP_REMOVED lines=26> */
.L_x_4340:
[----:B------:R-:W-:Y:S02]  /*06c0*/  FMUL.FTZ R6, R6, c[0x0][0x16c] ;  /* 0x00005b0006067a20 */ /* 0x000fe40000410000 */
.L_x_4341:
[----:B------:R-:W-:Y:S05]  /*06d0*/  BSYNC B1 ;  /* 0x0000000000017941 */ /* 0x000fea0003800000 */
.L_x_4339:
[----:B------:R-:W-:Y:S02]  /*06e0*/  F2FP.BF16.PACK_AB R6, RZ, R6 ;  /* 0x00000006ff06723e */ /* 0x000fe400000010ff */
.L_x_4338:
[----:B------:R-:W-:Y:S05]  /*06f0*/  BSYNC B0 ;  /* 0x0000000000007941 */ /* 0x000fea0003800000 */
.L_x_4337:
[----:B0-----:R-:W-:Y:S01]  /*0700*/  IADD3 R9, R3, 0x100, RZ ;  /* 0x0000010003097810 */ /* 0x001fe20007ffe0ff */
[----:B------:R-:W-:Y:S03]  /*0710*/  BSSY B0, `(.L_x_4342) ;  /* 0x0000026000007945 */ /* 0x000fe60003800000 */
[----:B------:R-:W-:-:S13]  /*0720*/  ISETP.GE.AND P0, PT, R9, R0, PT ;  /* 0x000000000900720c */ /* 0x000fda0003f06270 */
[----:B------:R-:W-:Y:S05]  /*0730*/  @P0 BRA `(.L_x_4343) ;  /* 0x0000023000000947 */ /* 0x000fea0003800000 */
[----:B------:R-:W-:Y:S01]  /*0740*/  PRMT R4, RZ, 0x5410, R4 ;  /* 0x00005410ff047816 */ /* 0x000fe20000000004 */
[----:B------:R-:W-:Y:S03]  /*0750*/  BSSY B1, `(.L_x_4344) ;  /* 0x0000020000017945 */ /* 0x000fe60003800000 */
[----:B------:R-:W-:-:S13]  /*0760*/  FSETP.GT.FTZ.AND P0, PT, R4, RZ, PT ;  /* 0x000000ff0400720b */ /* 0x000fda0003f14000 */
[----:B------:R-:W-:Y:S05]  /*0770*/  @P0 BRA `(.L_x_4345) ;  /* 0x000001c000000947 */ /* 0x000fea0003800000 */
[----:B------:R-:W-:Y:S01]  /*0780*/  FMUL.FTZ R4, R4, c[0x0][0x170] ;  /* 0x00005c0004047a20 */ /* 0x000fe20000410000 */
[----:B------:R-:W-:-:S03]  /*0790*/  MOV R13, 0x3ab5ebe6 ;  /* 0x3ab5ebe6000d7802 */ /* 0x000fc60000000f00 */
        /* <DEDUP_REMOVED lines=26> */
.L_x_4345:
[----:B------:R-:W-:Y:S02]  /*0940*/  FMUL.FTZ R4, R4, c[0x0][0x16c] ;  /* 0x00005b0004047a20 */ /* 0x000fe40000410000 */
.L_x_4346:
[----:B------:R-:W-:Y:S05]  /*0950*/  BSYNC B1 ;  /* 0x0000000000017941 */ /* 0x000fea0003800000 */
.L_x_4344:
[----:B------:R-:W-:Y:S02]  /*0960*/  F2FP.BF16.PACK_AB R4, RZ, R4 ;  /* 0x00000004ff04723e */ /* 0x000fe400000010ff */
.L_x_4343:
[----:B------:R-:W-:Y:S05]  /*0970*/  BSYNC B0 ;  /* 0x0000000000007941 */ /* 0x000fea0003800000 */
.L_x_4342:
[----:B------:R-:W-:Y:S01]  /*0980*/  IADD3 R9, R3, 0x180, RZ ;  /* 0x0000018003097810 */ /* 0x000fe20007ffe0ff */
        /* <DEDUP_REMOVED lines=8> */
[----:B------:R-:W-:-:S03]  /*0a10*/  HFMA2.MMA R12, -RZ, RZ, 0.83837890625, -4044 ;  /* 0x3ab5ebe6ff0c7435 */ /* 0x000fc600000001ff */
        /* <DEDUP_REMOVED lines=26> */
.L_x_4350:
[----:B------:R-:W-:Y:S02]  /*0bc0*/  FMUL.FTZ R5, R5, c[0x0][0x16c] ;  /* 0x00005b0005057a20 */ /* 0x000fe40000410000 */
.L_x_4351:
[----:B------:R-:W-:Y:S05]  /*0bd0*/  BSYNC B1 ;  /* 0x0000000000017941 */ /* 0x000fea0003800000 */
.L_x_4349:
[----:B------:R-:W-:Y:S02]  /*0be0*/  F2FP.BF16.PACK_AB R10, RZ, R5 ;  /* 0x00000005ff0a723e */ /* 0x000fe400000010ff */
.L_x_4348:
[----:B------:R-:W-:Y:S05]  /*0bf0*/  BSYNC B0 ;  /* 0x0000000000007941 */ /* 0x000fea0003800000 */
.L_x_4347:
[----:B------:R-:W-:Y:S01]  /*0c00*/  ISETP.GE.AND P0, PT, R3, R0, PT ;  /* 0x000000000300720c */ /* 0x000fe20003f06270 */
[----:B------:R-:W-:Y:S01]  /*0c10*/  BSSY B0, `(.L_x_4352) ;  /* 0x000001a000007945 */ /* 0x000fe20003800000 */
[----:B------:R-:W-:Y:S11]  /*0c20*/  BSSY B1, `(.L_x_4353) ;  /* 0x0000011000017945 */ /* 0x000ff60003800000 */
[----:B------:R-:W-:Y:S05]  /*0c30*/  @P0 BRA `(.L_x_4354) ;  /* 0x000000f000000947 */ /* 0x000fea0003800000 */
[----:B------:R-:W-:Y:S01]  /*0c40*/  MOV R12, 0x2 ;  /* 0x00000002000c7802 */ /* 0x000fe20000000f00 */
[----:B------:R-:W-:Y:S01]  /*0c50*/  IMAD R9, R2, 0x200, R3 ;  /* 0x0000020002097824 */ /* 0x000fe200078e0203 */
[----:B------:R-:W-:-:S02]  /*0c60*/  PRMT R5, R8, 0x7610, R5 ;  /* 0x0000761008057816 */ /* 0x000fc40000000005 */
[----:B------:R-:W-:Y:S01]  /*0c70*/  MOV R3, R7 ;  /* 0x0000000700037202 */ /* 0x000fe20000000f00 */
[----:B------:R-:W-:-:S03]  /*0c80*/  IMAD.WIDE.U32 R8, R9, R12, c[0x0][0x180] ;  /* 0x0000600009087625 */ /* 0x000fc600078e000c */
[----:B------:R-:W-:Y:S02]  /*0c90*/  ISETP.GE.AND P0, PT, R3, R0, PT ;  /* 0x000000000300720c */ /* 0x000fe40003f06270 */
[----:B------:R0:W-:Y:S11]  /*0ca0*/  STG.E.U16 [R8.64], R5 ;  /* 0x0000000508007986 */ /* 0x0001f6000c101504 */
[----:B------:R-:W-:Y:S01]  /*0cb0*/  @P0 BREAK B1 ;  /* 0x0000000000010942 */ /* 0x000fe20003800000 */
[----:B------:R-:W-:Y:S05]  /*0cc0*/  @P0 BRA `(.L_x_4355) ;  /* 0x000000e000000947 */ /* 0x000fea0003800000 */
[----:B0-----:R-:W-:Y:S01]  /*0cd0*/  HFMA2.MMA R8, -RZ, RZ, 0, 1.1920928955078125e-07 ;  /* 0x00000002ff087435 */ /* 0x001fe200000001ff */
[----:B------:R-:W-:Y:S01]  /*0ce0*/  IMAD R7, R2, 0x200, R3 ;  /* 0x0000020002077824 */ /* 0x000fe200078e0203 */
[----:B------:R-:W-:-:S02]  /*0cf0*/  PRMT R5, R6, 0x7610, R5 ;  /* 0x0000761006057816 */ /* 0x000fc40000000005 */
[----:B------:R-:W-:-:S06]  /*0d00*/  IADD3 R3, R3, 0x80, RZ ;  /* 0x0000008003037810 */ /* 0x000fcc0007ffe0ff */
[----:B------:R-:W-:-:S05]  /*0d10*/  IMAD.WIDE.U32 R6, R7, R8, c[0x0][0x180] ;  /* 0x0000600007067625 */ /* 0x000fca00078e0008 */
[----:B------:R0:W-:Y:S02]  /*0d20*/  STG.E.U16 [R6.64], R5 ;  /* 0x0000000506007986 */ /* 0x0001e4000c101504 */
.L_x_4354:
[----:B------:R-:W-:Y:S05]  /*0d30*/  BSYNC B1 ;  /* 0x0000000000017941 */ /* 0x000fea0003800000 */
.L_x_4353:
[----:B------:R-:W-:Y:S02]  /*0d40*/  ISETP.GE.AND P0, PT, R3, R0, PT ;  /* 0x000000000300720c */ /* 0x000fe40003f06270 */
[----:B0-----:R-:W-:-:S11]  /*0d50*/  PRMT R7, R4, 0x7610, R7 ;  /* 0x0000761004077816 */ /* 0x001fd60000000007 */
[----:B------:R-:W-:Y:S01]  /*0d60*/  @!P0 LEA R5, R2, R3, 0x9 ;  /* 0x0000000302058211 */ /* 0x000fe200078e48ff */
[----:B------:R-:W-:Y:S01]  /*0d70*/  @!P0 IMAD.MOV.U32 R6, RZ, RZ, 0x2 ;  /* 0x00000002ff068424 */ /* 0x000fe200078e00ff */
[----:B------:R-:W-:-:S03]  /*0d80*/  @!P0 IADD3 R3, R3, 0x80, RZ ;  /* 0x0000008003038810 */ /* 0x000fc60007ffe0ff */
[----:B------:R-:W-:-:S05]  /*0d90*/  @!P0 IMAD.WIDE.U32 R4, R5, R6, c[0x0][0x180] ;  /* 0x0000600005048625 */ /* 0x000fca00078e0006 */
[----:B------:R0:W-:Y:S02]  /*0da0*/  @!P0 STG.E.U16 [R4.64], R7 ;  /* 0x0000000704008986 */ /* 0x0001e4000c101504 */
.L_x_4355:
[----:B0-----:R-:W-:Y:S05]  /*0db0*/  BSYNC B0 ;  /* 0x0000000000007941 */ /* 0x001fea0003800000 */
.L_x_4352:
[----:B------:R-:W-:Y:S01]  /*0dc0*/  WARPSYNC 0xffffffff ;  /* 0xffffffff00007948 */ /* 0x000fe20003800000 */
[----:B------:R-:W-:-:S13]  /*0dd0*/  ISETP.GE.AND P0, PT, R3, R0, PT ;  /* 0x000000000300720c */ /* 0x000fda0003f06270 */
[----:B------:R-:W-:Y:S05]  /*0de0*/  @P0 EXIT ;  /* 0x000000000000094d */ /* 0x000fea0003800000 */
[----:B------:R-:W-:Y:S02]  /*0df0*/  LEA R2, R2, R3, 0x9 ;  /* 0x0000000302027211 */ /* 0x000fe400078e48ff */
[----:B------:R-:W-:-:S05]  /*0e00*/  MOV R3, 0x2 ;  /* 0x0000000200037802 */ /* 0x000fca0000000f00 */
[----:B------:R-:W-:-:S05]  /*0e10*/  IMAD.WIDE.U32 R2, R2, R3, c[0x0][0x180] ;  /* 0x0000600002027625 */ /* 0x000fca00078e0003 */
[----:B------:R-:W-:Y:S01]  /*0e20*/  STG.E.U16 [R2.64], R10 ;  /* 0x0000000a02007986 */ /* 0x000fe2000c101504 */
[----:B------:R-:W-:Y:S05]  /*0e30*/  EXIT ;  /* 0x000000000000794d */ /* 0x000fea0003800000 */
.L_x_4356:
        /* <DEDUP_REMOVED lines=12> */
.L_x_6725:


//--------------------- .text._ZN2at6native29vectorized_elementwise_kernelILi2EZZZNS0_60_GLOBAL__N__171e0b9f_22_ActivationEluKernel_cu_9e10b42f_309610elu_kernelERNS_18TensorIteratorBaseERKN3c106ScalarES8_S8_ENKUlvE_clEvENKUlvE2_clEvEUlNS5_8BFloat16EE_St5arrayIPcLm2EEEEviT0_T1_ --------------------------
	.section	.text._ZN2at6native29vectorized_elementwise_kernelILi2EZZZNS0_60_GLOBAL__N__171e0b9f_22_ActivationEluKernel_cu_9e10b42f_309610elu_kernelERNS_18TensorIteratorBaseERKN3c106ScalarES8_S8_ENKUlvE_clEvENKUlvE2_clEvEUlNS5_8BFloat16EE_St5arrayIPcLm2EEEEviT0_T1_,"ax",@progbits
	.sectioninfo	@"SHI_REGISTERS=30"
	.align	128
        .global         _ZN2at6native29vectorized_elementwise_kernelILi2EZZZNS0_60_GLOBAL__N__171e0b9f_22_ActivationEluKernel_cu_9e10b42f_309610elu_kernelERNS_18TensorIteratorBaseERKN3c106ScalarES8_S8_ENKUlvE_clEvENKUlvE2_clEvEUlNS5_8BFloat16EE_St5arrayIPcLm2EEEEviT0_T1_
        .type           _ZN2at6native29vectorized_elementwise_kernelILi2EZZZNS0_60_GLOBAL__N__171e0b9f_22_ActivationEluKernel_cu_9e10b42f_309610elu_kernelERNS_18TensorIteratorBaseERKN3c106ScalarES8_S8_ENKUlvE_clEvENKUlvE2_clEvEUlNS5_8BFloat16EE_St5arrayIPcLm2EEEEviT0_T1_,@function
        .size           _ZN2at6native29vectorized_elementwise_kernelILi2EZZZNS0_60_GLOBAL__N__171e0b9f_22_ActivationEluKernel_cu_9e10b42f_309610elu_kernelERNS_18TensorIteratorBaseERKN3c106ScalarES8_S8_ENKUlvE_clEvENKUlvE2_clEvEUlNS5_8BFloat16EE_St5arrayIPcLm2EEEEviT0_T1_,(.L_x_6726 - _ZN2at6native29vectorized_elementwise_kernelILi2EZZZNS0_60_GLOBAL__N__171e0b9f_22_ActivationEluKernel_cu_9e10b42f_309610elu_kernelERNS_18TensorIteratorBaseERKN3c106ScalarES8_S8_ENKUlvE_clEvENKUlvE2_clEvEUlNS5_8BFloat16EE_St5arrayIPcLm2EEEEviT0_T1_)
        .other          _ZN2at6native29vectorized_elementwise_kernelILi2EZZZNS0_60_GLOBAL__N__171e0b9f_22_ActivationEluKernel_cu_9e10b42f_309610elu_kernelERNS_18TensorIteratorBaseERKN3c106ScalarES8_S8_ENKUlvE_clEvENKUlvE2_clEvEUlNS5_8BFloat16EE_St5arrayIPcLm2EEEEviT0_T1_,@"STO_CUDA_ENTRY STV_DEFAULT"
_ZN2at6native29vectorized_elementwise_kernelILi2EZZZNS0_60_GLOBAL__N__171e0b9f_22_ActivationEluKernel_cu_9e10b42f_309610elu_kernelERNS_18TensorIteratorBaseERKN3c106ScalarES8_S8_ENKUlvE_clEvENKUlvE2_clEvEUlNS5_8BFloat16EE_St5arrayIPcLm2EEEEviT0_T1_:
.text._ZN2at6native29vectorized_elementwise_kernelILi2EZZZNS0_60_GLOBAL__N__171e0b9f_22_ActivationEluKernel_cu_9e10b42f_309610elu_kernelERNS_18TensorIteratorBaseERKN3c106ScalarES8_S8_ENKUlvE_clEvENKUlvE2_clEvEUlNS5_8BFloat16EE_St5arrayIPcLm2EEEEviT0_T1_:
[----:B------:R-:W-:Y:S02]  /*0000*/  MOV R1, c[0x0][0x28] ;  /* 0x00000a0000017a02 */ /* 0x000fe40000000f00 */
[----:B------:R-:W0:Y:S01]  /*0010*/  S2R R0, SR_CTAID.X ;  /* 0x0000000000007919 */ /* 0x000e220000002500 */
[----:B------:R-:W-:Y:S01]  /*0020*/  ULDC.64 UR4, c[0x0][0x118] ;  /* 0x0000460000047ab9 */ /* 0x000fe20000000a00 */
[----:B0-----:R-:W-:-:S04]  /*0030*/  SHF.L.U32 R0, R0, 0xa, RZ ;  /* 0x0000000a00007819 */ /* 0x001fc800000006ff */
[----:B------:R-:W-:-:S04]  /*0040*/  IADD3 R12, -R0, c[0x0][0x160], RZ ;  /* 0x00005800000c7a10 */ /* 0x000fc80007ffe1ff */
[----:B------:R-:W-:-:S13]  /*0050*/  ISETP.GE.U32.AND P0, PT, R12, 0x400, PT ;  /* 0x000004000c00780c */ /* 0x000fda0003f06070 */
[----:B------:R-:W-:Y:S05]  /*0060*/  @!P0 BRA `(.L_x_4357) ;  /* 0x0000123000008947 */ /* 0x000fea0003800000 */
[----:B------:R-:W0:Y:S01]  /*0070*/  S2R R2, SR_TID.X ;  /* 0x0000000000027919 */ /* 0x000e220000002100 */
[----:B------:R-:W-:-:S10]  /*0080*/  HFMA2.MMA R3, -RZ, RZ, 0, 1.1920928955078125e-07 ;  /* 0x00000002ff037435 */ /* 0x000fd400000001ff */
[----:B------:R-:W-:-:S06]  /*0090*/  IMAD.WIDE R4, R0, R3, c[0x0][0x188] ;  /* 0x0000620000047625 */ /* 0x000fcc00078e0203 */
[----:B0-----:R-:W-:-:S05]  /*00a0*/  IMAD.WIDE.U32 R8, R2, 0x4, R4 ;  /* 0x0000000402087825 */ /* 0x001fca00078e0004 */
[----:B------:R-:W2:Y:S04]  /*00b0*/  LDG.E R13, [R8.64] ;  /* 0x00000004080d7981 */ /* 0x000ea8000c1e1900 */
[----:B------:R0:W5:Y:S04]  /*00c0*/  LDG.E R6, [R8.64+0x200] ;  /* 0x0002000408067981 */ /* 0x000168000c1e1900 */
[----:B------:R0:W5:Y:S04]  /*00d0*/  LDG.E R4, [R8.64+0x400] ;  /* 0x0004000408047981 */ /* 0x000168000c1e1900 */
[----:B------:R0:W5:Y:S01]  /*00e0*/  LDG.E R5, [R8.64+0x600] ;  /* 0x0006000408057981 */ /* 0x000162000c1e1900 */
[----:B------:R-:W-:Y:S01]  /*00f0*/  BSSY B0, `(.L_x_4358) ;  /* 0x0000021000007945 */ /* 0x000fe20003800000 */
[----:B--2---:R-:W-:-:S04]  /*0100*/  PRMT R7, RZ, 0x5410, R13 ;  /* 0x00005410ff077816 */ /* 0x004fc8000000000d */
[----:B------:R-:W-:-:S13]  /*0110*/  FSETP.GT.FTZ.AND P0, PT, R7, RZ, PT ;  /* 0x000000ff0700720b */ /* 0x000fda0003f14000 */
[----:B------:R-:W-:Y:S05]  /*0120*/  @P0 BRA `(.L_x_4359) ;  /* 0x000001c000000947 */ /* 0x000fea0003800000 */
[----:B0-----:R-:W-:Y:S01]  /*0130*/  FMUL.FTZ R7, R7, c[0x0][0x170] ;  /* 0x00005c0007077a20 */ /* 0x001fe20000410000 */
        /* <DEDUP_REMOVED lines=27> */
.L_x_4359:
[----:B0-----:R-:W-:Y:S02]  /*02f0*/  FMUL.FTZ R7, R7, c[0x0][0x16c] ;  /* 0x00005b0007077a20 */ /* 0x001fe40000410000 */
.L_x_4360:
[----:B------:R-:W-:Y:S05]  /*0300*/  BSYNC B0 ;  /* 0x0000000000007941 */ /* 0x000fea0003800000 */
.L_x_4358:
        /* <DEDUP_REMOVED lines=32> */
.L_x_4362:
[----:B------:R-:W-:Y:S02]  /*0510*/  FMUL.FTZ R8, R8, c[0x0][0x16c] ;  /* 0x00005b0008087a20 */ /* 0x000fe40000410000 */
.L_x_4363:
[----:B------:R-:W-:Y:S05]  /*0520*/  BSYNC B0 ;  /* 0x0000000000007941 */ /* 0x000fea0003800000 */
.L_x_4361:
[----:B-----5:R-:W-:Y:S01]  /*0530*/  PRMT R9, RZ, 0x5410, R6 ;  /* 0x00005410ff097816 */ /* 0x020fe20000000006 */
        /* <DEDUP_REMOVED lines=31> */
.L_x_4365:
[----:B------:R-:W-:Y:S02]  /*0730*/  FMUL.FTZ R9, R9, c[0x0][0x16c] ;  /* 0x00005b0009097a20 */ /* 0x000fe40000410000 */
.L_x_4366:
[----:B------:R-:W-:Y:S05]  /*0740*/  BSYNC B0 ;  /* 0x0000000000007941 */ /* 0x000fea0003800000 */
.L_x_4364:
        /* <DEDUP_REMOVED lines=32> */
.L_x_4368:
[----:B------:R-:W-:Y:S02]  /*0950*/  FMUL.FTZ R6, R6, c[0x0][0x16c] ;  /* 0x00005b0006067a20 */ /* 0x000fe40000410000 */
.L_x_4369:
[----:B------:R-:W-:Y:S05]  /*0960*/  BSYNC B0 ;  /* 0x0000000000007941 */ /* 0x000fea0003800000 */
.L_x_4367:
        /* <DEDUP_REMOVED lines=32> */
.L_x_4371:
[----:B------:R-:W-:Y:S02]  /*0b70*/  FMUL.FTZ R10, R10, c[0x0][0x16c] ;  /* 0x00005b000a0a7a20 */ /* 0x000fe40000410000 */
.L_x_4372:
[----:B------:R-:W-:Y:S05]  /*0b80*/  BSYNC B0 ;  /* 0x0000000000007941 */ /* 0x000fea0003800000 */
.L_x_4370:
        /* <DEDUP_REMOVED lines=32> */
.L_x_4374:
[----:B------:R-:W-:Y:S02]  /*0d90*/  FMUL.FTZ R11, R4, c[0x0][0x16c] ;  /* 0x00005b00040b7a20 */ /* 0x000fe40000410000 */
.L_x_4375:
[----:B------:R-:W-:Y:S05]  /*0da0*/  BSYNC B0 ;  /* 0x0000000000007941 */ /* 0x000fea0003800000 */
.L_x_4373:
        /* <DEDUP_REMOVED lines=32> */
.L_x_4377:
[----:B------:R-:W-:Y:S02]  /*0fb0*/  FMUL.FTZ R4, R4, c[0x0][0x16c] ;  /* 0x00005b0004047a20 */ /* 0x000fe40000410000 */
.L_x_4378:
[----:B------:R-:W-:Y:S05]  /*0fc0*/  BSYNC B0 ;  /* 0x0000000000007941 */ /* 0x000fea0003800000 */
.L_x_4376:
        /* <DEDUP_REMOVED lines=32> */
.L_x_4380:
[----:B------:R-:W-:Y:S02]  /*11d0*/  FMUL.FTZ R5, R5, c[0x0][0x16c] ;  /* 0x00005b0005057a20 */ /* 0x000fe40000410000 */
.L_x_4381:
[----:B------:R-:W-:Y:S05]  /*11e0*/  BSYNC B0 ;  /* 0x0000000000007941 */ /* 0x000fea0003800000 */
.L_x_4379:
[----:B------:R-:W-:Y:S01]  /*11f0*/  IMAD.WIDE.U32 R12, R0, R3, c[0x0][0x180] ;  /* 0x00006000000c7625 */ /* 0x000fe200078e0003 */
[----:B------:R-:W-:Y:S02]  /*1200*/  F2FP.BF16.PACK_AB R7, R8, R7 ;  /* 0x000000070807723e */ /* 0x000fe400000010ff */
[----:B------:R-:W-:Y:S02]  /*1210*/  F2FP.BF16.PACK_AB R9, R6, R9 ;  /* 0x000000090609723e */ /* 0x000fe400000010ff */
[----:B------:R-:W-:Y:S01]  /*1220*/  F2FP.BF16.PACK_AB R11, R11, R10 ;  /* 0x0000000a0b0b723e */ /* 0x000fe200000010ff */
[----:B------:R-:W-:Y:S01]  /*1230*/  IMAD.WIDE R12, R2, 0x4, R12 ;  /* 0x00000004020c7825 */ /* 0x000fe200078e020c */
[----:B------:R-:W-:-:S04]  /*1240*/  F2FP.BF16.PACK_AB R5, R5, R4 ;  /* 0x000000040505723e */ /* 0x000fc800000010ff */
[----:B------:R-:W-:Y:S04]  /*1250*/  STG.E [R12.64], R7 ;  /* 0x000000070c007986 */ /* 0x000fe8000c101904 */
[----:B------:R-:W-:Y:S04]  /*1260*/  STG.E [R12.64+0x200], R9 ;  /* 0x000200090c007986 */ /* 0x000fe8000c101904 */
[----:B------:R-:W-:Y:S04]  /*1270*/  STG.E [R12.64+0x400], R11 ;  /* 0x0004000b0c007986 */ /* 0x000fe8000c101904 */
[----:B------:R-:W-:Y:S01]  /*1280*/  STG.E [R12.64+0x600], R5 ;  /* 0x000600050c007986 */ /* 0x000fe2000c101904 */
[----:B------:R-:W-:Y:S05]  /*1290*/  EXIT ;  /* 0x000000000000794d */ /* 0x000fea0003800000 */
.L_x_4357:
[----:B------:R-:W0:Y:S01]  /*12a0*/  S2R R13, SR_TID.X ;  /* 0x00000000000d7919 */ /* 0x000e220000002100 */
[----:B------:R-:W-:-:S02]  /*12b0*/  PRMT R19, RZ, 0x7610, R19 ;  /* 0x00007610ff137816 */ /* 0x000fc40000000013 */
        /* <DEDUP_REMOVED lines=8> */
[----:B------:R-:W-:-:S05]  /*1340*/  @!P0 IMAD.WIDE.U32 R10, R10, R11, c[0x0][0x188] ;  /* 0x000062000a0a8625 */ /* 0x000fca00078e000b */
[----:B------:R0:W5:Y:S05]  /*1350*/  @!P0 LDG.E.U16 R21, [R10.64] ;  /* 0x000000040a158981 */ /* 0x00016a000c1e1500 */
        /* <DEDUP_REMOVED lines=9> */
[----:B------:R-:W-:-:S02]  /*13f0*/  ISETP.GE.AND P4, PT, R7, R12, PT ;  /* 0x0000000c0700720c */ /* 0x000fc40003f86270 */
[----:B------:R-:W-:Y:S01]  /*1400*/  PRMT R20, RZ, 0x7610, R20 ;  /* 0x00007610ff147816 */ /* 0x000fe20000000014 */
[----:B------:R-:W-:Y:S01]  /*1410*/  @!P5 IMAD.WIDE.U32 R22, R22, R23, c[0x0][0x188] ;  /* 0x000062001616d625 */ /* 0x000fe200078e0017 */
[----:B------:R-:W-:Y:S02]  /*1420*/  PRMT R17, RZ, 0x7610, R17 ;  /* 0x00007610ff117816 */ /* 0x000fe40000000011 */
[----:B------:R-:W-:Y:S02]  /*1430*/  PRMT R16, RZ, 0x7610, R16 ;  /* 0x00007610ff107816 */ /* 0x000fe40000000010 */
[----:B------:R-:W-:Y:S01]  /*1440*/  PRMT R15, RZ, 0x7610, R15 ;  /* 0x00007610ff0f7816 */ /* 0x000fe2000000000f */
[----:B------:R2:W5:Y:S04]  /*1450*/  @!P5 LDG.E.U16 R18, [R22.64] ;  /* 0x000000041612d981 */ /* 0x000568000c1e1500 */
[----:B------:R-:W-:-:S02]  /*1460*/  @!P4 IADD3 R5, R0, R7, RZ ;  /* 0x000000070005c210 */ /* 0x000fc40007ffe0ff */
[----:B------:R-:W-:-:S04]  /*1470*/  @!P4 IADD3 R7, R7, 0x80, RZ ;  /* 0x000000800707c810 */ /* 0x000fc80007ffe0ff */
[----:B------:R-:W-:-:S13]  /*1480*/  ISETP.GE.AND P3, PT, R7, R12, PT ;  /* 0x0000000c0700720c */ /* 0x000fda0003f66270 */
        /* <DEDUP_REMOVED lines=10> */
[----:B------:R-:W-:Y:S02]  /*1530*/  @!P3 MOV R9, 0x2 ;  /* 0x000000020009b802 */ /* 0x000fe40000000f00 */
[----:B------:R-:W-:Y:S02]  /*1540*/  @!P2 MOV R25, 0x2 ;  /* 0x000000020019a802 */ /* 0x000fe40000000f00 */
[----:B------:R-:W-:Y:S01]  /*1550*/  @!P1 MOV R27, 0x2 ;  /* 0x00000002001b9802 */ /* 0x000fe20000000f00 */
[----:B-1----:R-:W-:-:S04]  /*1560*/  @!P4 IMAD.WIDE.U32 R2, R5, R24, c[0x0][0x188] ;  /* 0x000062000502c625 */ /* 0x002fc800078e0018 */
[----:B0-----:R-:W-:Y:S02]  /*1570*/  @!P6 IADD3 R10, R0, R7, RZ ;  /* 0x00000007000ae210 */ /* 0x001fe40007ffe0ff */
[----:B------:R-:W-:Y:S01]  /*1580*/  @!P6 MOV R11, 0x2 ;  /* 0x00000002000be802 */ /* 0x000fe20000000f00 */
[----:B------:R-:W-:Y:S01]  /*1590*/  @!P3 IMAD.WIDE.U32 R4, R4, R9, c[0x0][0x188] ;  /* 0x000062000404b625 */ /* 0x000fe200078e0009 */
[----:B------:R-:W-:Y:S01]  /*15a0*/  PRMT R14, RZ, 0x7610, R14 ;  /* 0x00007610ff0e7816 */ /* 0x000fe2000000000e */
[----:B------:R2:W5:Y:S02]  /*15b0*/  @!P4 LDG.E.U16 R20, [R2.64] ;  /* 0x000000040214c981 */ /* 0x000564000c1e1500 */
[----:B------:R-:W-:Y:S02]  /*15c0*/  @!P2 IMAD.WIDE.U32 R6, R6, R25, c[0x0][0x188] ;  /* 0x000062000606a625 */ /* 0x000fe400078e0019 */
[----:B------:R2:W5:Y:S02]  /*15d0*/  @!P3 LDG.E.U16 R17, [R4.64] ;  /* 0x000000040411b981 */ /* 0x000564000c1e1500 */
[----:B------:R-:W-:-:S02]  /*15e0*/  @!P1 IMAD.WIDE.U32 R8, R8, R27, c[0x0][0x188] ;  /* 0x0000620008089625 */ /* 0x000fc400078e001b */
[----:B------:R2:W5:Y:S02]  /*15f0*/  @!P2 LDG.E.U16 R16, [R6.64] ;  /* 0x000000040610a981 */ /* 0x000564000c1e1500 */
[----:B------:R-:W-:Y:S02]  /*1600*/  @!P6 IMAD.WIDE.U32 R10, R10, R11, c[0x0][0x188] ;  /* 0x000062000a0ae625 */ /* 0x000fe400078e000b */
[----:B------:R2:W5:Y:S04]  /*1610*/  @!P1 LDG.E.U16 R15, [R8.64] ;  /* 0x00000004080f9981 */ /* 0x000568000c1e1500 */
[----:B------:R2:W5:Y:S01]  /*1620*/  @!P6 LDG.E.U16 R14, [R10.64] ;  /* 0x000000040a0ee981 */ /* 0x000562000c1e1500 */
[----:B------:R-:W-:Y:S01]  /*1630*/  BSSY B0, `(.L_x_4382) ;  /* 0x0000025000007945 */ /* 0x000fe20003800000 */
[----:B------:R-:W-:Y:S05]  /*1640*/  @P0 BRA `(.L_x_4383) ;  /* 0x0000023000000947 */ /* 0x000fea0003800000 */
[----:B--2--5:R-:W-:Y:S01]  /*1650*/  PRMT R2, RZ, 0x5410, R21 ;  /* 0x00005410ff027816 */ /* 0x024fe20000000015 */
        /* <DEDUP_REMOVED lines=31> */
.L_x_4385:
[----:B------:R-:W-:Y:S02]  /*1850*/  FMUL.FTZ R2, R2, c[0x0][0x16c] ;  /* 0x00005b0002027a20 */ /* 0x000fe40000410000 */
.L_x_4386:
[----:B------:R-:W-:Y:S05]  /*1860*/  BSYNC B1 ;  /* 0x0000000000017941 */ /* 0x000fea0003800000 */
.L_x_4384:
[----:B------:R-:W-:Y:S02]  /*1870*/  F2FP.BF16.PACK_AB R2, RZ, R2 ;  /* 0x00000002ff02723e */ /* 0x000fe400000010ff */
.L_x_4383:
[----:B------:R-:W-:Y:S05]  /*1880*/  BSYNC B0 ;  /* 0x0000000000007941 */ /* 0x000fea0003800000 */
.L_x_4382:
[----:B--2---:R-:W-:Y:S01]  /*1890*/  IADD3 R3, R13, 0x80, RZ ;  /* 0x000000800d037810 */ /* 0x004fe20007ffe0ff */
[----:B------:R-:W-:Y:S03]  /*18a0*/  BSSY B0, `(.L_x_4387) ;  /* 0x0000026000007945 */ /* 0x000fe60003800000 */
[----:B------:R-:W-:-:S13]  /*18b0*/  ISETP.GE.AND P0, PT, R3, R12, PT ;  /* 0x0000000c0300720c */ /* 0x000fda0003f06270 */
[----:B------:R-:W-:Y:S05]  /*18c0*/  @P0 BRA `(.L_x_4388) ;  /* 0x0000023000000947 */ /* 0x000fea0003800000 */
[----:B-----5:R-:W-:Y:S01]  /*18d0*/  PRMT R4, RZ, 0x5410, R19 ;  /* 0x00005410ff047816 */ /* 0x020fe20000000013 */
        /* <DEDUP_REMOVED lines=31> */
.L_x_4390:
[----:B------:R-:W-:Y:S02]  /*1ad0*/  FMUL.FTZ R4, R4, c[0x0][0x16c] ;  /* 0x00005b0004047a20 */ /* 0x000fe40000410000 */
.L_x_4391:
[----:B------:R-:W-:Y:S05]  /*1ae0*/  BSYNC B1 ;  /* 0x0000000000017941 */ /* 0x000fea0003800000 */
.L_x_4389:
[----:B------:R-:W-:Y:S02]  /*1af0*/  F2FP.BF16.PACK_AB R4, RZ, R4 ;  /* 0x00000004ff04723e */ /* 0x000fe400000010ff */
.L_x_4388:
[----:B------:R-:W-:Y:S05]  /*1b00*/  BSYNC B0 ;  /* 0x0000000000007941 */ /* 0x000fea0003800000 */
.L_x_4387:
        /* <DEDUP_REMOVED lines=36> */
.L_x_4395:
[----:B------:R-:W-:Y:S02]  /*1d50*/  FMUL.FTZ R5, R5, c[0x0][0x16c] ;  /* 0x00005b0005057a20 */ /* 0x000fe40000410000 */
.L_x_4396:
[----:B------:R-:W-:Y:S05]  /*1d60*/  BSYNC B1 ;  /* 0x0000000000017941 */ /* 0x000fea0003800000 */
.L_x_4394:
[----:B------:R-:W-:Y:S02]  /*1d70*/  F2FP.BF16.PACK_AB R5, RZ, R5 ;  /* 0x00000005ff05723e */ /* 0x000fe400000010ff */
.L_x_4393:
[----:B------:R-:W-:Y:S05]  /*1d80*/  BSYNC B0 ;  /* 0x0000000000007941 */ /* 0x000fea0003800000 */
.L_x_4392:
        /* <DEDUP_REMOVED lines=36> */
.L_x_4400:
[----:B------:R-:W-:Y:S02]  /*1fd0*/  FMUL.FTZ R6, R6, c[0x0][0x16c] ;  /* 0x00005b0006067a20 */ /* 0x000fe40000410000 */
.L_x_4401:
[----:B------:R-:W-:Y:S05]  /*1fe0*/  BSYNC B1 ;  /* 0x0000000000017941 */ /* 0x000fea0003800000 */
.L_x_4399:
[----:B------:R-:W-:Y:S02]  /*1ff0*/  F2FP.BF16.PACK_AB R6, RZ, R6 ;  /* 0x00000006ff06723e */ /* 0x000fe400000010ff */
.L_x_4398:
[----:B------:R-:W-:Y:S05]  /*2000*/  BSYNC B0 ;  /* 0x0000000000007941 */ /* 0x000fea0003800000 */
.L_x_4397:
        /* <DEDUP_REMOVED lines=36> */
.L_x_4405:
[----:B------:R-:W-:Y:S02]  /*2250*/  FMUL.FTZ R7, R7, c[0x0][0x16c] ;  /* 0x00005b0007077a20 */ /* 0x000fe40000410000 */
.L_x_4406:
[----:B------:R-:W-:Y:S05]  /*2260*/  BSYNC B1 ;  /* 0x0000000000017941 */ /* 0x000fea0003800000 */
.L_x_4404:
[----:B------:R-:W-:Y:S02]  /*2270*/  F2FP.BF16.PACK_AB R7, RZ, R7 ;  /* 0x00000007ff07723e */ /* 0x000fe400000010ff */
.L_x_4403:
[----:B------:R-:W-:Y:S05]  /*2280*/  BSYNC B0 ;  /* 0x0000000000007941 */ /* 0x000fea0003800000 */
.L_x_4402:
        /* <DEDUP_REMOVED lines=36> */
.L_x_4410:
[----:B------:R-:W-:Y:S02]  /*24d0*/  FMUL.FTZ R8, R8, c[0x0][0x16c] ;  /* 0x00005b0008087a20 */ /* 0x000fe40000410000 */
.L_x_4411:
[----:B------:R-:W-:Y:S05]  /*24e0*/  BSYNC B1 ;  /* 0x0000000000017941 */ /* 0x000fea0003800000 */
.L_x_4409:
[----:B------:R-:W-:Y:S02]  /*24f0*/  F2FP.BF16.PACK_AB R8, RZ, R8 ;  /* 0x00000008ff08723e */ /* 0x000fe400000010ff */
.L_x_4408:
[----:B------:R-:W-:Y:S05]  /*2500*/  BSYNC B0 ;  /* 0x0000000000007941 */ /* 0x000fea0003800000 */
.L_x_4407:
        /* <DEDUP_REMOVED lines=36> */
.L_x_4415:
[----:B------:R-:W-:Y:S02]  /*2750*/  FMUL.FTZ R9, R9, c[0x0][0x16c] ;  /* 0x00005b0009097a20 */ /* 0x000fe40000410000 */
.L_x_4416:
[----:B------:R-:W-:Y:S05]  /*2760*/  BSYNC B1 ;  /* 0x0000000000017941 */ /* 0x000fea0003800000 */
.L_x_4414:
[----:B------:R-:W-:Y:S02]  /*2770*/  F2FP.BF16.PACK_AB R9, RZ, R9 ;  /* 0x00000009ff09723e */ /* 0x000fe400000010ff */
.L_x_4413:
[----:B------:R-:W-:Y:S05]  /*2780*/  BSYNC B0 ;  /* 0x0000000000007941 */ /* 0x000fea0003800000 */
.L_x_4412:
        /* <DEDUP_REMOVED lines=36> */
.L_x_4420:
[----:B------:R-:W-:Y:S02]  /*29d0*/  FMUL.FTZ R10, R10, c[0x0][0x16c] ;  /* 0x00005b000a0a7a20 */ /* 0x000fe40000410000 */
.L_x_4421:
[----:B------:R-:W-:Y:S05]  /*29e0*/  BSYNC B1 ;  /* 0x0000000000017941 */ /* 0x000fea0003800000 */
.L_x_4419:
[----:B------:R-:W-:Y:S02]  /*29f0*/  F2FP.BF16.PACK_AB R10, RZ, R10 ;  /* 0x0000000aff0a723e */ /* 0x000fe400000010ff */
.L_x_4418:
[----:B------:R-:W-:Y:S05]  /*2a00*/  BSYNC B0 ;  /* 0x0000000000007941 */ /* 0x000fea0003800000 */
.L_x_4417:
[----:B------:R-:W-:Y:S01]  /*2a10*/  ISETP.GE.AND P0, PT, R13, R12, PT ;  /* 0x0000000c0d00720c */ /* 0x000fe20003f06270 */
[----:B------:R-:W-:Y:S01]  /*2a20*/  BSSY B0, `(.L_x_4422) ;  /* 0x0000033000007945 */ /* 0x000fe20003800000 */
[----:B------:R-:W-:Y:S11]  /*2a30*/  BSSY B1, `(.L_x_4423) ;  /* 0x000002b000017945 */ /* 0x000ff60003800000 */
[----:B------:R-:W-:Y:S05]  /*2a40*/  @P0 BRA `(.L_x_4424) ;  /* 0x000000c000000947 */ /* 0x000fea0003800000 */
[----:B-----5:R-:W-:Y:S01]  /*2a50*/  HFMA2.MMA R15, -RZ, RZ, 0, 1.1920928955078125e-07 ;  /* 0x00000002ff0f7435 */ /* 0x020fe200000001ff */
[----:B------:R-:W-:-:S02]  /*2a60*/  IADD3 R14, R0, R13, RZ ;  /* 0x0000000d000e7210 */ /* 0x000fc40007ffe0ff */
[----:B------:R-:W-:-:S04]  /*2a70*/  MOV R13, R3 ;  /* 0x00000003000d7202 */ /* 0x000fc80000000f00 */
        /* <DEDUP_REMOVED lines=9> */
.L_x_4424:
[----:B------:R-:W-:-:S13]  /*2b10*/  ISETP.GE.AND P0, PT, R13, R12, PT ;  /* 0x0000000c0d00720c */ /* 0x000fda0003f06270 */
[----:B------:R-:W-:Y:S05]  /*2b20*/  @P0 BRA `(.L_x_4426) ;  /* 0x000000c000000947 */ /* 0x000fea0003800000 */
[----:B0-----:R-:W-:Y:S01]  /*2b30*/  HFMA2.MMA R3, -RZ, RZ, 0, 1.1920928955078125e-07 ;  /* 0x00000002ff037435 */ /* 0x001fe200000001ff */
[----:B------:R-:W-:Y:S02]  /*2b40*/  IADD3 R2, R0, R13, RZ ;  /* 0x0000000d00027210 */ /* 0x000fe40007ffe0ff */
[----:B------:R-:W-:-:S07]  /*2b50*/  IADD3 R13, R13, 0x80, RZ ;  /* 0x000000800d0d7810 */ /* 0x000fce0007ffe0ff */
[----:B------:R-:W-:-:S05]  /*2b60*/  IMAD.WIDE.U32 R2, R2, R3, c[0x0][0x180] ;  /* 0x0000600002027625 */ /* 0x000fca00078e0003 */
[----:B------:R0:W-:Y:S02]  /*2b70*/  STG.E.U16 [R2.64], R5 ;  /* 0x0000000502007986 */ /* 0x0001e4000c101504 */
.L_x_4425:
[----:B------:R-:W-:-:S13]  /*2b80*/  ISETP.GE.AND P0, PT, R13, R12, PT ;  /* 0x0000000c0d00720c */ /* 0x000fda0003f06270 */
[----:B------:R-:W-:Y:S05]  /*2b90*/  @P0 BRA `(.L_x_4427) ;  /* 0x000000c000000947 */ /* 0x000fea0003800000 */
[----:B0-----:R-:W-:Y:S02]  /*2ba0*/  IADD3 R2, R0, R13, RZ ;  /* 0x0000000d00027210 */ /* 0x001fe40007ffe0ff */
[----:B------:R-:W-:Y:S02]  /*2bb0*/  MOV R3, 0x2 ;  /* 0x0000000200037802 */ /* 0x000fe40000000f00 */
[----:B------:R-:W-:-:S03]  /*2bc0*/  IADD3 R13, R13, 0x80, RZ ;  /* 0x000000800d0d7810 */ /* 0x000fc60007ffe0ff */
[----:B------:R-:W-:-:S05]  /*2bd0*/  IMAD.WIDE.U32 R2, R2, R3, c[0x0][0x180] ;  /* 0x0000600002027625 */ /* 0x000fca00078e0003 */
[----:B------:R0:W-:Y:S02]  /*2be0*/  STG.E.U16 [R2.64], R6 ;  /* 0x0000000602007986 */ /* 0x0001e4000c101504 */
.L_x_4426:
[----:B------:R-:W-:-:S13]  /*2bf0*/  ISETP.GE.AND P0, PT, R13, R12, PT ;  /* 0x0000000c0d00720c */ /* 0x000fda0003f06270 */
[----:B------:R-:W-:Y:S05]  /*2c00*/  @P0 BRA `(.L_x_4428) ;  /* 0x000000d000000947 */ /* 0x000fea0003800000 */
[----:B0-----:R-:W-:Y:S01]  /*2c10*/  HFMA2.MMA R3, -RZ, RZ, 0, 1.1920928955078125e-07 ;  /* 0x00000002ff037435 */ /* 0x001fe200000001ff */
[----:B------:R-:W-:Y:S02]  /*2c20*/  IADD3 R2, R0, R13, RZ ;  /* 0x0000000d00027210 */ /* 0x000fe40007ffe0ff */
[----:B------:R-:W-:-:S07]  /*2c30*/  IADD3 R13, R13, 0x80, RZ ;  /* 0x000000800d0d7810 */ /* 0x000fce0007ffe0ff */
[----:B------:R-:W-:-:S05]  /*2c40*/  IMAD.WIDE.U32 R2, R2, R3, c[0x0][0x180] ;  /* 0x0000600002027625 */ /* 0x000fca00078e0003 */
[----:B------:R0:W-:Y:S02]  /*2c50*/  STG.E.U16 [R2.64], R7 ;  /* 0x0000000702007986 */ /* 0x0001e4000c101504 */
.L_x_4427:
        /* <DEDUP_REMOVED lines=8> */
.L_x_4428:
[----:B------:R-:W-:Y:S05]  /*2ce0*/  BSYNC B1 ;  /* 0x0000000000017941 */ /* 0x000fea0003800000 */
.L_x_4423:
[----:B------:R-:W-:-:S13]  /*2cf0*/  ISETP.GE.AND P0, PT, R13, R12, PT ;  /* 0x0000000c0d00720c */ /* 0x000fda0003f06270 */
[----:B0-----:R-:W-:Y:S02]  /*2d00*/  @!P0 IADD3 R2, R0, R13, RZ ;  /* 0x0000000d00028210 */ /* 0x001fe40007ffe0ff */
[----:B------:R-:W-:Y:S02]  /*2d10*/  @!P0 MOV R3, 0x2 ;  /* 0x0000000200038802 */ /* 0x000fe40000000f00 */
[----:B------:R-:W-:-:S03]  /*2d20*/  @!P0 IADD3 R13, R13, 0x80, RZ ;  /* 0x000000800d0d8810 */ /* 0x000fc60007ffe0ff */
[----:B------:R-:W-:-:S05]  /*2d30*/  @!P0 IMAD.WIDE.U32 R2, R2, R3, c[0x0][0x180] ;  /* 0x0000600002028625 */ /* 0x000fca00078e0003 */
[----:B------:R0:W-:Y:S02]  /*2d40*/  @!P0 STG.E.U16 [R2.64], R9 ;  /* 0x0000000902008986 */ /* 0x0001e4000c101504 */
.L_x_4429:
[----:B------:R-:W-:Y:S05]  /*2d50*/  BSYNC B0 ;  /* 0x0000000000007941 */ /* 0x000fea0003800000 */
.L_x_4422:
        /* <DEDUP_REMOVED lines=8> */
.L_x_4430:
        /* <DEDUP_REMOVED lines=10> */
.L_x_6726:


//--------------------- .text._ZN2at6native29vectorized_elementwise_kernelILi4EZZZNS0_60_GLOBAL__N__171e0b9f_22_ActivationEluKernel_cu_9e10b42f_309610elu_kernelERNS_18TensorIteratorBaseERKN3c106ScalarES8_S8_ENKUlvE_clEvENKUlvE2_clEvEUlNS5_8BFloat16EE_St5arrayIPcLm2EEEEviT0_T1_ --------------------------
	.section	.text._ZN2at6native29vectorized_elementwise_kernelILi4EZZZNS0_60_GLOBAL__N__171e0b9f_22_ActivationEluKernel_cu_9e10b42f_309610elu_kernelERNS_18TensorIteratorBaseERKN3c106ScalarES8_S8_ENKUlvE_clEvENKUlvE2_clEvEUlNS5_8BFloat16EE_St5arrayIPcLm2EEEEviT0_T1_,"ax",@progbits
	.sectioninfo	@"SHI_REGISTERS=30"
	.align	128
        .global         _ZN2at6native29vectorized_elementwise_kernelILi4EZZZNS0_60_GLOBAL__N__171e0b9f_22_ActivationEluKernel_cu_9e10b42f_309610elu_kernelERNS_18TensorIteratorBaseERKN3c106ScalarES8_S8_ENKUlvE_clEvENKUlvE2_clEvEUlNS5_8BFloat16EE_St5arrayIPcLm2EEEEviT0_T1_
        .type           _ZN2at6native29vectorized_elementwise_kernelILi4EZZZNS0_60_GLOBAL__N__171e0b9f_22_ActivationEluKernel_cu_9e10b42f_309610elu_kernelERNS_18TensorIteratorBaseERKN3c106ScalarES8_S8_ENKUlvE_clEvENKUlvE2_clEvEUlNS5_8BFloat16EE_St5arrayIPcLm2EEEEviT0_T1_,@function
        .size           _ZN2at6native29vectorized_elementwise_kernelILi4EZZZNS0_60_GLOBAL__N__171e0b9f_22_ActivationEluKernel_cu_9e10b42f_309610elu_kernelERNS_18TensorIteratorBaseERKN3c106ScalarES8_S8_ENKUlvE_clEvENKUlvE2_clEvEUlNS5_8BFloat16EE_St5arrayIPcLm2EEEEviT0_T1_,(.L_x_6727 - _ZN2at6native29vectorized_elementwise_kernelILi4EZZZNS0_60_GLOBAL__N__171e0b9f_22_ActivationEluKernel_cu_9e10b42f_309610elu_kernelERNS_18TensorIteratorBaseERKN3c106ScalarES8_S8_ENKUlvE_clEvENKUlvE2_clEvEUlNS5_8BFloat16EE_St5arrayIPcLm2EEEEviT0_T1_)
        .other          _ZN2at6native29vectorized_elementwise_kernelILi4EZZZNS0_60_GLOBAL__N__171e0b9f_22_ActivationEluKernel_cu_9e10b42f_309610elu_kernelERNS_18TensorIteratorBaseERKN3c106ScalarES8_S8_ENKUlvE_clEvENKUlvE2_clEvEUlNS5_8BFloat16EE_St5arrayIPcLm2EEEEviT0_T1_,@"STO_CUDA_ENTRY STV_DEFAULT"
_ZN2at6native29vectorized_elementwise_kernelILi4EZZZNS0_60_GLOBAL__N__171e0b9f_22_ActivationEluKernel_cu_9e10b42f_309610elu_kernelERNS_18TensorIteratorBaseERKN3c106ScalarES8_S8_ENKUlvE_clEvENKUlvE2_clEvEUlNS5_8BFloat16EE_St5arrayIPcLm2EEEEviT0_T1_:
.text._ZN2at6native29vectorized_elementwise_kernelILi4EZZZNS0_60_GLOBAL__N__171e0b9f_22_ActivationEluKernel_cu_9e10b42f_309610elu_kernelERNS_18TensorIteratorBaseERKN3c106ScalarES8_S8_ENKUlvE_clEvENKUlvE2_clEvEUlNS5_8BFloat16EE_St5arrayIPcLm2EEEEviT0_T1_:
        /* <DEDUP_REMOVED lines=11> */
[----:B------:R-:W2:Y:S04]  /*00b0*/  LDG.E.64 R4, [R8.64] ;  /* 0x0000000408047981 */ /* 0x000ea8000c1e1b00 */
[----:B------:R2:W5:Y:S01]  /*00c0*/  LDG.E.64 R2, [R8.64+0x400] ;  /* 0x0004000408027981 */ /* 0x000562000c1e1b00 */
[----:B------:R-:W-:Y:S01]  /*00d0*/  BSSY B0, `(.L_x_4432) ;  /* 0x0000021000007945 */ /* 0x000fe20003800000 */
[----:B--2---:R-:W-:-:S04]  /*00e0*/  PRMT R8, RZ, 0x5410, R4 ;  /* 0x00005410ff087816 */ /* 0x004fc80000000004 */
        /* <DEDUP_REMOVED lines=30> */
.L_x_4433:
[----:B------:R-:W-:Y:S02]  /*02d0*/  FMUL.FTZ R8, R8, c[0x0][0x16c] ;  /* 0x00005b0008087a20 */ /* 0x000fe40000410000 */
.L_x_4434:
[----:B------:R-:W-:Y:S05]  /*02e0*/  BSYNC B0 ;  /* 0x0000000000007941 */ /* 0x000fea0003800000 */
.L_x_4432:
        /* <DEDUP_REMOVED lines=32> */
.L_x_4436:
[----:B------:R-:W-:Y:S02]  /*04f0*/  FMUL.FTZ R9, R4, c[0x0][0x16c] ;  /* 0x00005b0004097a20 */ /* 0x000fe40000410000 */
.L_x_4437:
[----:B------:R-:W-:Y:S05]  /*0500*/  BSYNC B0 ;  /* 0x0000000000007941 */ /* 0x000fea0003800000 */
.L_x_4435:
        /* <DEDUP_REMOVED lines=32> */
.L_x_4439:
[----:B------:R-:W-:Y:S02]  /*0710*/  FMUL.FTZ R4, R4, c[0x0][0x16c] ;  /* 0x00005b0004047a20 */ /* 0x000fe40000410000 */
.L_x_4440:
[----:B------:R-:W-:Y:S05]  /*0720*/  BSYNC B0 ;  /* 0x0000000000007941 */ /* 0x000fea0003800000 */
.L_x_4438:
        /* <DEDUP_REMOVED lines=32> */
.L_x_4442:
[----:B------:R-:W-:Y:S02]  /*0930*/  FMUL.FTZ R5, R5, c[0x0][0x16c] ;  /* 0x00005b0005057a20 */ /* 0x000fe40000410000 */
.L_x_4443:
[----:B------:R-:W-:Y:S05]  /*0940*/  BSYNC B0 ;  /* 0x0000000000007941 */ /* 0x000fea0003800000 */
.L_x_4441:
        /* <DEDUP_REMOVED lines=32> */
.L_x_4445:
[----:B------:R-:W-:Y:S02]  /*0b50*/  FMUL.FTZ R10, R10, c[0x0][0x16c] ;  /* 0x00005b000a0a7a20 */ /* 0x000fe40000410000 */
.L_x_4446:
[----:B------:R-:W-:Y:S05]  /*0b60*/  BSYNC B0 ;  /* 0x0000000000007941 */ /* 0x000fea0003800000 */
.L_x_4444:
        /* <DEDUP_REMOVED lines=32> */
.L_x_4448:
[----:B------:R-:W-:Y:S02]  /*0d70*/  FMUL.FTZ R11, R2, c[0x0][0x16c] ;  /* 0x00005b00020b7a20 */ /* 0x000fe40000410000 */
.L_x_4449:
[----:B------:R-:W-:Y:S05]  /*0d80*/  BSYNC B0 ;  /* 0x0000000000007941 */ /* 0x000fea0003800000 */
.L_x_4447:
        /* <DEDUP_REMOVED lines=32> */
.L_x_4451:
[----:B------:R-:W-:Y:S02]  /*0f90*/  FMUL.FTZ R2, R2, c[0x0][0x16c] ;  /* 0x00005b0002027a20 */ /* 0x000fe40000410000 */
.L_x_4452:
[----:B------:R-:W-:Y:S05]  /*0fa0*/  BSYNC B0 ;  /* 0x0000000000007941 */ /* 0x000fea0003800000 */
.L_x_4450:
        /* <DEDUP_REMOVED lines=32> */
.L_x_4454:
[----:B------:R-:W-:Y:S02]  /*11b0*/  FMUL.FTZ R3, R3, c[0x0][0x16c] ;  /* 0x00005b0003037a20 */ /* 0x000fe40000410000 */
.L_x_4455:
[----:B------:R-:W-:Y:S05]  /*11c0*/  BSYNC B0 ;  /* 0x0000000000007941 */ /* 0x000fea0003800000 */
.L_x_4453:
[----:B------:R-:W-:Y:S01]  /*11d0*/  IMAD.WIDE.U32 R12, R0, R7, c[0x0][0x180] ;  /* 0x00006000000c7625 */ /* 0x000fe200078e0007 */
[----:B------:R-:W-:Y:S02]  /*11e0*/  F2FP.BF16.PACK_AB R8, R9, R8 ;  /* 0x000000080908723e */ /* 0x000fe400000010ff */
[----:B------:R-:W-:Y:S02]  /*11f0*/  F2FP.BF16.PACK_AB R10, R11, R10 ;  /* 0x0000000a0b0a723e */ /* 0x000fe400000010ff */
[----:B------:R-:W-:Y:S01]  /*1200*/  F2FP.BF16.PACK_AB R9, R5, R4 ;  /* 0x000000040509723e */ /* 0x000fe200000010ff */
[----:B------:R-:W-:Y:S01]  /*1210*/  IMAD.WIDE R12, R6, 0x8, R12 ;  /* 0x00000008060c7825 */ /* 0x000fe200078e020c */
[----:B------:R-:W-:-:S04]  /*1220*/  F2FP.BF16.PACK_AB R11, R3, R2 ;  /* 0x00000002030b723e */ /* 0x000fc800000010ff */
[----:B------:R-:W-:Y:S04]  /*1230*/  STG.E.64 [R12.64], R8 ;  /* 0x000000080c007986 */ /* 0x000fe8000c101b04 */
[----:B------:R-:W-:Y:S01]  /*1240*/  STG.E.64 [R12.64+0x400], R10 ;  /* 0x0004000a0c007986 */ /* 0x000fe2000c101b04 */
[----:B------:R-:W-:Y:S05]  /*1250*/  EXIT ;  /* 0x000000000000794d */ /* 0x000fea0003800000 */
.L_x_4431:
[----:B------:R-:W0:Y:S01]  /*1260*/  S2R R13, SR_TID.X ;  /* 0x00000000000d7919 */ /* 0x000e220000002100 */
[----:B------:R-:W-:Y:S02]  /*1270*/  PRMT R19, RZ, 0x7610, R19 ;  /* 0x00007610ff137816 */ /* 0x000fe40000000013 */
[----:B------:R-:W-:Y:S02]  /*1280*/  PRMT R21, RZ, 0x7610, R21 ;  /* 0x00007610ff157816 */ /* 0x000fe40000000015 */
[----:B------:R-:W-:-:S02]  /*1290*/  PRMT R18, RZ, 0x7610, R18 ;  /* 0x00007610ff127816 */ /* 0x000fc40000000012 */
        /* <DEDUP_REMOVED lines=87> */
.L_x_4459:
[----:B------:R-:W-:Y:S02]  /*1810*/  FMUL.FTZ R2, R2, c[0x0][0x16c] ;  /* 0x00005b0002027a20 */ /* 0x000fe40000410000 */
.L_x_4460:
[----:B------:R-:W-:Y:S05]  /*1820*/  BSYNC B1 ;  /* 0x0000000000017941 */ /* 0x000fea0003800000 */
.L_x_4458:
[----:B------:R-:W-:Y:S02]  /*1830*/  F2FP.BF16.PACK_AB R2, RZ, R2 ;  /* 0x00000002ff02723e */ /* 0x000fe400000010ff */
.L_x_4457:
[----:B------:R-:W-:Y:S05]  /*1840*/  BSYNC B0 ;  /* 0x0000000000007941 */ /* 0x000fea0003800000 */
.L_x_4456:
        /* <DEDUP_REMOVED lines=36> */
.L_x_4464:
[----:B------:R-:W-:Y:S02]  /*1a90*/  FMUL.FTZ R4, R4, c[0x0][0x16c] ;  /* 0x00005b0004047a20 */ /* 0x000fe40000410000 */
.L_x_4465:
[----:B------:R-:W-:Y:S05]  /*1aa0*/  BSYNC B1 ;  /* 0x0000000000017941 */ /* 0x000fea0003800000 */
.L_x_4463:
[----:B------:R-:W-:Y:S02]  /*1ab0*/  F2FP.BF16.PACK_AB R4, RZ, R4 ;  /* 0x00000004ff04723e */ /* 0x000fe400000010ff */
.L_x_4462:
[----:B------:R-:W-:Y:S05]  /*1ac0*/  BSYNC B0 ;  /* 0x0000000000007941 */ /* 0x000fea0003800000 */
.L_x_4461:
        /* <DEDUP_REMOVED lines=36> */
.L_x_4469:
[----:B------:R-:W-:Y:S02]  /*1d10*/  FMUL.FTZ R5, R5, c[0x0][0x16c] ;  /* 0x00005b0005057a20 */ /* 0x000fe40000410000 */
.L_x_4470:
[----:B------:R-:W-:Y:S05]  /*1d20*/  BSYNC B1 ;  /* 0x0000000000017941 */ /* 0x000fea0003800000 */
.L_x_4468:
[----:B------:R-:W-:Y:S02]  /*1d30*/  F2FP.BF16.PACK_AB R5, RZ, R5 ;  /* 0x00000005ff05723e */ /* 0x000fe400000010ff */
.L_x_4467:
[----:B------:R-:W-:Y:S05]  /*1d40*/  BSYNC B0 ;  /* 0x0000000000007941 */ /* 0x000fea0003800000 */
.L_x_4466:
        /* <DEDUP_REMOVED lines=36> */
.L_x_4474:
[----:B------:R-:W-:Y:S02]  /*1f90*/  FMUL.FTZ R6, R6, c[0x0][0x16c] ;  /* 0x00005b0006067a20 */ /* 0x000fe40000410000 */
.L_x_4475:
[----:B------:R-:W-:Y:S05]  /*1fa0*/  BSYNC B1 ;  /* 0x0000000000017941 */ /* 0x000fea0003800000 */
.L_x_4473:
[----:B------:R-:W-:Y:S02]  /*1fb0*/  F2FP.BF16.PACK_AB R6, RZ, R6 ;  /* 0x00000006ff06723e */ /* 0x000fe400000010ff */
.L_x_4472:
[----:B------:R-:W-:Y:S05]  /*1fc0*/  BSYNC B0 ;  /* 0x0000000000007941 */ /* 0x000fea0003800000 */
.L_x_4471:
        /* <DEDUP_REMOVED lines=36> */
.L_x_4479:
[----:B------:R-:W-:Y:S02]  /*2210*/  FMUL.FTZ R7, R7, c[0x0][0x16c] ;  /* 0x00005b0007077a20 */ /* 0x000fe40000410000 */
.L_x_4480:
[----:B------:R-:W-:Y:S05]  /*2220*/  BSYNC B1 ;  /* 0x0000000000017941 */ /* 0x000fea0003800000 */
.L_x_4478:
[----:B------:R-:W-:Y:S02]  /*2230*/  F2FP.BF16.PACK_AB R7, RZ, R7 ;  /* 0x00000007ff07723e */ /* 0x000fe400000010ff */
.L_x_4477:
[----:B------:R-:W-:Y:S05]  /*2240*/  BSYNC B0 ;  /* 0x0000000000007941 */ /* 0x000fea0003800000 */
.L_x_4476:
        /* <DEDUP_REMOVED lines=36> */
.L_x_4484:
[----:B------:R-:W-:Y:S02]  /*2490*/  FMUL.FTZ R8, R8, c[0x0][0x16c] ;  /* 0x00005b0008087a20 */ /* 0x000fe40000410000 */
.L_x_4485:
[----:B------:R-:W-:Y:S05]  /*24a0*/  BSYNC B1 ;  /* 0x0000000000017941 */ /* 0x000fea0003800000 */
.L_x_4483:
[----:B------:R-:W-:Y:S02]  /*24b0*/  F2FP.BF16.PACK_AB R8, RZ, R8 ;  /* 0x00000008ff08723e */ /* 0x000fe400000010ff */
.L_x_4482:
[----:B------:R-:W-:Y:S05]  /*24c0*/  BSYNC B0 ;  /* 0x0000000000007941 */ /* 0x000fea0003800000 */
.L_x_4481:
        /* <DEDUP_REMOVED lines=36> */
.L_x_4489:
[----:B------:R-:W-:Y:S02]  /*2710*/  FMUL.FTZ R9, R9, c[0x0][0x16c] ;  /* 0x00005b0009097a20 */ /* 0x000fe40000410000 */
.L_x_4490:
[----:B------:R-:W-:Y:S05]  /*2720*/  BSYNC B1 ;  /* 0x0000000000017941 */ /* 0x000fea0003800000 */
.L_x_4488:
[----:B------:R-:W-:Y:S02]  /*2730*/  F2FP.BF16.PACK_AB R9, RZ, R9 ;  /* 0x00000009ff09723e */ /* 0x000fe400000010ff */
.L_x_4487:
[----:B------:R-:W-:Y:S05]  /*2740*/  BSYNC B0 ;  /* 0x0000000000007941 */ /* 0x000fea0003800000 */
.L_x_4486:
        /* <DEDUP_REMOVED lines=36> */
.L_x_4494:
[----:B------:R-:W-:Y:S02]  /*2990*/  FMUL.FTZ R10, R10, c[0x0][0x16c] ;  /* 0x00005b000a0a7a20 */ /* 0x000fe40000410000 */
.L_x_4495:
[----:B------:R-:W-:Y:S05]  /*29a0*/  BSYNC B1 ;  /* 0x0000000000017941 */ /* 0x000fea0003800000 */
.L_x_4493:
[----:B------:R-:W-:Y:S02]  /*29b0*/  F2FP.BF16.PACK_AB R10, RZ, R10 ;  /* 0x0000000aff0a723e */ /* 0x000fe400000010ff */
.L_x_4492:
[----:B------:R-:W-:Y:S05]  /*29c0*/  BSYNC B0 ;  /* 0x0000000000007941 */ /* 0x000fea0003800000 */
.L_x_4491:
        /* <DEDUP_REMOVED lines=16> */
.L_x_4498:
[----:B------:R-:W-:-:S13]  /*2ad0*/  ISETP.GE.AND P0, PT, R13, R12, PT ;  /* 0x0000000c0d00720c */ /* 0x000fda0003f06270 */
[----:B------:R-:W-:Y:S05]  /*2ae0*/  @P0 BRA `(.L_x_4500) ;  /* 0x000000c000000947 */ /* 0x000fea0003800000 */
[----:B0-----:R-:W-:Y:S01]  /*2af0*/  HFMA2.MMA R3, -RZ, RZ, 0, 1.1920928955078125e-07 ;  /* 0x00000002ff037435 */ /* 0x001fe200000001ff */
[----:B------:R-:W-:Y:S02]  /*2b00*/  IADD3 R2, R0, R13, RZ ;  /* 0x0000000d00027210 */ /* 0x000fe40007ffe0ff */
[----:B------:R-:W-:-:S07]  /*2b10*/  IADD3 R13, R13, 0x80, RZ ;  /* 0x000000800d0d7810 */ /* 0x000fce0007ffe0ff */
[----:B------:R-:W-:-:S05]  /*2b20*/  IMAD.WIDE.U32 R2, R2, R3, c[0x0][0x180] ;  /* 0x0000600002027625 */ /* 0x000fca00078e0003 */
[----:B------:R0:W-:Y:S02]  /*2b30*/  STG.E.U16 [R2.64], R5 ;  /* 0x0000000502007986 */ /* 0x0001e4000c101504 */
.L_x_4499:
[----:B------:R-:W-:-:S13]  /*2b40*/  ISETP.GE.AND P0, PT, R13, R12, PT ;  /* 0x0000000c0d00720c */ /* 0x000fda0003f06270 */
[----:B------:R-:W-:Y:S05]  /*2b50*/  @P0 BRA `(.L_x_4501) ;  /* 0x000000c000000947 */ /* 0x000fea0003800000 */
[----:B0-----:R-:W-:Y:S02]  /*2b60*/  IADD3 R2, R0, R13, RZ ;  /* 0x0000000d00027210 */ /* 0x001fe40007ffe0ff */
[----:B------:R-:W-:Y:S02]  /*2b70*/  MOV R3, 0x2 ;  /* 0x0000000200037802 */ /* 0x000fe40000000f00 */
[----:B------:R-:W-:-:S03]  /*2b80*/  IADD3 R13, R13, 0x80, RZ ;  /* 0x000000800d0d7810 */ /* 0x000fc60007ffe0ff */
[----:B------:R-:W-:-:S05]  /*2b90*/  IMAD.WIDE.U32 R2, R2, R3, c[0x0][0x180] ;  /* 0x0000600002027625 */ /* 0x000fca00078e0003 */
[----:B------:R0:W-:Y:S02]  /*2ba0*/  STG.E.U16 [R2.64], R6 ;  /* 0x0000000602007986 */ /* 0x0001e4000c101504 */
.L_x_4500:
[----:B------:R-:W-:-:S13]  /*2bb0*/  ISETP.GE.AND P0, PT, R13, R12, PT ;  /* 0x0000000c0d00720c */ /* 0x000fda0003f06270 */
[----:B------:R-:W-:Y:S05]  /*2bc0*/  @P0 BRA `(.L_x_4502) ;  /* 0x000000d000000947 */ /* 0x000fea0003800000 */
[----:B0-----:R-:W-:Y:S01]  /*2bd0*/  HFMA2.MMA R3, -RZ, RZ, 0, 1.1920928955078125e-07 ;  /* 0x00000002ff037435 */ /* 0x001fe200000001ff */
[----:B------:R-:W-:Y:S02]  /*2be0*/  IADD3 R2, R0, R13, RZ ;  /* 0x0000000d00027210 */ /* 0x000fe40007ffe0ff */
[----:B------:R-:W-:-:S07]  /*2bf0*/  IADD3 R13, R13, 0x80, RZ ;  /* 0x000000800d0d7810 */ /* 0x000fce0007ffe0ff */
[----:B------:R-:W-:-:S05]  /*2c00*/  IMAD.WIDE.U32 R2, R2, R3, c[0x0][0x180] ;  /* 0x0000600002027625 */ /* 0x000fca00078e0003 */
[----:B------:R0:W-:Y:S02]  /*2c10*/  STG.E.U16 [R2.64], R7 ;  /* 0x0000000702007986 */ /* 0x0001e4000c101504 */
.L_x_4501:
        /* <DEDUP_REMOVED lines=8> */
.L_x_4502:
[----:B------:R-:W-:Y:S05]  /*2ca0*/  BSYNC B1 ;  /* 0x0000000000017941 */ /* 0x000fea0003800000 */
.L_x_4497:
[----:B------:R-:W-:-:S13]  /*2cb0*/  ISETP.GE.AND P0, PT, R13, R12, PT ;  /* 0x0000000c0d00720c */ /* 0x000fda0003f06270 */
[----:B0-----:R-:W-:Y:S02]  /*2cc0*/  @!P0 IADD3 R2, R0, R13, RZ ;  /* 0x0000000d00028210 */ /* 0x001fe40007ffe0ff */
[----:B------:R-:W-:Y:S02]  /*2cd0*/  @!P0 MOV R3, 0x2 ;  /* 0x0000000200038802 */ /* 0x000fe40000000f00 */
[----:B------:R-:W-:-:S03]  /*2ce0*/  @!P0 IADD3 R13, R13, 0x80, RZ ;  /* 0x000000800d0d8810 */ /* 0x000fc60007ffe0ff */
[----:B------:R-:W-:-:S05]  /*2cf0*/  @!P0 IMAD.WIDE.U32 R2, R2, R3, c[0x0][0x180] ;  /* 0x0000600002028625 */ /* 0x000fca00078e0003 */
[----:B------:R0:W-:Y:S02]  /*2d00*/  @!P0 STG.E.U16 [R2.64], R9 ;  /* 0x0000000902008986 */ /* 0x0001e4000c101504 */
.L_x_4503:
[----:B------:R-:W-:Y:S05]  /*2d10*/  BSYNC B0 ;  /* 0x0000000000007941 */ /* 0x000fea0003800000 */
.L_x_4496:
        /* <DEDUP_REMOVED lines=8> */
.L_x_4504:
        /* <DEDUP_REMOVED lines=14> */
.L_x_6727:


//--------------------- .text._ZN2at6native29vectorized_elementwise_kernelILi8EZZZNS0_60_GLOBAL__N__171e0b9f_22_ActivationEluKernel_cu_9e10b42f_309610elu_kernelERNS_18TensorIteratorBaseERKN3c106ScalarES8_S8_ENKUlvE_clEvENKUlvE2_clEvEUlNS5_8BFloat16EE_St5arrayIPcLm2EEEEviT0_T1_ --------------------------
	.section	.text._ZN2at6native29vectorized_elementwise_kernelILi8EZZZNS0_60_GLOBAL__N__171e0b9f_22_ActivationEluKernel_cu_9e10b42f_309610elu_kernelERNS_18TensorIteratorBaseERKN3c106ScalarES8_S8_ENKUlvE_clEvENKUlvE2_clEvEUlNS5_8BFloat16EE_St5arrayIPcLm2EEEEviT0_T1_,"ax",@progbits
	.sectioninfo	@"SHI_REGISTERS=4"
	.align	128
        .global         _ZN2at6native29vectorized_elementwise_kernelILi8EZZZNS0_60_GLOBAL__N__171e0b9f_22_ActivationEluKernel_cu_9e10b42f_309610elu_kernelERNS_18TensorIteratorBaseERKN3c106ScalarES8_S8_ENKUlvE_clEvENKUlvE2_clEvEUlNS5_8BFloat16EE_St5arrayIPcLm2EEEEviT0_T1_
        .type           _ZN2at6native29vectorized_elementwise_kernelILi8EZZZNS0_60_GLOBAL__N__171e0b9f_22_ActivationEluKernel_cu_9e10b42f_309610elu_kernelERNS_18TensorIteratorBaseERKN3c106ScalarES8_S8_ENKUlvE_clEvENKUlvE2_clEvEUlNS5_8BFloat16EE_St5arrayIPcLm2EEEEviT0_T1_,@function
        .size           _ZN2at6native29vectorized_elementwise_kernelILi8EZZZNS0_60_GLOBAL__N__171e0b9f_22_ActivationEluKernel_cu_9e10b42f_309610elu_kernelERNS_18TensorIteratorBaseERKN3c106ScalarES8_S8_ENKUlvE_clEvENKUlvE2_clEvEUlNS5_8BFloat16EE_St5arrayIPcLm2EEEEviT0_T1_,(.L_x_6728 - _ZN2at6native29vectorized_elementwise_kernelILi8EZZZNS0_60_GLOBAL__N__171e0b9f_22_ActivationEluKernel_cu_9e10b42f_309610elu_kernelERNS_18TensorIteratorBaseERKN3c106ScalarES8_S8_ENKUlvE_clEvENKUlvE2_clEvEUlNS5_8BFloat16EE_St5arrayIPcLm2EEEEviT0_T1_)
        .other          _ZN2at6native29vectorized_elementwise_kernelILi8EZZZNS0_60_GLOBAL__N__171e0b9f_22_ActivationEluKernel_cu_9e10b42f_309610elu_kernelERNS_18TensorIteratorBaseERKN3c106ScalarES8_S8_ENKUlvE_clEvENKUlvE2_clEvEUlNS5_8BFloat16EE_St5arrayIPcLm2EEEEviT0_T1_,@"STO_CUDA_ENTRY STV_DEFAULT"
_ZN2at6native29vectorized_elementwise_kernelILi8EZZZNS0_60_GLOBAL__N__171e0b9f_22_ActivationEluKernel_cu_9e10b42f_309610elu_kernelERNS_18TensorIteratorBaseERKN3c106ScalarES8_S8_ENKUlvE_clEvENKUlvE2_clEvEUlNS5_8BFloat16EE_St5arrayIPcLm2EEEEviT0_T1_:
.text._ZN2at6native29vectorized_elementwise_kernelILi8EZZZNS0_60_GLOBAL__N__171e0b9f_22_ActivationEluKernel_cu_9e10b42f_309610elu_kernelERNS_18TensorIteratorBaseERKN3c106ScalarES8_S8_ENKUlvE_clEvENKUlvE2_clEvEUlNS5_8BFloat16EE_St5arrayIPcLm2EEEEviT0_T1_:
[----:B------:R-:W-:Y:S02]  /*0000*/  MOV R1, c[0x0][0x28] ;  /* 0x00000a0000017a02 */ /* 0x000fe40000000f00 */
[----:B------:R-:W-:Y:S05]  /*0010*/  EXIT ;  /* 0x000000000000794d */ /* 0x000fea0003800000 */
.L_x_4505:
        /* <DEDUP_REMOVED lines=14> */
.L_x_6728:


//--------------------- .text._ZN2at6native18elementwise_kernelILi128ELi4EZNS0_15gpu_kernel_implIZZZNS0_60_GLOBAL__N__171e0b9f_22_ActivationEluKernel_cu_9e10b42f_309610elu_kernelERNS_18TensorIteratorBaseERKN3c106ScalarES9_S9_ENKUlvE_clEvENKUlvE1_clEvEUlNS6_4HalfEE_EEvS5_RKT_EUliE_EEviT1_ --------------------------
	.section	.text._ZN2at6native18elementwise_kernelILi128ELi4EZNS0_15gpu_kernel_implIZZZNS0_60_GLOBAL__N__171e0b9f_22_ActivationEluKernel_cu_9e10b42f_309610elu_kernelERNS_18TensorIteratorBaseERKN3c106ScalarES9_S9_ENKUlvE_clEvENKUlvE1_clEvEUlNS6_4HalfEE_EEvS5_RKT_EUliE_EEviT1_,"ax",@progbits
	.sectioninfo	@"SHI_REGISTERS=26"
	.align	128
        .global         _ZN2at6native18elementwise_kernelILi128ELi4EZNS0_15gpu_kernel_implIZZZNS0_60_GLOBAL__N__171e0b9f_22_ActivationEluKernel_cu_9e10b42f_309610elu_kernelERNS_18TensorIteratorBaseERKN3c106ScalarES9_S9_ENKUlvE_clEvENKUlvE1_clEvEUlNS6_4HalfEE_EEvS5_RKT_EUliE_EEviT1_
        .type           _ZN2at6native18elementwise_kernelILi128ELi4EZNS0_15gpu_kernel_implIZZZNS0_60_GLOBAL__N__171e0b9f_22_ActivationEluKernel_cu_9e10b42f_309610elu_kernelERNS_18TensorIteratorBaseERKN3c106ScalarES9_S9_ENKUlvE_clEvENKUlvE1_clEvEUlNS6_4HalfEE_EEvS5_RKT_EUliE_EEviT1_,@function
        .size           _ZN2at6native18elementwise_kernelILi128ELi4EZNS0_15gpu_kernel_implIZZZNS0_60_GLOBAL__N__171e0b9f_22_ActivationEluKernel_cu_9e10b42f_309610elu_kernelERNS_18TensorIteratorBaseERKN3c106ScalarES9_S9_ENKUlvE_clEvENKUlvE1_clEvEUlNS6_4HalfEE_EEvS5_RKT_EUliE_EEviT1_,(.L_x_6729 - _ZN2at6native18elementwise_kernelILi128ELi4EZNS0_15gpu_kernel_implIZZZNS0_60_GLOBAL__N__171e0b9f_22_ActivationEluKernel_cu_9e10b42f_309610elu_kernelERNS_18TensorIteratorBaseERKN3c106ScalarES9_S9_ENKUlvE_clEvENKUlvE1_clEvEUlNS6_4HalfEE_EEvS5_RKT_EUliE_EEviT1_)
        .other          _ZN2at6native18elementwise_kernelILi128ELi4EZNS0_15gpu_kernel_implIZZZNS0_60_GLOBAL__N__171e0b9f_22_ActivationEluKernel_cu_9e10b42f_309610elu_kernelERNS_18TensorIteratorBaseERKN3c106ScalarES9_S9_ENKUlvE_clEvENKUlvE1_clEvEUlNS6_4HalfEE_EEvS5_RKT_EUliE_EEviT1_,@"STO_CUDA_ENTRY STV_DEFAULT"
_ZN2at6native18elementwise_kernelILi128ELi4EZNS0_15gpu_kernel_implIZZZNS0_60_GLOBAL__N__171e0b9f_22_ActivationEluKernel_cu_9e10b42f_309610elu_kernelERNS_18TensorIteratorBaseERKN3c106ScalarES9_S9_ENKUlvE_clEvENKUlvE1_clEvEUlNS6_4HalfEE_EEvS5_RKT_EUliE_EEviT1_:
.text._ZN2at6native18elementwise_kernelILi128ELi4EZNS0_15gpu_kernel_implIZZZNS0_60_GLOBAL__N__171e0b9f_22_ActivationEluKernel_cu_9e10b42f_309610elu_kernelERNS_18TensorIteratorBaseERKN3c106ScalarES9_S9_ENKUlvE_clEvENKUlvE1_clEvEUlNS6_4HalfEE_EEvS5_RKT_EUliE_EEviT1_:
        /* <DEDUP_REMOVED lines=238> */
.L_x_4508:
        /* <DEDUP_REMOVED lines=20> */
.L_x_4512:
[----:B------:R-:W2:Y:S02]  /*1020*/  LDG.E.U8 R2, [R2.64] ;  /* 0x0000002402027981 */ /* 0x000ea4000c1e1100 */
[----:B--2---:R-:W0:Y:S02]  /*1030*/  I2F.U16 R0, R2 ;  /* 0x0000000200007306 */ /* 0x004e240000101000 */
[----:B0-----:R-:W-:Y:S01]  /*1040*/  F2FP.PACK_AB R0, RZ, R0 ;  /* 0x00000000ff00723e */ /* 0x001fe200000000ff */
[----:B------:R-:W-:Y:S05]  /*1050*/  BRA `(.L_x_4514) ;  /* 0x00000e1000007947 */ /* 0x000fea0003800000 */
.L_x_4511:
        /* <DEDUP_REMOVED lines=10> */
.L_x_4516:
[----:B------:R-:W2:Y:S02]  /*1100*/  LDG.E R2, [R2.64] ;  /* 0x0000002402027981 */ /* 0x000ea4000c1e1900 */
[----:B--2---:R-:W0:Y:S02]  /*1110*/  I2F R0, R2 ;  /* 0x0000000200007306 */ /* 0x004e240000201400 */
[----:B0-----:R-:W-:Y:S01]  /*1120*/  F2FP.PACK_AB R0, RZ, R0 ;  /* 0x00000000ff00723e */ /* 0x001fe200000000ff */
[----:B------:R-:W-:Y:S05]  /*1130*/  BRA `(.L_x_4514) ;  /* 0x00000d3000007947 */ /* 0x000fea0003800000 */
.L_x_4515:
[----:B------:R-:W2:Y:S02]  /*1140*/  LDG.E.U16 R2, [R2.64] ;  /* 0x0000002402027981 */ /* 0x000ea4000c1e1500 */
[----:B--2---:R-:W0:Y:S02]  /*1150*/  I2F.S16 R0, R2 ;  /* 0x0000000200007306 */ /* 0x004e240000101400 */
[----:B0-----:R-:W-:Y:S01]  /*1160*/  F2FP.PACK_AB R0, RZ, R0 ;  /* 0x00000000ff00723e */ /* 0x001fe200000000ff */
[----:B------:R-:W-:Y:S05]  /*1170*/  BRA `(.L_x_4514) ;  /* 0x00000cf000007947 */ /* 0x000fea0003800000 */
.L_x_4510:
        /* <DEDUP_REMOVED lines=9> */
.L_x_4518:
[----:B------:R0:W5:Y:S01]  /*1210*/  LDG.E.U16 R0, [R2.64] ;  /* 0x0000002402007981 */ /* 0x000162000c1e1500 */
[----:B------:R-:W-:Y:S05]  /*1220*/  BRA `(.L_x_4514) ;  /* 0x00000c4000007947 */ /* 0x000fea0003800000 */
.L_x_4517:
        /* <DEDUP_REMOVED lines=9> */
.L_x_4520:
[----:B------:R0:W5:Y:S01]  /*12c0*/  LDG.E.U16 R0, [R2.64] ;  /* 0x0000002402007981 */ /* 0x000162000c1e1500 */
[----:B------:R-:W-:Y:S05]  /*12d0*/  BRA `(.L_x_4514) ;  /* 0x00000b9000007947 */ /* 0x000fea0003800000 */
.L_x_4519:
[----:B------:R-:W2:Y:S02]  /*12e0*/  LDG.E.64 R2, [R2.64] ;  /* 0x0000002402027981 */ /* 0x000ea4000c1e1b00 */
[----:B--2---:R-:W0:Y:S01]  /*12f0*/  F2F.F32.F64 R0, R2 ;  /* 0x0000000200007310 */ /* 0x004e220000301000 */
[----:B------:R-:W0:-:S14]  /*1300*/  DSETP.GEU.AND P0, PT, |R2|, c[0x2][0x0], PT ;  /* 0x008000000200762a */ /* 0x000e1c0003f0e200 */
[----:B0-----:R-:W-:-:S05]  /*1310*/  @!P0 FMUL R0, R0, 1.175494350822287508e-38 ;  /* 0x0080000000008820 */ /* 0x001fca0000400000 */
[----:B------:R-:W-:Y:S01]  /*1320*/  F2FP.PACK_AB R0, RZ, R0 ;  /* 0x00000000ff00723e */ /* 0x000fe200000000ff */
[----:B------:R-:W-:Y:S05]  /*1330*/  BRA `(.L_x_4514) ;  /* 0x00000b3000007947 */ /* 0x000fea0003800000 */
.L_x_4509:
        /* <DEDUP_REMOVED lines=13> */
.L_x_4523:
[----:B------:R-:W2:Y:S02]  /*1410*/  LDG.E.64 R2, [R2.64] ;  /* 0x0000002402027981 */ /* 0x000ea4000c1e1b00 */
[----:B--2---:R-:W0:Y:S01]  /*1420*/  F2F.F32.F64 R0, R2 ;  /* 0x0000000200007310 */ /* 0x004e220000301000 */
[----:B------:R-:W0:-:S14]  /*1430*/  DSETP.GEU.AND P0, PT, |R2|, c[0x2][0x0], PT ;  /* 0x008000000200762a */ /* 0x000e1c0003f0e200 */
[----:B0-----:R-:W-:-:S05]  /*1440*/  @!P0 FMUL R0, R0, 1.175494350822287508e-38 ;  /* 0x0080000000008820 */ /* 0x001fca0000400000 */
[----:B------:R-:W-:Y:S01]  /*1450*/  F2FP.PACK_AB R0, RZ, R0 ;  /* 0x00000000ff00723e */ /* 0x000fe200000000ff */
[----:B------:R-:W-:Y:S05]  /*1460*/  BRA `(.L_x_4514) ;  /* 0x00000a0000007947 */ /* 0x000fea0003800000 */
.L_x_4522:
        /* <DEDUP_REMOVED lines=28> */
.L_x_4525:
        /* <DEDUP_REMOVED lines=15> */
.L_x_4524:
[----:B------:R-:W2:Y:S02]  /*1720*/  LDG.E.U16 R0, [R2.64] ;  /* 0x0000002402007981 */ /* 0x000ea4000c1e1500 */
[----:B--2---:R-:W-:-:S04]  /*1730*/  PRMT R0, RZ, 0x5410, R0 ;  /* 0x00005410ff007816 */ /* 0x004fc80000000000 */
[----:B------:R-:W-:Y:S01]  /*1740*/  F2FP.PACK_AB R0, RZ, R0 ;  /* 0x00000000ff00723e */ /* 0x000fe200000000ff */
[----:B------:R-:W-:Y:S05]  /*1750*/  BRA `(.L_x_4514) ;  /* 0x0000071000007947 */ /* 0x000fea0003800000 */
.L_x_4521:
        /* <DEDUP_REMOVED lines=12> */
.L_x_4528:
        /* <DEDUP_REMOVED lines=21> */
.L_x_4532:
[----:B------:R-:W-:Y:S05]  /*1970*/  BSYNC B1 ;  /* 0x0000000000017941 */ /* 0x000fea0003800000 */
.L_x_4531:
[----:B------:R-:W-:Y:S01]  /*1980*/  LEA R3, R0, 0x3b800000, 0x17 ;  /* 0x3b80000000037811 */ /* 0x000fe200078eb8ff */
[----:B------:R-:W-:-:S05]  /*1990*/  IMAD.SHL.U32 R0, R2, 0x100000, RZ ;  /* 0x0010000002007824 */ /* 0x000fca00078e00ff */
[----:B------:R-:W-:Y:S02]  /*19a0*/  LOP3.LUT R0, R3, R0, R4, 0xfe, !PT ;  /* 0x0000000003007212 */ /* 0x000fe400078efe04 */
.L_x_4530:
[----:B------:R-:W-:Y:S05]  /*19b0*/  BSYNC B0 ;  /* 0x0000000000007941 */ /* 0x000fea0003800000 */
.L_x_4529:
[----:B------:R-:W-:Y:S01]  /*19c0*/  F2FP.PACK_AB R0, RZ, R0 ;  /* 0x00000000ff00723e */ /* 0x000fe200000000ff */
[----:B------:R-:W-:Y:S05]  /*19d0*/  BRA `(.L_x_4514) ;  /* 0x0000049000007947 */ /* 0x000fea0003800000 */
.L_x_4527:
        /* <DEDUP_REMOVED lines=21> */
.L_x_4536:
[----:B------:R-:W-:Y:S05]  /*1b30*/  BSYNC B1 ;  /* 0x0000000000017941 */ /* 0x000fea0003800000 */
.L_x_4535:
[----:B------:R-:W-:Y:S01]  /*1b40*/  LEA R3, R0, 0x37800000, 0x17 ;  /* 0x3780000000037811 */ /* 0x000fe200078eb8ff */
[----:B------:R-:W-:-:S05]  /*1b50*/  IMAD.SHL.U32 R0, R2, 0x200000, RZ ;  /* 0x0020000002007824 */ /* 0x000fca00078e00ff */
[----:B------:R-:W-:Y:S02]  /*1b60*/  LOP3.LUT R0, R3, R0, R4, 0xfe, !PT ;  /* 0x0000000003007212 */ /* 0x000fe400078efe04 */
.L_x_4534:
[----:B------:R-:W-:Y:S05]  /*1b70*/  BSYNC B0 ;  /* 0x0000000000007941 */ /* 0x000fea0003800000 */
.L_x_4533:
[----:B------:R-:W-:Y:S01]  /*1b80*/  F2FP.PACK_AB R0, RZ, R0 ;  /* 0x00000000ff00723e */ /* 0x000fe200000000ff */
[----:B------:R-:W-:Y:S05]  /*1b90*/  BRA `(.L_x_4514) ;  /* 0x000002d000007947 */ /* 0x000fea0003800000 */
.L_x_4526:
        /* <DEDUP_REMOVED lines=14> */
.L_x_4540:
[----:B------:R-:W-:Y:S05]  /*1c80*/  BSYNC B0 ;  /* 0x0000000000007941 */ /* 0x000fea0003800000 */
.L_x_4539:
[----:B------:R-:W-:Y:S01]  /*1c90*/  F2FP.PACK_AB R0, RZ, R0 ;  /* 0x00000000ff00723e */ /* 0x000fe200000000ff */
[----:B------:R-:W-:Y:S05]  /*1ca0*/  BRA `(.L_x_4514) ;  /* 0x000001c000007947 */ /* 0x000fea0003800000 */
.L_x_4513:
        /* <DEDUP_REMOVED lines=21> */
.L_x_4538:
[----:B------:R-:W2:Y:S02]  /*1e00*/  LDG.E.64 R2, [R2.64] ;  /* 0x0000002402027981 */ /* 0x000ea4000c1e1b00 */
[----:B--2---:R-:W0:Y:S02]  /*1e10*/  I2F.U64 R0, R2 ;  /* 0x0000000200007312 */ /* 0x004e240000301000 */
[----:B0-----:R-:W-:Y:S01]  /*1e20*/  F2FP.PACK_AB R0, RZ, R0 ;  /* 0x00000000ff00723e */ /* 0x001fe200000000ff */
[----:B------:R-:W-:Y:S05]  /*1e30*/  BRA `(.L_x_4514) ;  /* 0x0000003000007947 */ /* 0x000fea0003800000 */
.L_x_4537:
[----:B------:R-:W2:Y:S02]  /*1e40*/  LDG.E R2, [R2.64] ;  /* 0x0000002402027981 */ /* 0x000ea4000c1e1900 */
[----:B--2---:R-:W0:Y:S02]  /*1e50*/  I2F.U32 R0, R2 ;  /* 0x0000000200007306 */ /* 0x004e240000201000 */
[----:B0-----:R-:W-:-:S06]  /*1e60*/  F2FP.PACK_AB R0, RZ, R0 ;  /* 0x00000000ff00723e */ /* 0x001fcc00000000ff */
.L_x_4514:
[----:B-----5:R-:W-:Y:S01]  /*1e70*/  HADD2.F32 R0, -RZ, R0.H0_H0 ;  /* 0x20000000ff007230 */ /* 0x020fe20000004100 */
[----:B------:R-:W-:Y:S04]  /*1e80*/  BSSY B0, `(.L_x_4541) ;  /* 0x0000020000007945 */ /* 0x000fe80003800000 */
        /* <DEDUP_REMOVED lines=30> */
.L_x_4542:
[----:B------:R-:W-:Y:S02]  /*2070*/  FMUL.FTZ R0, R0, c[0x0][0x374] ;  /* 0x0000dd0000007a20 */ /* 0x000fe40000410000 */
.L_x_4543:
[----:B------:R-:W-:Y:S05]  /*2080*/  BSYNC B0 ;  /* 0x0000000000007941 */ /* 0x000fea0003800000 */
.L_x_4541:
[----:B0-----:R-:W0:Y:S01]  /*2090*/  LDC.U8 R3, c[0x0][0x388] ;  /* 0x0000e200ff037b82 */ /* 0x001e220000000000 */
[----:B------:R-:W-:Y:S02]  /*20a0*/  F2FP.PACK_AB R0, RZ, R0 ;  /* 0x00000000ff00723e */ /* 0x000fe400000000ff */
        /* <DEDUP_REMOVED lines=15> */
.L_x_4547:
[----:B------:R-:W-:-:S06]  /*21a0*/  HADD2.F32 R3, -RZ, R0.H0_H0 ;  /* 0x20000000ff037230 */ /* 0x000fcc0000004100 */
[----:B------:R-:W0:Y:S02]  /*21b0*/  F2I.S64.TRUNC R2, R3 ;  /* 0x0000000300027311 */ /* 0x000e24000020d900 */
[----:B0-----:R0:W-:Y:S01]  /*21c0*/  STG.E.U8 [R16.64], R2 ;  /* 0x0000000210007986 */ /* 0x0011e2000c101124 */
[----:B------:R-:W-:Y:S05]  /*21d0*/  BRA `(.L_x_4549) ;  /* 0x00000e4000007947 */ /* 0x000fea0003800000 */
.L_x_4546:
        /* <DEDUP_REMOVED lines=10> */
.L_x_4551:
[----:B------:R-:W-:-:S04]  /*2280*/  HADD2.F32 R0, -RZ, R0.H0_H0 ;  /* 0x20000000ff007230 */ /* 0x000fc80000004100 */
[----:B------:R-:W0:Y:S02]  /*2290*/  F2I.FTZ.TRUNC.NTZ R3, R0 ;  /* 0x0000000000037305 */ /* 0x000e24000021f100 */
[----:B0-----:R0:W-:Y:S01]  /*22a0*/  STG.E [R16.64], R3 ;  /* 0x0000000310007986 */ /* 0x0011e2000c101924 */
[----:B------:R-:W-:Y:S05]  /*22b0*/  BRA `(.L_x_4549) ;  /* 0x00000d6000007947 */ /* 0x000fea0003800000 */
.L_x_4550:
[----:B------:R-:W-:-:S04]  /*22c0*/  HADD2.F32 R0, -RZ, R0.H0_H0 ;  /* 0x20000000ff007230 */ /* 0x000fc80000004100 */
[----:B------:R-:W0:Y:S02]  /*22d0*/  F2I.FTZ.TRUNC.NTZ R3, R0 ;  /* 0x0000000000037305 */ /* 0x000e24000021f100 */
[----:B0-----:R0:W-:Y:S01]  /*22e0*/  STG.E.U16 [R16.64], R3 ;  /* 0x0000000310007986 */ /* 0x0011e2000c101524 */
[----:B------:R-:W-:Y:S05]  /*22f0*/  BRA `(.L_x_4549) ;  /* 0x00000d2000007947 */ /* 0x000fea0003800000 */
.L_x_4545:
        /* <DEDUP_REMOVED lines=9> */
.L_x_4553:
[----:B------:R0:W-:Y:S01]  /*2390*/  STG.E.U16 [R16.64], R0 ;  /* 0x0000000010007986 */ /* 0x0001e2000c101524 */
[----:B------:R-:W-:Y:S05]  /*23a0*/  BRA `(.L_x_4549) ;  /* 0x00000c7000007947 */ /* 0x000fea0003800000 */
.L_x_4552:
        /* <DEDUP_REMOVED lines=10> */
.L_x_4555:
[----:B------:R-:W-:-:S05]  /*2450*/  HADD2.F32 R0, -RZ, R0.H0_H0 ;  /* 0x20000000ff007230 */ /* 0x000fca0000004100 */
[----:B------:R-:W-:-:S04]  /*2460*/  F2FP.PACK_AB R0, RZ, R0 ;  /* 0x00000000ff00723e */ /* 0x000fc800000000ff */
[----:B------:R-:W-:-:S05]  /*2470*/  PRMT R0, R0, 0x5410, RZ ;  /* 0x0000541000007816 */ /* 0x000fca00000000ff */
[----:B------:R0:W-:Y:S01]  /*2480*/  STG.E [R16.64], R0 ;  /* 0x0000000010007986 */ /* 0x0001e2000c101924 */
[----:B------:R-:W-:Y:S05]  /*2490*/  BRA `(.L_x_4549) ;  /* 0x00000b8000007947 */ /* 0x000fea0003800000 */
.L_x_4554:
[----:B------:R-:W-:-:S05]  /*24a0*/  HADD2.F32 R2, -RZ, R0.H0_H0 ;  /* 0x20000000ff027230 */ /* 0x000fca0000004100 */
[----:B------:R-:W-:-:S06]  /*24b0*/  FMUL.FTZ R2, R2, 1 ;  /* 0x3f80000002027820 */ /* 0x000fcc0000410000 */
[----:B------:R-:W0:Y:S02]  /*24c0*/  F2F.F64.F32 R2, R2 ;  /* 0x0000000200027310 */ /* 0x000e240000201800 */
[----:B0-----:R0:W-:Y:S01]  /*24d0*/  STG.E.64 [R16.64], R2 ;  /* 0x0000000210007986 */ /* 0x0011e2000c101b24 */
[----:B------:R-:W-:Y:S05]  /*24e0*/  BRA `(.L_x_4549) ;  /* 0x00000b3000007947 */ /* 0x000fea0003800000 */
.L_x_4544:
        /* <DEDUP_REMOVED lines=13> */
.L_x_4558:
[----:B------:R-:W-:Y:S01]  /*25c0*/  HADD2.F32 R0, -RZ, R0.H0_H0 ;  /* 0x20000000ff007230 */ /* 0x000fe20000004100 */
[----:B------:R-:W-:-:S04]  /*25d0*/  CS2R R6, SRZ ;  /* 0x0000000000067805 */ /* 0x000fc8000001ff00 */
[----:B------:R-:W-:-:S04]  /*25e0*/  FMUL.FTZ R0, R0, 1 ;  /* 0x3f80000000007820 */ /* 0x000fc80000410000 */
[----:B------:R-:W0:Y:S02]  /*25f0*/  F2F.F64.F32 R4, R0 ;  /* 0x0000000000047310 */ /* 0x000e240000201800 */
[----:B0-----:R0:W-:Y:S01]  /*2600*/  STG.E.128 [R16.64], R4 ;  /* 0x0000000410007986 */ /* 0x0011e2000c101d24 */
[----:B------:R-:W-:Y:S05]  /*2610*/  BRA `(.L_x_4549) ;  /* 0x00000a0000007947 */ /* 0x000fea0003800000 */
.L_x_4557:
        /* <DEDUP_REMOVED lines=21> */
.L_x_4562:
[----:B------:R-:W-:Y:S05]  /*2770*/  BSYNC B0 ;  /* 0x0000000000007941 */ /* 0x000fea0003800000 */
.L_x_4561:
[----:B------:R-:W-:-:S05]  /*2780*/  LOP3.LUT R3, R0, R3, RZ, 0xfc, !PT ;  /* 0x0000000300037212 */ /* 0x000fca00078efcff */
[----:B------:R0:W-:Y:S01]  /*2790*/  STG.E.U8 [R16.64], R3 ;  /* 0x0000000310007986 */ /* 0x0001e2000c101124 */
[----:B------:R-:W-:Y:S05]  /*27a0*/  BRA `(.L_x_4549) ;  /* 0x0000087000007947 */ /* 0x000fea0003800000 */
.L_x_4560:
        /* <DEDUP_REMOVED lines=13> */
.L_x_4564:
[----:B------:R-:W-:Y:S01]  /*2880*/  IMAD.MOV.U32 R0, RZ, RZ, 0x7f ;  /* 0x0000007fff007424 */ /* 0x000fe200078e00ff */
[----:B------:R-:W-:-:S04]  /*2890*/  ISETP.GT.U32.AND P0, PT, R2, 0x7f800000, PT ;  /* 0x7f8000000200780c */ /* 0x000fc80003f04070 */
[----:B------:R-:W-:-:S04]  /*28a0*/  SEL R0, R0, 0x7c, P0 ;  /* 0x0000007c00007807 */ /* 0x000fc80000000000 */
.L_x_4565:
[----:B------:R-:W-:Y:S05]  /*28b0*/  BSYNC B0 ;  /* 0x0000000000007941 */ /* 0x000fea0003800000 */
.L_x_4563:
[----:B------:R-:W-:-:S04]  /*28c0*/  LOP3.LUT R2, R3, 0x80000000, RZ, 0xc0, !PT ;  /* 0x8000000003027812 */ /* 0x000fc800078ec0ff */
[----:B------:R-:W-:-:S04]  /*28d0*/  SHF.R.U32.HI R3, RZ, 0x18, R2 ;  /* 0x00000018ff037819 */ /* 0x000fc80000011602 */
[----:B------:R-:W-:-:S05]  /*28e0*/  LOP3.LUT R3, R0, R3, RZ, 0xfc, !PT ;  /* 0x0000000300037212 */ /* 0x000fca00078efcff */
[----:B------:R0:W-:Y:S01]  /*28f0*/  STG.E.U8 [R16.64], R3 ;  /* 0x0000000310007986 */ /* 0x0001e2000c101124 */
[----:B------:R-:W-:Y:S05]  /*2900*/  BRA `(.L_x_4549) ;  /* 0x0000071000007947 */ /* 0x000fea0003800000 */
.L_x_4559:
[----:B------:R-:W-:-:S05]  /*2910*/  HADD2.F32 R0, -RZ, R0.H0_H0 ;  /* 0x20000000ff007230 */ /* 0x000fca0000004100 */
[----:B------:R-:W-:-:S05]  /*2920*/  F2FP.BF16.PACK_AB R0, RZ, R0 ;  /* 0x00000000ff00723e */ /* 0x000fca00000010ff */
[----:B------:R0:W-:Y:S01]  /*2930*/  STG.E.U16 [R16.64], R0 ;  /* 0x0000000010007986 */ /* 0x0001e2000c101524 */
[----:B------:R-:W-:Y:S05]  /*2940*/  BRA `(.L_x_4549) ;  /* 0x000006d000007947 */ /* 0x000fea0003800000 */
.L_x_4556:
        /* <DEDUP_REMOVED lines=12> */
.L_x_4568:
        /* <DEDUP_REMOVED lines=17> */
.L_x_4571:
[----:B------:R-:W-:-:S04]  /*2b20*/  LOP3.LUT R2, R3, 0x80000000, RZ, 0xc0, !PT ;  /* 0x8000000003027812 */ /* 0x000fc800078ec0ff */
[----:B------:R-:W-:-:S04]  /*2b30*/  SHF.R.U32.HI R3, RZ, 0x18, R2 ;  /* 0x00000018ff037819 */ /* 0x000fc80000011602 */
[----:B------:R-:W-:-:S04]  /*2b40*/  LOP3.LUT R0, R0, R3, RZ, 0xfc, !PT ;  /* 0x0000000300007212 */ /* 0x000fc800078efcff */
[----:B------:R-:W-:Y:S02]  /*2b50*/  PRMT R8, R0, 0x7610, R8 ;  /* 0x0000761000087816 */ /* 0x000fe40000000008 */
.L_x_4570:
[----:B------:R-:W-:Y:S05]  /*2b60*/  BSYNC B0 ;  /* 0x0000000000007941 */ /* 0x000fea0003800000 */
.L_x_4569:
[----:B------:R0:W-:Y:S01]  /*2b70*/  STG.E.U8 [R16.64], R8 ;  /* 0x0000000810007986 */ /* 0x0001e2000c101124 */
[----:B------:R-:W-:Y:S05]  /*2b80*/  BRA `(.L_x_4549) ;  /* 0x0000049000007947 */ /* 0x000fea0003800000 */
.L_x_4567:
        /* <DEDUP_REMOVED lines=17> */
.L_x_4574:
[----:B------:R-:W-:-:S04]  /*2ca0*/  LOP3.LUT R2, R3, 0x80000000, RZ, 0xc0, !PT ;  /* 0x8000000003027812 */ /* 0x000fc800078ec0ff */
[----:B------:R-:W-:-:S04]  /*2cb0*/  SHF.R.U32.HI R3, RZ, 0x18, R2 ;  /* 0x00000018ff037819 */ /* 0x000fc80000011602 */
[----:B------:R-:W-:-:S04]  /*2cc0*/  LOP3.LUT R0, R0, R3, RZ, 0xfc, !PT ;  /* 0x0000000300007212 */ /* 0x000fc800078efcff */
[----:B------:R-:W-:Y:S02]  /*2cd0*/  PRMT R8, R0, 0x7610, R8 ;  /* 0x0000761000087816 */ /* 0x000fe40000000008 */
.L_x_4573:
[----:B------:R-:W-:Y:S05]  /*2ce0*/  BSYNC B0 ;  /* 0x0000000000007941 */ /* 0x000fea0003800000 */
.L_x_4572:
[----:B------:R0:W-:Y:S01]  /*2cf0*/  STG.E.U8 [R16.64], R8 ;  /* 0x0000000810007986 */ /* 0x0001e2000c101124 */
[----:B------:R-:W-:Y:S05]  /*2d00*/  BRA `(.L_x_4549) ;  /* 0x0000031000007947 */ /* 0x000fea0003800000 */
.L_x_4566:
        /* <DEDUP_REMOVED lines=22> */
.L_x_4548:
        /* <DEDUP_REMOVED lines=20> */
.L_x_4576:
[----:B------:R-:W-:-:S06]  /*2fb0*/  HADD2.F32 R2, -RZ, R0.H0_H0 ;  /* 0x20000000ff027230 */ /* 0x000fcc0000004100 */
[----:B------:R-:W0:Y:S02]  /*2fc0*/  F2I.U64.TRUNC R2, R2 ;  /* 0x0000000200027311 */ /* 0x000e24000020d800 */
[----:B0-----:R0:W-:Y:S01]  /*2fd0*/  STG.E.64 [R16.64], R2 ;  /* 0x0000000210007986 */ /* 0x0011e2000c101b24 */
[----:B------:R-:W-:Y:S05]  /*2fe0*/  BRA `(.L_x_4549) ;  /* 0x0000003000007947 */ /* 0x000fea0003800000 */
.L_x_4575:
[----:B------:R-:W-:-:S04]  /*2ff0*/  HADD2.F32 R0, -RZ, R0.H0_H0 ;  /* 0x20000000ff007230 */ /* 0x000fc80000004100 */
[----:B------:R-:W0:Y:S02]  /*3000*/  F2I.FTZ.U32.TRUNC.NTZ R3, R0 ;  /* 0x0000000000037305 */ /* 0x000e24000021f000 */
[----:B0-----:R0:W-:Y:S02]  /*3010*/  STG.E [R16.64], R3 ;  /* 0x0000000310007986 */ /* 0x0011e4000c101924 */
.L_x_4549:
[----:B------:R-:W-:-:S05]  /*3020*/  IMAD R18, R18, 0x200, R23 ;  /* 0x0000020012127824 */ /* 0x000fca00078e0217 */
[----:B------:R-:W-:Y:S02]  /*3030*/  IADD3 R19, R18, 0x80, RZ ;  /* 0x0000008012137810 */ /* 0x000fe40007ffe0ff */
.L_x_4507:
[----:B------:R-:W-:Y:S05]  /*3040*/  BSYNC B6 ;  /* 0x0000000000067941 */ /* 0x000fea0003800000 */
.L_x_4506:
        /* <DEDUP_REMOVED lines=231> */
.L_x_4579:
        /* <DEDUP_REMOVED lines=20> */
.L_x_4583:
[----:B------:R-:W2:Y:S02]  /*4000*/  LDG.E.U8 R2, [R2.64] ;  /* 0x0000002402027981 */ /* 0x000ea4000c1e1100 */
[----:B--2---:R-:W0:Y:S02]  /*4010*/  I2F.U16 R0, R2 ;  /* 0x0000000200007306 */ /* 0x004e240000101000 */
[----:B0-----:R-:W-:Y:S01]  /*4020*/  F2FP.PACK_AB R0, RZ, R0 ;  /* 0x00000000ff00723e */ /* 0x001fe200000000ff */
[----:B------:R-:W-:Y:S05]  /*4030*/  BRA `(.L_x_4585) ;  /* 0x00000e1000007947 */ /* 0x000fea0003800000 */
.L_x_4582:
        /* <DEDUP_REMOVED lines=10> */
.L_x_4587:
[----:B------:R-:W2:Y:S02]  /*40e0*/  LDG.E R2, [R2.64] ;  /* 0x0000002402027981 */ /* 0x000ea4000c1e1900 */
[----:B--2---:R-:W0:Y:S02]  /*40f0*/  I2F R0, R2 ;  /* 0x0000000200007306 */ /* 0x004e240000201400 */
[----:B0-----:R-:W-:Y:S01]  /*4100*/  F2FP.PACK_AB R0, RZ, R0 ;  /* 0x00000000ff00723e */ /* 0x001fe200000000ff */
[----:B------:R-:W-:Y:S05]  /*4110*/  BRA `(.L_x_4585) ;  /* 0x00000d3000007947 */ /* 0x000fea0003800000 */
.L_x_4586:
[----:B------:R-:W2:Y:S02]  /*4120*/  LDG.E.U16 R2, [R2.64] ;  /* 0x0000002402027981 */ /* 0x000ea4000c1e1500 */
[----:B--2---:R-:W0:Y:S02]  /*4130*/  I2F.S16 R0, R2 ;  /* 0x0000000200007306 */ /* 0x004e240000101400 */
[----:B0-----:R-:W-:Y:S01]  /*4140*/  F2FP.PACK_AB R0, RZ, R0 ;  /* 0x00000000ff00723e */ /* 0x001fe200000000ff */
[----:B------:R-:W-:Y:S05]  /*4150*/  BRA `(.L_x_4585) ;  /* 0x00000cf000007947 */ /* 0x000fea0003800000 */
.L_x_4581:
        /* <DEDUP_REMOVED lines=9> */
.L_x_4589:
[----:B------:R0:W5:Y:S01]  /*41f0*/  LDG.E.U16 R0, [R2.64] ;  /* 0x0000002402007981 */ /* 0x000162000c1e1500 */
[----:B------:R-:W-:Y:S05]  /*4200*/  BRA `(.L_x_4585) ;  /* 0x00000c4000007947 */ /* 0x000fea0003800000 */
.L_x_4588:
        /* <DEDUP_REMOVED lines=9> */
.L_x_4591:
[----:B------:R0:W5:Y:S01]  /*42a0*/  LDG.E.U16 R0, [R2.64] ;  /* 0x0000002402007981 */ /* 0x000162000c1e1500 */
[----:B------:R-:W-:Y:S05]  /*42b0*/  BRA `(.L_x_4585) ;  /* 0x00000b9000007947 */ /* 0x000fea0003800000 */
.L_x_4590:
[----:B------:R-:W2:Y:S02]  /*42c0*/  LDG.E.64 R2, [R2.64] ;  /* 0x0000002402027981 */ /* 0x000ea4000c1e1b00 */
[----:B--2---:R-:W0:Y:S01]  /*42d0*/  F2F.F32.F64 R0, R2 ;  /* 0x0000000200007310 */ /* 0x004e220000301000 */
[----:B------:R-:W0:-:S14]  /*42e0*/  DSETP.GEU.AND P0, PT, |R2|, c[0x2][0x0], PT ;  /* 0x008000000200762a */ /* 0x000e1c0003f0e200 */
[----:B0-----:R-:W-:-:S05]  /*42f0*/  @!P0 FMUL R0, R0, 1.175494350822287508e-38 ;  /* 0x0080000000008820 */ /* 0x001fca0000400000 */
[----:B------:R-:W-:Y:S01]  /*4300*/  F2FP.PACK_AB R0, RZ, R0 ;  /* 0x00000000ff00723e */ /* 0x000fe200000000ff */
[----:B------:R-:W-:Y:S05]  /*4310*/  BRA `(.L_x_4585) ;  /* 0x00000b3000007947 */ /* 0x000fea0003800000 */
.L_x_4580:
        /* <DEDUP_REMOVED lines=13> */
.L_x_4594:
[----:B------:R-:W2:Y:S02]  /*43f0*/  LDG.E.64 R2, [R2.64] ;  /* 0x0000002402027981 */ /* 0x000ea4000c1e1b00 */
[----:B--2---:R-:W0:Y:S01]  /*4400*/  F2F.F32.F64 R0, R2 ;  /* 0x0000000200007310 */ /* 0x004e220000301000 */
[----:B------:R-:W0:-:S14]  /*4410*/  DSETP.GEU.AND P0, PT, |R2|, c[0x2][0x0], PT ;  /* 0x008000000200762a */ /* 0x000e1c0003f0e200 */
[----:B0-----:R-:W-:-:S05]  /*4420*/  @!P0 FMUL R0, R0, 1.175494350822287508e-38 ;  /* 0x0080000000008820 */ /* 0x001fca0000400000 */
[----:B------:R-:W-:Y:S01]  /*4430*/  F2FP.PACK_AB R0, RZ, R0 ;  /* 0x00000000ff00723e */ /* 0x000fe200000000ff */
[----:B------:R-:W-:Y:S05]  /*4440*/  BRA `(.L_x_4585) ;  /* 0x00000a0000007947 */ /* 0x000fea0003800000 */
.L_x_4593:
        /* <DEDUP_REMOVED lines=28> */
.L_x_4596:
        /* <DEDUP_REMOVED lines=15> */
.L_x_4595:
[----:B------:R-:W2:Y:S02]  /*4700*/  LDG.E.U16 R0, [R2.64] ;  /* 0x0000002402007981 */ /* 0x000ea4000c1e1500 */
[----:B--2---:R-:W-:-:S04]  /*4710*/  PRMT R0, RZ, 0x5410, R0 ;  /* 0x00005410ff007816 */ /* 0x004fc80000000000 */
[----:B------:R-:W-:Y:S01]  /*4720*/  F2FP.PACK_AB R0, RZ, R0 ;  /* 0x00000000ff00723e */ /* 0x000fe200000000ff */
[----:B------:R-:W-:Y:S05]  /*4730*/  BRA `(.L_x_4585) ;  /* 0x0000071000007947 */ /* 0x000fea0003800000 */
.L_x_4592:
        /* <DEDUP_REMOVED lines=12> */
.L_x_4599:
        /* <DEDUP_REMOVED lines=21> */
.L_x_4603:
[----:B------:R-:W-:Y:S05]  /*4950*/  BSYNC B1 ;  /* 0x0000000000017941 */ /* 0x000fea0003800000 */
.L_x_4602:
[----:B------:R-:W-:Y:S01]  /*4960*/  LEA R3, R0, 0x3b800000, 0x17 ;  /* 0x3b80000000037811 */ /* 0x000fe200078eb8ff */
[----:B------:R-:W-:-:S05]  /*4970*/  IMAD.SHL.U32 R0, R2, 0x100000, RZ ;  /* 0x0010000002007824 */ /* 0x000fca00078e00ff */
[----:B------:R-:W-:Y:S02]  /*4980*/  LOP3.LUT R0, R3, R0, R4, 0xfe, !PT ;  /* 0x0000000003007212 */ /* 0x000fe400078efe04 */
.L_x_4601:
[----:B------:R-:W-:Y:S05]  /*4990*/  BSYNC B0 ;  /* 0x0000000000007941 */ /* 0x000fea0003800000 */
.L_x_4600:
[----:B------:R-:W-:Y:S01]  /*49a0*/  F2FP.PACK_AB R0, RZ, R0 ;  /* 0x00000000ff00723e */ /* 0x000fe200000000ff */
[----:B------:R-:W-:Y:S05]  /*49b0*/  BRA `(.L_x_4585) ;  /* 0x0000049000007947 */ /* 0x000fea0003800000 */
.L_x_4598:
        /* <DEDUP_REMOVED lines=21> */
.L_x_4607:
[----:B------:R-:W-:Y:S05]  /*4b10*/  BSYNC B1 ;  /* 0x0000000000017941 */ /* 0x000fea0003800000 */
.L_x_4606:
[----:B------:R-:W-:Y:S01]  /*4b20*/  LEA R3, R0, 0x37800000, 0x17 ;  /* 0x3780000000037811 */ /* 0x000fe200078eb8ff */
[----:B------:R-:W-:-:S05]  /*4b30*/  IMAD.SHL.U32 R0, R2, 0x200000, RZ ;  /* 0x0020000002007824 */ /* 0x000fca00078e00ff */
[----:B------:R-:W-:Y:S02]  /*4b40*/  LOP3.LUT R0, R3, R0, R4, 0xfe, !PT ;  /* 0x0000000003007212 */ /* 0x000fe400078efe04 */
.L_x_4605:
[----:B------:R-:W-:Y:S05]  /*4b50*/  BSYNC B0 ;  /* 0x0000000000007941 */ /* 0x000fea0003800000 */
.L_x_4604:
[----:B------:R-:W-:Y:S01]  /*4b60*/  F2FP.PACK_AB R0, RZ, R0 ;  /* 0x00000000ff00723e */ /* 0x000fe200000000ff */
[----:B------:R-:W-:Y:S05]  /*4b70*/  BRA `(.L_x_4585) ;  /* 0x000002d000007947 */ /* 0x000fea0003800000 */
.L_x_4597:
        /* <DEDUP_REMOVED lines=14> */
.L_x_4611:
[----:B------:R-:W-:Y:S05]  /*4c60*/  BSYNC B0 ;  /* 0x0000000000007941 */ /* 0x000fea0003800000 */
.L_x_4610:
[----:B------:R-:W-:Y:S01]  /*4c70*/  F2FP.PACK_AB R0, RZ, R0 ;  /* 0x00000000ff00723e */ /* 0x000fe200000000ff */
[----:B------:R-:W-:Y:S05]  /*4c80*/  BRA `(.L_x_4585) ;  /* 0x000001c000007947 */ /* 0x000fea0003800000 */
.L_x_4584:
        /* <DEDUP_REMOVED lines=21> */
.L_x_4609:
[----:B------:R-:W2:Y:S02]  /*4de0*/  LDG.E.64 R2, [R2.64] ;  /* 0x0000002402027981 */ /* 0x000ea4000c1e1b00 */
[----:B--2---:R-:W0:Y:S02]  /*4df0*/  I2F.U64 R0, R2 ;  /* 0x0000000200007312 */ /* 0x004e240000301000 */
[----:B0-----:R-:W-:Y:S01]  /*4e00*/  F2FP.PACK_AB R0, RZ, R0 ;  /* 0x00000000ff00723e */ /* 0x001fe200000000ff */
[----:B------:R-:W-:Y:S05]  /*4e10*/  BRA `(.L_x_4585) ;  /* 0x0000003000007947 */ /* 0x000fea0003800000 */
.L_x_4608:
[----:B------:R-:W2:Y:S02]  /*4e20*/  LDG.E R2, [R2.64] ;  /* 0x0000002402027981 */ /* 0x000ea4000c1e1900 */
[----:B--2---:R-:W0:Y:S02]  /*4e30*/  I2F.U32 R0, R2 ;  /* 0x0000000200007306 */ /* 0x004e240000201000 */
[----:B0-----:R-:W-:-:S06]  /*4e40*/  F2FP.PACK_AB R0, RZ, R0 ;  /* 0x00000000ff00723e */ /* 0x001fcc00000000ff */
.L_x_4585:
        /* <DEDUP_REMOVED lines=32> */
.L_x_4613:
[----:B------:R-:W-:Y:S02]  /*5050*/  FMUL.FTZ R0, R0, c[0x0][0x374] ;  /* 0x0000dd0000007a20 */ /* 0x000fe40000410000 */
.L_x_4614:
[----:B------:R-:W-:Y:S05]  /*5060*/  BSYNC B0 ;  /* 0x0000000000007941 */ /* 0x000fea0003800000 */
.L_x_4612:
        /* <DEDUP_REMOVED lines=17> */
.L_x_4618:
[----:B------:R-:W-:-:S06]  /*5180*/  HADD2.F32 R3, -RZ, R0.H0_H0 ;  /* 0x20000000ff037230 */ /* 0x000fcc0000004100 */
[----:B------:R-:W0:Y:S02]  /*5190*/  F2I.S64.TRUNC R2, R3 ;  /* 0x0000000300027311 */ /* 0x000e24000020d900 */
[----:B0-----:R0:W-:Y:S01]  /*51a0*/  STG.E.U8 [R16.64], R2 ;  /* 0x0000000210007986 */ /* 0x0011e2000c101124 */
[----:B------:R-:W-:Y:S05]  /*51b0*/  BRA `(.L_x_4620) ;  /* 0x00000e4000007947 */ /* 0x000fea0003800000 */
.L_x_4617:
        /* <DEDUP_REMOVED lines=10> */
.L_x_4622:
[----:B------:R-:W-:-:S04]  /*5260*/  HADD2.F32 R0, -RZ, R0.H0_H0 ;  /* 0x20000000ff007230 */ /* 0x000fc80000004100 */
[----:B------:R-:W0:Y:S02]  /*5270*/  F2I.FTZ.TRUNC.NTZ R3, R0 ;  /* 0x0000000000037305 */ /* 0x000e24000021f100 */
[----:B0-----:R0:W-:Y:S01]  /*5280*/  STG.E [R16.64], R3 ;  /* 0x0000000310007986 */ /* 0x0011e2000c101924 */
[----:B------:R-:W-:Y:S05]  /*5290*/  BRA `(.L_x_4620) ;  /* 0x00000d6000007947 */ /* 0x000fea0003800000 */
.L_x_4621:
[----:B------:R-:W-:-:S04]  /*52a0*/  HADD2.F32 R0, -RZ, R0.H0_H0 ;  /* 0x20000000ff007230 */ /* 0x000fc80000004100 */
[----:B------:R-:W0:Y:S02]  /*52b0*/  F2I.FTZ.TRUNC.NTZ R3, R0 ;  /* 0x0000000000037305 */ /* 0x000e24000021f100 */
[----:B0-----:R0:W-:Y:S01]  /*52c0*/  STG.E.U16 [R16.64], R3 ;  /* 0x0000000310007986 */ /* 0x0011e2000c101524 */
[----:B------:R-:W-:Y:S05]  /*52d0*/  BRA `(.L_x_4620) ;  /* 0x00000d2000007947 */ /* 0x000fea0003800000 */
.L_x_4616:
        /* <DEDUP_REMOVED lines=9> */
.L_x_4624:
[----:B------:R0:W-:Y:S01]  /*5370*/  STG.E.U16 [R16.64], R0 ;  /* 0x0000000010007986 */ /* 0x0001e2000c101524 */
[----:B------:R-:W-:Y:S05]  /*5380*/  BRA `(.L_x_4620) ;  /* 0x00000c7000007947 */ /* 0x000fea0003800000 */
.L_x_4623:
        /* <DEDUP_REMOVED lines=10> */
.L_x_4626:
[----:B------:R-:W-:-:S05]  /*5430*/  HADD2.F32 R0, -RZ, R0.H0_H0 ;  /* 0x20000000ff007230 */ /* 0x000fca0000004100 */
[----:B------:R-:W-:-:S04]  /*5440*/  F2FP.PACK_AB R0, RZ, R0 ;  /* 0x00000000ff00723e */ /* 0x000fc800000000ff */
[----:B------:R-:W-:-:S05]  /*5450*/  PRMT R0, R0, 0x5410, RZ ;  /* 0x0000541000007816 */ /* 0x000fca00000000ff */
[----:B------:R0:W-:Y:S01]  /*5460*/  STG.E [R16.64], R0 ;  /* 0x0000000010007986 */ /* 0x0001e2000c101924 */
[----:B------:R-:W-:Y:S05]  /*5470*/  BRA `(.L_x_4620) ;  /* 0x00000b8000007947 */ /* 0x000fea0003800000 */
.L_x_4625:
[----:B------:R-:W-:-:S05]  /*5480*/  HADD2.F32 R2, -RZ, R0.H0_H0 ;  /* 0x20000000ff027230 */ /* 0x000fca0000004100 */
[----:B------:R-:W-:-:S06]  /*5490*/  FMUL.FTZ R2, R2, 1 ;  /* 0x3f80000002027820 */ /* 0x000fcc0000410000 */
[----:B------:R-:W0:Y:S02]  /*54a0*/  F2F.F64.F32 R2, R2 ;  /* 0x0000000200027310 */ /* 0x000e240000201800 */
[----:B0-----:R0:W-:Y:S01]  /*54b0*/  STG.E.64 [R16.64], R2 ;  /* 0x0000000210007986 */ /* 0x0011e2000c101b24 */
[----:B------:R-:W-:Y:S05]  /*54c0*/  BRA `(.L_x_4620) ;  /* 0x00000b3000007947 */ /* 0x000fea0003800000 */
.L_x_4615:
        /* <DEDUP_REMOVED lines=13> */
.L_x_4629:
[----:B------:R-:W-:Y:S01]  /*55a0*/  HADD2.F32 R0, -RZ, R0.H0_H0 ;  /* 0x20000000ff007230 */ /* 0x000fe20000004100 */
[----:B------:R-:W-:-:S04]  /*55b0*/  CS2R R6, SRZ ;  /* 0x0000000000067805 */ /* 0x000fc8000001ff00 */
[----:B------:R-:W-:-:S04]  /*55c0*/  FMUL.FTZ R0, R0, 1 ;  /* 0x3f80000000007820 */ /* 0x000fc80000410000 */
[----:B------:R-:W0:Y:S02]  /*55d0*/  F2F.F64.F32 R4, R0 ;  /* 0x0000000000047310 */ /* 0x000e240000201800 */
[----:B0-----:R0:W-:Y:S01]  /*55e0*/  STG.E.128 [R16.64], R4 ;  /* 0x0000000410007986 */ /* 0x0011e2000c101d24 */
[----:B------:R-:W-:Y:S05]  /*55f0*/  BRA `(.L_x_4620) ;  /* 0x00000a0000007947 */ /* 0x000fea0003800000 */
.L_x_4628:
        /* <DEDUP_REMOVED lines=21> */
.L_x_4633:
[----:B------:R-:W-:Y:S05]  /*5750*/  BSYNC B0 ;  /* 0x0000000000007941 */ /* 0x000fea0003800000 */
.L_x_4632:
[----:B------:R-:W-:-:S05]  /*5760*/  LOP3.LUT R3, R0, R3, RZ, 0xfc, !PT ;  /* 0x0000000300037212 */ /* 0x000fca00078efcff */
[----:B------:R0:W-:Y:S01]  /*5770*/  STG.E.U8 [R16.64], R3 ;  /* 0x0000000310007986 */ /* 0x0001e2000c101124 */
[----:B------:R-:W-:Y:S05]  /*5780*/  BRA `(.L_x_4620) ;  /* 0x0000087000007947 */ /* 0x000fea0003800000 */
.L_x_4631:
        /* <DEDUP_REMOVED lines=13> */
.L_x_4635:
[----:B------:R-:W-:Y:S01]  /*5860*/  IMAD.MOV.U32 R0, RZ, RZ, 0x7f ;  /* 0x0000007fff007424 */ /* 0x000fe200078e00ff */
[----:B------:R-:W-:-:S04]  /*5870*/  ISETP.GT.U32.AND P0, PT, R2, 0x7f800000, PT ;  /* 0x7f8000000200780c */ /* 0x000fc80003f04070 */
[----:B------:R-:W-:-:S04]  /*5880*/  SEL R0, R0, 0x7c, P0 ;  /* 0x0000007c00007807 */ /* 0x000fc80000000000 */
.L_x_4636:
[----:B------:R-:W-:Y:S05]  /*5890*/  BSYNC B0 ;  /* 0x0000000000007941 */ /* 0x000fea0003800000 */
.L_x_4634:
[----:B------:R-:W-:-:S04]  /*58a0*/  LOP3.LUT R2, R3, 0x80000000, RZ, 0xc0, !PT ;  /* 0x8000000003027812 */ /* 0x000fc800078ec0ff */
[----:B------:R-:W-:-:S04]  /*58b0*/  SHF.R.U32.HI R3, RZ, 0x18, R2 ;  /* 0x00000018ff037819 */ /* 0x000fc80000011602 */
[----:B------:R-:W-:-:S05]  /*58c0*/  LOP3.LUT R3, R0, R3, RZ, 0xfc, !PT ;  /* 0x0000000300037212 */ /* 0x000fca00078efcff */
[----:B------:R0:W-:Y:S01]  /*58d0*/  STG.E.U8 [R16.64], R3 ;  /* 0x0000000310007986 */ /* 0x0001e2000c101124 */
[----:B------:R-:W-:Y:S05]  /*58e0*/  BRA `(.L_x_4620) ;  /* 0x0000071000007947 */ /* 0x000fea0003800000 */
.L_x_4630:
[----:B------:R-:W-:-:S05]  /*58f0*/  HADD2.F32 R0, -RZ, R0.H0_H0 ;  /* 0x20000000ff007230 */ /* 0x000fca0000004100 */
[----:B------:R-:W-:-:S05]  /*5900*/  F2FP.BF16.PACK_AB R0, RZ, R0 ;  /* 0x00000000ff00723e */ /* 0x000fca00000010ff */
[----:B------:R0:W-:Y:S01]  /*5910*/  STG.E.U16 [R16.64], R0 ;  /* 0x0000000010007986 */ /* 0x0001e2000c101524 */
[----:B------:R-:W-:Y:S05]  /*5920*/  BRA `(.L_x_4620) ;  /* 0x000006d000007947 */ /* 0x000fea0003800000 */
.L_x_4627:
        /* <DEDUP_REMOVED lines=12> */
.L_x_4639:
        /* <DEDUP_REMOVED lines=17> */
.L_x_4642:
[----:B------:R-:W-:-:S04]  /*5b00*/  LOP3.LUT R2, R3, 0x80000000, RZ, 0xc0, !PT ;  /* 0x8000000003027812 */ /* 0x000fc800078ec0ff */
[----:B------:R-:W-:-:S04]  /*5b10*/  SHF.R.U32.HI R3, RZ, 0x18, R2 ;  /* 0x00000018ff037819 */ /* 0x000fc80000011602 */
[----:B------:R-:W-:-:S04]  /*5b20*/  LOP3.LUT R0, R0, R3, RZ, 0xfc, !PT ;  /* 0x0000000300007212 */ /* 0x000fc800078efcff */
[----:B------:R-:W-:Y:S02]  /*5b30*/  PRMT R8, R0, 0x7610, R8 ;  /* 0x0000761000087816 */ /* 0x000fe40000000008 */
.L_x_4641:
[----:B------:R-:W-:Y:S05]  /*5b40*/  BSYNC B0 ;  /* 0x0000000000007941 */ /* 0x000fea0003800000 */
.L_x_4640:
[----:B------:R0:W-:Y:S01]  /*5b50*/  STG.E.U8 [R16.64], R8 ;  /* 0x0000000810007986 */ /* 0x0001e2000c101124 */
[----:B------:R-:W-:Y:S05]  /*5b60*/  BRA `(.L_x_4620) ;  /* 0x0000049000007947 */ /* 0x000fea0003800000 */
.L_x_4638:
        /* <DEDUP_REMOVED lines=17> */
.L_x_4645:
[----:B------:R-:W-:-:S04]  /*5c80*/  LOP3.LUT R2, R3, 0x80000000, RZ, 0xc0, !PT ;  /* 0x8000000003027812 */ /* 0x000fc800078ec0ff */
[----:B------:R-:W-:-:S04]  /*5c90*/  SHF.R.U32.HI R3, RZ, 0x18, R2 ;  /* 0x00000018ff037819 */ /* 0x000fc80000011602 */
[----:B------:R-:W-:-:S04]  /*5ca0*/  LOP3.LUT R0, R0, R3, RZ, 0xfc, !PT ;  /* 0x0000000300007212 */ /* 0x000fc800078efcff */
[----:B------:R-:W-:Y:S02]  /*5cb0*/  PRMT R8, R0, 0x7610, R8 ;  /* 0x0000761000087816 */ /* 0x000fe40000000008 */
.L_x_4644:
[----:B------:R-:W-:Y:S05]  /*5cc0*/  BSYNC B0 ;  /* 0x0000000000007941 */ /* 0x000fea0003800000 */
.L_x_4643:
[----:B------:R0:W-:Y:S01]  /*5cd0*/  STG.E.U8 [R16.64], R8 ;  /* 0x0000000810007986 */ /* 0x0001e2000c101124 */
[----:B------:R-:W-:Y:S05]  /*5ce0*/  BRA `(.L_x_4620) ;  /* 0x0000031000007947 */ /* 0x000fea0003800000 */
.L_x_4637:
        /* <DEDUP_REMOVED lines=22> */
.L_x_4619:
        /* <DEDUP_REMOVED lines=20> */
.L_x_4647:
[----:B------:R-:W-:-:S06]  /*5f90*/  HADD2.F32 R2, -RZ, R0.H0_H0 ;  /* 0x20000000ff027230 */ /* 0x000fcc0000004100 */
[----:B------:R-:W0:Y:S02]  /*5fa0*/  F2I.U64.TRUNC R2, R2 ;  /* 0x0000000200027311 */ /* 0x000e24000020d800 */
[----:B0-----:R0:W-:Y:S01]  /*5fb0*/  STG.E.64 [R16.64], R2 ;  /* 0x0000000210007986 */ /* 0x0011e2000c101b24 */
[----:B------:R-:W-:Y:S05]  /*5fc0*/  BRA `(.L_x_4620) ;  /* 0x0000003000007947 */ /* 0x000fea0003800000 */
.L_x_4646:
[----:B------:R-:W-:-:S04]  /*5fd0*/  HADD2.F32 R0, -RZ, R0.H0_H0 ;  /* 0x20000000ff007230 */ /* 0x000fc80000004100 */
[----:B------:R-:W0:Y:S02]  /*5fe0*/  F2I.FTZ.U32.TRUNC.NTZ R3, R0 ;  /* 0x0000000000037305 */ /* 0x000e24000021f000 */
[----:B0-----:R0:W-:Y:S02]  /*5ff0*/  STG.E [R16.64], R3 ;  /* 0x0000000310007986 */ /* 0x0011e4000c101924 */
.L_x_4620:
        /* <DEDUP_REMOVED lines=231> */
.L_x_4648:
        /* <DEDUP_REMOVED lines=20> */
.L_x_4652:
[----:B------:R-:W2:Y:S02]  /*6fb0*/  LDG.E.U8 R2, [R2.64] ;  /* 0x0000002402027981 */ /* 0x000ea4000c1e1100 */
[----:B--2---:R-:W0:Y:S02]  /*6fc0*/  I2F.U16 R0, R2 ;  /* 0x0000000200007306 */ /* 0x004e240000101000 */
[----:B0-----:R-:W-:Y:S01]  /*6fd0*/  F2FP.PACK_AB R0, RZ, R0 ;  /* 0x00000000ff00723e */ /* 0x001fe200000000ff */
[----:B------:R-:W-:Y:S05]  /*6fe0*/  BRA `(.L_x_4654) ;  /* 0x00000e1000007947 */ /* 0x000fea0003800000 */
.L_x_4651:
        /* <DEDUP_REMOVED lines=10> */
.L_x_4656:
[----:B------:R-:W2:Y:S02]  /*7090*/  LDG.E R2, [R2.64] ;  /* 0x0000002402027981 */ /* 0x000ea4000c1e1900 */
[----:B--2---:R-:W0:Y:S02]  /*70a0*/  I2F R0, R2 ;  /* 0x0000000200007306 */ /* 0x004e240000201400 */
[----:B0-----:R-:W-:Y:S01]  /*70b0*/  F2FP.PACK_AB R0, RZ, R0 ;  /* 0x00000000ff00723e */ /* 0x001fe200000000ff */
[----:B------:R-:W-:Y:S05]  /*70c0*/  BRA `(.L_x_4654) ;  /* 0x00000d3000007947 */ /* 0x000fea0003800000 */
.L_x_4655:
[----:B------:R-:W2:Y:S02]  /*70d0*/  LDG.E.U16 R2, [R2.64] ;  /* 0x0000002402027981 */ /* 0x000ea4000c1e1500 */
[----:B--2---:R-:W0:Y:S02]  /*70e0*/  I2F.S16 R0, R2 ;  /* 0x0000000200007306 */ /* 0x004e240000101400 */
[----:B0-----:R-:W-:Y:S01]  /*70f0*/  F2FP.PACK_AB R0, RZ, R0 ;  /* 0x00000000ff00723e */ /* 0x001fe200000000ff */
[----:B------:R-:W-:Y:S05]  /*7100*/  BRA `(.L_x_4654) ;  /* 0x00000cf000007947 */ /* 0x000fea0003800000 */
.L_x_4650:
        /* <DEDUP_REMOVED lines=9> */
.L_x_4658:
[----:B------:R0:W5:Y:S01]  /*71a0*/  LDG.E.U16 R0, [R2.64] ;  /* 0x0000002402007981 */ /* 0x000162000c1e1500 */
[----:B------:R-:W-:Y:S05]  /*71b0*/  BRA `(.L_x_4654) ;  /* 0x00000c4000007947 */ /* 0x000fea0003800000 */
.L_x_4657:
        /* <DEDUP_REMOVED lines=9> */
.L_x_4660:
[----:B------:R0:W5:Y:S01]  /*7250*/  LDG.E.U16 R0, [R2.64] ;  /* 0x0000002402007981 */ /* 0x000162000c1e1500 */
[----:B------:R-:W-:Y:S05]  /*7260*/  BRA `(.L_x_4654) ;  /* 0x00000b9000007947 */ /* 0x000fea0003800000 */
.L_x_4659:
[----:B------:R-:W2:Y:S02]  /*7270*/  LDG.E.64 R2, [R2.64] ;  /* 0x0000002402027981 */ /* 0x000ea4000c1e1b00 */
[----:B--2---:R-:W0:Y:S01]  /*7280*/  F2F.F32.F64 R0, R2 ;  /* 0x0000000200007310 */ /* 0x004e220000301000 */
[----:B------:R-:W0:-:S14]  /*7290*/  DSETP.GEU.AND P0, PT, |R2|, c[0x2][0x0], PT ;  /* 0x008000000200762a */ /* 0x000e1c0003f0e200 */
[----:B0-----:R-:W-:-:S05]  /*72a0*/  @!P0 FMUL R0, R0, 1.175494350822287508e-38 ;  /* 0x0080000000008820 */ /* 0x001fca0000400000 */
[----:B------:R-:W-:Y:S01]  /*72b0*/  F2FP.PACK_AB R0, RZ, R0 ;  /* 0x00000000ff00723e */ /* 0x000fe200000000ff */
[----:B------:R-:W-:Y:S05]  /*72c0*/  BRA `(.L_x_4654) ;  /* 0x00000b3000007947 */ /* 0x000fea0003800000 */
.L_x_4649:
        /* <DEDUP_REMOVED lines=13> */
.L_x_4663:
[----:B------:R-:W2:Y:S02]  /*73a0*/  LDG.E.64 R2, [R2.64] ;  /* 0x0000002402027981 */ /* 0x000ea4000c1e1b00 */
[----:B--2---:R-:W0:Y:S01]  /*73b0*/  F2F.F32.F64 R0, R2 ;  /* 0x0000000200007310 */ /* 0x004e220000301000 */
[----:B------:R-:W0:-:S14]  /*73c0*/  DSETP.GEU.AND P0, PT, |R2|, c[0x2][0x0], PT ;  /* 0x008000000200762a */ /* 0x000e1c0003f0e200 */
[----:B0-----:R-:W-:-:S05]  /*73d0*/  @!P0 FMUL R0, R0, 1.175494350822287508e-38 ;  /* 0x0080000000008820 */ /* 0x001fca0000400000 */
[----:B------:R-:W-:Y:S01]  /*73e0*/  F2FP.PACK_AB R0, RZ, R0 ;  /* 0x00000000ff00723e */ /* 0x000fe200000000ff */
[----:B------:R-:W-:Y:S05]  /*73f0*/  BRA `(.L_x_4654) ;  /* 0x00000a0000007947 */ /* 0x000fea0003800000 */
.L_x_4662:
        /* <DEDUP_REMOVED lines=28> */
.L_x_4665:
        /* <DEDUP_REMOVED lines=15> */
.L_x_4664:
[----:B------:R-:W2:Y:S02]  /*76b0*/  LDG.E.U16 R0, [R2.64] ;  /* 0x0000002402007981 */ /* 0x000ea4000c1e1500 */
[----:B--2---:R-:W-:-:S04]  /*76c0*/  PRMT R0, RZ, 0x5410, R0 ;  /* 0x00005410ff007816 */ /* 0x004fc80000000000 */
[----:B------:R-:W-:Y:S01]  /*76d0*/  F2FP.PACK_AB R0, RZ, R0 ;  /* 0x00000000ff00723e */ /* 0x000fe200000000ff */
[----:B------:R-:W-:Y:S05]  /*76e0*/  BRA `(.L_x_4654) ;  /* 0x0000071000007947 */ /* 0x000fea0003800000 */
.L_x_4661:
        /* <DEDUP_REMOVED lines=12> */
.L_x_4668:
        /* <DEDUP_REMOVED lines=21> */
.L_x_4672:
[----:B------:R-:W-:Y:S05]  /*7900*/  BSYNC B1 ;  /* 0x0000000000017941 */ /* 0x000fea0003800000 */
.L_x_4671:
[----:B------:R-:W-:Y:S01]  /*7910*/  LEA R3, R0, 0x3b800000, 0x17 ;  /* 0x3b80000000037811 */ /* 0x000fe200078eb8ff */
[----:B------:R-:W-:-:S05]  /*7920*/  IMAD.SHL.U32 R0, R2, 0x100000, RZ ;  /* 0x0010000002007824 */ /* 0x000fca00078e00ff */
[----:B------:R-:W-:Y:S02]  /*7930*/  LOP3.LUT R0, R3, R0, R4, 0xfe, !PT ;  /* 0x0000000003007212 */ /* 0x000fe400078efe04 */
.L_x_4670:
[----:B------:R-:W-:Y:S05]  /*7940*/  BSYNC B0 ;  /* 0x0000000000007941 */ /* 0x000fea0003800000 */
.L_x_4669:
[----:B------:R-:W-:Y:S01]  /*7950*/  F2FP.PACK_AB R0, RZ, R0 ;  /* 0x00000000ff00723e */ /* 0x000fe200000000ff */
[----:B------:R-:W-:Y:S05]  /*7960*/  BRA `(.L_x_4654) ;  /* 0x0000049000007947 */ /* 0x000fea0003800000 */
.L_x_4667:
        /* <DEDUP_REMOVED lines=21> */
.L_x_4676:
[----:B------:R-:W-:Y:S05]  /*7ac0*/  BSYNC B1 ;  /* 0x0000000000017941 */ /* 0x000fea0003800000 */
.L_x_4675:
[----:B------:R-:W-:Y:S01]  /*7ad0*/  LEA R3, R0, 0x37800000, 0x17 ;  /* 0x3780000000037811 */ /* 0x000fe200078eb8ff */
[----:B------:R-:W-:-:S05]  /*7ae0*/  IMAD.SHL.U32 R0, R2, 0x200000, RZ ;  /* 0x0020000002007824 */ /* 0x000fca00078e00ff */
[----:B------:R-:W-:Y:S02]  /*7af0*/  LOP3.LUT R0, R3, R0, R4, 0xfe, !PT ;  /* 0x0000000003007212 */ /* 0x000fe400078efe04 */
.L_x_4674:
[----:B------:R-:W-:Y:S05]  /*7b00*/  BSYNC B0 ;  /* 0x0000000000007941 */ /* 0x000fea0003800000 */
.L_x_4673:
[----:B------:R-:W-:Y:S01]  /*7b10*/  F2FP.PACK_AB R0, RZ, R0 ;  /* 0x00000000ff00723e */ /* 0x000fe200000000ff */
[----:B------:R-:W-:Y:S05]  /*7b20*/  BRA `(.L_x_4654) ;  /* 0x000002d000007947 */ /* 0x000fea0003800000 */
.L_x_4666:
        /* <DEDUP_REMOVED lines=14> */
.L_x_4680:
[----:B------:R-:W-:Y:S05]  /*7c10*/  BSYNC B0 ;  /* 0x0000000000007941 */ /* 0x000fea0003800000 */
.L_x_4679:
[----:B------:R-:W-:Y:S01]  /*7c20*/  F2FP.PACK_AB R0, RZ, R0 ;  /* 0x00000000ff00723e */ /* 0x000fe200000000ff */
[----:B------:R-:W-:Y:S05]  /*7c30*/  BRA `(.L_x_4654) ;  /* 0x000001c000007947 */ /* 0x000fea0003800000 */
.L_x_4653:
        /* <DEDUP_REMOVED lines=21> */
.L_x_4678:
[----:B------:R-:W2:Y:S02]  /*7d90*/  LDG.E.64 R2, [R2.64] ;  /* 0x0000002402027981 */ /* 0x000ea4000c1e1b00 */
[----:B--2---:R-:W0:Y:S02]  /*7da0*/  I2F.U64 R0, R2 ;  /* 0x0000000200007312 */ /* 0x004e240000301000 */
[----:B0-----:R-:W-:Y:S01]  /*7db0*/  F2FP.PACK_AB R0, RZ, R0 ;  /* 0x00000000ff00723e */ /* 0x001fe200000000ff */
[----:B------:R-:W-:Y:S05]  /*7dc0*/  BRA `(.L_x_4654) ;  /* 0x0000003000007947 */ /* 0x000fea0003800000 */
.L_x_4677:
[----:B------:R-:W2:Y:S02]  /*7dd0*/  LDG.E R2, [R2.64] ;  /* 0x0000002402027981 */ /* 0x000ea4000c1e1900 */
[----:B--2---:R-:W0:Y:S02]  /*7de0*/  I2F.U32 R0, R2 ;  /* 0x0000000200007306 */ /* 0x004e240000201000 */
[----:B0-----:R-:W-:-:S06]  /*7df0*/  F2FP.PACK_AB R0, RZ, R0 ;  /* 0x00000000ff00723e */ /* 0x001fcc00000000ff */
.L_x_4654:
        /* <DEDUP_REMOVED lines=32> */
.L_x_4682:
[----:B------:R-:W-:Y:S02]  /*8000*/  FMUL.FTZ R0, R0, c[0x0][0x374] ;  /* 0x0000dd0000007a20 */ /* 0x000fe40000410000 */
.L_x_4683:
[----:B------:R-:W-:Y:S05]  /*8010*/  BSYNC B0 ;  /* 0x0000000000007941 */ /* 0x000fea0003800000 */
.L_x_4681:
        /* <DEDUP_REMOVED lines=17> */
.L_x_4687:
[----:B------:R-:W-:-:S06]  /*8130*/  HADD2.F32 R3, -RZ, R0.H0_H0 ;  /* 0x20000000ff037230 */ /* 0x000fcc0000004100 */
[----:B------:R-:W0:Y:S02]  /*8140*/  F2I.S64.TRUNC R2, R3 ;  /* 0x0000000300027311 */ /* 0x000e24000020d900 */
[----:B0-----:R0:W-:Y:S01]  /*8150*/  STG.E.U8 [R16.64], R2 ;  /* 0x0000000210007986 */ /* 0x0011e2000c101124 */
[----:B------:R-:W-:Y:S05]  /*8160*/  BRA `(.L_x_4689) ;  /* 0x00000e4000007947 */ /* 0x000fea0003800000 */
.L_x_4686:
        /* <DEDUP_REMOVED lines=10> */
.L_x_4691:
[----:B------:R-:W-:-:S04]  /*8210*/  HADD2.F32 R0, -RZ, R0.H0_H0 ;  /* 0x20000000ff007230 */ /* 0x000fc80000004100 */
[----:B------:R-:W0:Y:S02]  /*8220*/  F2I.FTZ.TRUNC.NTZ R3, R0 ;  /* 0x0000000000037305 */ /* 0x000e24000021f100 */
[----:B0-----:R0:W-:Y:S01]  /*8230*/  STG.E [R16.64], R3 ;  /* 0x0000000310007986 */ /* 0x0011e2000c101924 */
[----:B------:R-:W-:Y:S05]  /*8240*/  BRA `(.L_x_4689) ;  /* 0x00000d6000007947 */ /* 0x000fea0003800000 */
.L_x_4690:
[----:B------:R-:W-:-:S04]  /*8250*/  HADD2.F32 R0, -RZ, R0.H0_H0 ;  /* 0x20000000ff007230 */ /* 0x000fc80000004100 */
[----:B------:R-:W0:Y:S02]  /*8260*/  F2I.FTZ.TRUNC.NTZ R3, R0 ;  /* 0x0000000000037305 */ /* 0x000e24000021f100 */
[----:B0-----:R0:W-:Y:S01]  /*8270*/  STG.E.U16 [R16.64], R3 ;  /* 0x0000000310007986 */ /* 0x0011e2000c101524 */
[----:B------:R-:W-:Y:S05]  /*8280*/  BRA `(.L_x_4689) ;  /* 0x00000d2000007947 */ /* 0x000fea0003800000 */
.L_x_4685:
        /* <DEDUP_REMOVED lines=9> */
.L_x_4693:
[----:B------:R0:W-:Y:S01]  /*8320*/  STG.E.U16 [R16.64], R0 ;  /* 0x0000000010007986 */ /* 0x0001e2000c101524 */
[----:B------:R-:W-:Y:S05]  /*8330*/  BRA `(.L_x_4689) ;  /* 0x00000c7000007947 */ /* 0x000fea0003800000 */
.L_x_4692:
        /* <DEDUP_REMOVED lines=10> */
.L_x_4695:
[----:B------:R-:W-:-:S05]  /*83e0*/  HADD2.F32 R0, -RZ, R0.H0_H0 ;  /* 0x20000000ff007230 */ /* 0x000fca0000004100 */
[----:B------:R-:W-:-:S04]  /*83f0*/  F2FP.PACK_AB R0, RZ, R0 ;  /* 0x00000000ff00723e */ /* 0x000fc800000000ff */
[----:B------:R-:W-:-:S05]  /*8400*/  PRMT R0, R0, 0x5410, RZ ;  /* 0x0000541000007816 */ /* 0x000fca00000000ff */
[----:B------:R0:W-:Y:S01]  /*8410*/  STG.E [R16.64], R0 ;  /* 0x0000000010007986 */ /* 0x0001e2000c101924 */
[----:B------:R-:W-:Y:S05]  /*8420*/  BRA `(.L_x_4689) ;  /* 0x00000b8000007947 */ /* 0x000fea0003800000 */
.L_x_4694:
[----:B------:R-:W-:-:S05]  /*8430*/  HADD2.F32 R2, -RZ, R0.H0_H0 ;  /* 0x20000000ff027230 */ /* 0x000fca0000004100 */
[----:B------:R-:W-:-:S06]  /*8440*/  FMUL.FTZ R2, R2, 1 ;  /* 0x3f80000002027820 */ /* 0x000fcc0000410000 */
[----:B------:R-:W0:Y:S02]  /*8450*/  F2F.F64.F32 R2, R2 ;  /* 0x0000000200027310 */ /* 0x000e240000201800 */
[----:B0-----:R0:W-:Y:S01]  /*8460*/  STG.E.64 [R16.64], R2 ;  /* 0x0000000210007986 */ /* 0x0011e2000c101b24 */
[----:B------:R-:W-:Y:S05]  /*8470*/  BRA `(.L_x_4689) ;  /* 0x00000b3000007947 */ /* 0x000fea0003800000 */
.L_x_4684:
        /* <DEDUP_REMOVED lines=13> */
.L_x_4698:
[----:B------:R-:W-:Y:S01]  /*8550*/  HADD2.F32 R0, -RZ, R0.H0_H0 ;  /* 0x20000000ff007230 */ /* 0x000fe20000004100 */
[----:B------:R-:W-:-:S04]  /*8560*/  CS2R R6, SRZ ;  /* 0x0000000000067805 */ /* 0x000fc8000001ff00 */
[----:B------:R-:W-:-:S04]  /*8570*/  FMUL.FTZ R0, R0, 1 ;  /* 0x3f80000000007820 */ /* 0x000fc80000410000 */
[----:B------:R-:W0:Y:S02]  /*8580*/  F2F.F64.F32 R4, R0 ;  /* 0x0000000000047310 */ /* 0x000e240000201800 */
[----:B0-----:R0:W-:Y:S01]  /*8590*/  STG.E.128 [R16.64], R4 ;  /* 0x0000000410007986 */ /* 0x0011e2000c101d24 */
[----:B------:R-:W-:Y:S05]  /*85a0*/  BRA `(.L_x_4689) ;  /* 0x00000a0000007947 */ /* 0x000fea0003800000 */
.L_x_4697:
        /* <DEDUP_REMOVED lines=21> */
.L_x_4702:
[----:B------:R-:W-:Y:S05]  /*8700*/  BSYNC B0 ;  /* 0x0000000000007941 */ /* 0x000fea0003800000 */
.L_x_4701:
[----:B------:R-:W-:-:S05]  /*8710*/  LOP3.LUT R3, R0, R3, RZ, 0xfc, !PT ;  /* 0x0000000300037212 */ /* 0x000fca00078efcff */
[----:B------:R0:W-:Y:S01]  /*8720*/  STG.E.U8 [R16.64], R3 ;  /* 0x0000000310007986 */ /* 0x0001e2000c101124 */
[----:B------:R-:W-:Y:S05]  /*8730*/  BRA `(.L_x_4689) ;  /* 0x0000087000007947 */ /* 0x000fea0003800000 */
.L_x_4700:
        /* <DEDUP_REMOVED lines=13> */
.L_x_4704:
[----:B------:R-:W-:Y:S01]  /*8810*/  IMAD.MOV.U32 R0, RZ, RZ, 0x7f ;  /* 0x0000007fff007424 */ /* 0x000fe200078e00ff */
[----:B------:R-:W-:-:S04]  /*8820*/  ISETP.GT.U32.AND P0, PT, R2, 0x7f800000, PT ;  /* 0x7f8000000200780c */ /* 0x000fc80003f04070 */
[----:B------:R-:W-:-:S04]  /*8830*/  SEL R0, R0, 0x7c, P0 ;  /* 0x0000007c00007807 */ /* 0x000fc80000000000 */
.L_x_4705:
[----:B------:R-:W-:Y:S05]  /*8840*/  BSYNC B0 ;  /* 0x0000000000007941 */ /* 0x000fea0003800000 */
.L_x_4703:
[----:B------:R-:W-:-:S04]  /*8850*/  LOP3.LUT R2, R3, 0x80000000, RZ, 0xc0, !PT ;  /* 0x8000000003027812 */ /* 0x000fc800078ec0ff */
[----:B------:R-:W-:-:S04]  /*8860*/  SHF.R.U32.HI R3, RZ, 0x18, R2 ;  /* 0x00000018ff037819 */ /* 0x000fc80000011602 */
[----:B------:R-:W-:-:S05]  /*8870*/  LOP3.LUT R3, R0, R3, RZ, 0xfc, !PT ;  /* 0x0000000300037212 */ /* 0x000fca00078efcff */
[----:B------:R0:W-:Y:S01]  /*8880*/  STG.E.U8 [R16.64], R3 ;  /* 0x0000000310007986 */ /* 0x0001e2000c101124 */
[----:B------:R-:W-:Y:S05]  /*8890*/  BRA `(.L_x_4689) ;  /* 0x0000071000007947 */ /* 0x000fea0003800000 */
.L_x_4699:
[----:B------:R-:W-:-:S05]  /*88a0*/  HADD2.F32 R0, -RZ, R0.H0_H0 ;  /* 0x20000000ff007230 */ /* 0x000fca0000004100 */
[----:B------:R-:W-:-:S05]  /*88b0*/  F2FP.BF16.PACK_AB R0, RZ, R0 ;  /* 0x00000000ff00723e */ /* 0x000fca00000010ff */
[----:B------:R0:W-:Y:S01]  /*88c0*/  STG.E.U16 [R16.64], R0 ;  /* 0x0000000010007986 */ /* 0x0001e2000c101524 */
[----:B------:R-:W-:Y:S05]  /*88d0*/  BRA `(.L_x_4689) ;  /* 0x000006d000007947 */ /* 0x000fea0003800000 */
.L_x_4696:
        /* <DEDUP_REMOVED lines=12> */
.L_x_4708:
        /* <DEDUP_REMOVED lines=17> */
.L_x_4711:
[----:B------:R-:W-:-:S04]  /*8ab0*/  LOP3.LUT R2, R3, 0x80000000, RZ, 0xc0, !PT ;  /* 0x8000000003027812 */ /* 0x000fc800078ec0ff */
[----:B------:R-:W-:-:S04]  /*8ac0*/  SHF.R.U32.HI R3, RZ, 0x18, R2 ;  /* 0x00000018ff037819 */ /* 0x000fc80000011602 */
[----:B------:R-:W-:-:S04]  /*8ad0*/  LOP3.LUT R0, R0, R3, RZ, 0xfc, !PT ;  /* 0x0000000300007212 */ /* 0x000fc800078efcff */
[----:B------:R-:W-:Y:S02]  /*8ae0*/  PRMT R8, R0, 0x7610, R8 ;  /* 0x0000761000087816 */ /* 0x000fe40000000008 */
.L_x_4710:
[----:B------:R-:W-:Y:S05]  /*8af0*/  BSYNC B0 ;  /* 0x0000000000007941 */ /* 0x000fea0003800000 */
.L_x_4709:
[----:B------:R0:W-:Y:S01]  /*8b00*/  STG.E.U8 [R16.64], R8 ;  /* 0x0000000810007986 */ /* 0x0001e2000c101124 */
[----:B------:R-:W-:Y:S05]  /*8b10*/  BRA `(.L_x_4689) ;  /* 0x0000049000007947 */ /* 0x000fea0003800000 */
.L_x_4707:
        /* <DEDUP_REMOVED lines=17> */
.L_x_4714:
[----:B------:R-:W-:-:S04]  /*8c30*/  LOP3.LUT R2, R3, 0x80000000, RZ, 0xc0, !PT ;  /* 0x8000000003027812 */ /* 0x000fc800078ec0ff */
[----:B------:R-:W-:-:S04]  /*8c40*/  SHF.R.U32.HI R3, RZ, 0x18, R2 ;  /* 0x00000018ff037819 */ /* 0x000fc80000011602 */
[----:B------:R-:W-:-:S04]  /*8c50*/  LOP3.LUT R0, R0, R3, RZ, 0xfc, !PT ;  /* 0x0000000300007212 */ /* 0x000fc800078efcff */
[----:B------:R-:W-:Y:S02]  /*8c60*/  PRMT R8, R0, 0x7610, R8 ;  /* 0x0000761000087816 */ /* 0x000fe40000000008 */
.L_x_4713:
[----:B------:R-:W-:Y:S05]  /*8c70*/  BSYNC B0 ;  /* 0x0000000000007941 */ /* 0x000fea0003800000 */
.L_x_4712:
[----:B------:R0:W-:Y:S01]  /*8c80*/  STG.E.U8 [R16.64], R8 ;  /* 0x0000000810007986 */ /* 0x0001e2000c101124 */
[----:B------:R-:W-:Y:S05]  /*8c90*/  BRA `(.L_x_4689) ;  /* 0x0000031000007947 */ /* 0x000fea0003800000 */
.L_x_4706:
        /* <DEDUP_REMOVED lines=22> */
.L_x_4688:
        /* <DEDUP_REMOVED lines=20> */
.L_x_4716:
[----:B------:R-:W-:-:S06]  /*8f40*/  HADD2.F32 R2, -RZ, R0.H0_H0 ;  /* 0x20000000ff027230 */ /* 0x000fcc0000004100 */
[----:B------:R-:W0:Y:S02]  /*8f50*/  F2I.U64.TRUNC R2, R2 ;  /* 0x0000000200027311 */ /* 0x000e24000020d800 */
[----:B0-----:R0:W-:Y:S01]  /*8f60*/  STG.E.64 [R16.64], R2 ;  /* 0x0000000210007986 */ /* 0x0011e2000c101b24 */
[----:B------:R-:W-:Y:S05]  /*8f70*/  BRA `(.L_x_4689) ;  /* 0x0000003000007947 */ /* 0x000fea0003800000 */
.L_x_4715:
[----:B------:R-:W-:-:S04]  /*8f80*/  HADD2.F32 R0, -RZ, R0.H0_H0 ;  /* 0x20000000ff007230 */ /* 0x000fc80000004100 */
[----:B------:R-:W0:Y:S02]  /*8f90*/  F2I.FTZ.U32.TRUNC.NTZ R3, R0 ;  /* 0x0000000000037305 */ /* 0x000e24000021f000 */
[----:B0-----:R0:W-:Y:S02]  /*8fa0*/  STG.E [R16.64], R3 ;  /* 0x0000000310007986 */ /* 0x0011e4000c101924 */
.L_x_4689:
[----:B------:R-:W-:Y:S02]  /*8fb0*/  IADD3 R19, R19, 0x80, RZ ;  /* 0x0000008013137810 */ /* 0x000fe40007ffe0ff */
.L_x_4578:
[----:B------:R-:W-:Y:S05]  /*8fc0*/  BSYNC B6 ;  /* 0x0000000000067941 */ /* 0x000fea0003800000 */
.L_x_4577:
        /* <DEDUP_REMOVED lines=230> */
.L_x_4717:
        /* <DEDUP_REMOVED lines=20> */
.L_x_4721:
[----:B------:R-:W2:Y:S02]  /*9f70*/  LDG.E.U8 R2, [R2.64] ;  /* 0x0000002402027981 */ /* 0x000ea4000c1e1100 */
[----:B--2---:R-:W0:Y:S02]  /*9f80*/  I2F.U16 R0, R2 ;  /* 0x0000000200007306 */ /* 0x004e240000101000 */
[----:B0-----:R-:W-:Y:S01]  /*9f90*/  F2FP.PACK_AB R0, RZ, R0 ;  /* 0x00000000ff00723e */ /* 0x001fe200000000ff */
[----:B------:R-:W-:Y:S05]  /*9fa0*/  BRA `(.L_x_4723) ;  /* 0x00000e1000007947 */ /* 0x000fea0003800000 */
.L_x_4720:
        /* <DEDUP_REMOVED lines=10> */
.L_x_4725:
[----:B------:R-:W2:Y:S02]  /*a050*/  LDG.E R2, [R2.64] ;  /* 0x0000002402027981 */ /* 0x000ea4000c1e1900 */
[----:B--2---:R-:W0:Y:S02]  /*a060*/  I2F R0, R2 ;  /* 0x0000000200007306 */ /* 0x004e240000201400 */
[----:B0-----:R-:W-:Y:S01]  /*a070*/  F2FP.PACK_AB R0, RZ, R0 ;  /* 0x00000000ff00723e */ /* 0x001fe200000000ff */
[----:B------:R-:W-:Y:S05]  /*a080*/  BRA `(.L_x_4723) ;  /* 0x00000d3000007947 */ /* 0x000fea0003800000 */
.L_x_4724:
[----:B------:R-:W2:Y:S02]  /*a090*/  LDG.E.U16 R2, [R2.64] ;  /* 0x0000002402027981 */ /* 0x000ea4000c1e1500 */
[----:B--2---:R-:W0:Y:S02]  /*a0a0*/  I2F.S16 R0, R2 ;  /* 0x0000000200007306 */ /* 0x004e240000101400 */
[----:B0-----:R-:W-:Y:S01]  /*a0b0*/  F2FP.PACK_AB R0, RZ, R0 ;  /* 0x00000000ff00723e */ /* 0x001fe200000000ff */
[----:B------:R-:W-:Y:S05]  /*a0c0*/  BRA `(.L_x_4723) ;  /* 0x00000cf000007947 */ /* 0x000fea0003800000 */
.L_x_4719:
        /* <DEDUP_REMOVED lines=9> */
.L_x_4727:
[----:B------:R0:W5:Y:S01]  /*a160*/  LDG.E.U16 R0, [R2.64] ;  /* 0x0000002402007981 */ /* 0x000162000c1e1500 */
[----:B------:R-:W-:Y:S05]  /*a170*/  BRA `(.L_x_4723) ;  /* 0x00000c4000007947 */ /* 0x000fea0003800000 */
.L_x_4726:
        /* <DEDUP_REMOVED lines=9> */
.L_x_4729:
[----:B------:R0:W5:Y:S01]  /*a210*/  LDG.E.U16 R0, [R2.64] ;  /* 0x0000002402007981 */ /* 0x000162000c1e1500 */
[----:B------:R-:W-:Y:S05]  /*a220*/  BRA `(.L_x_4723) ;  /* 0x00000b9000007947 */ /* 0x000fea0003800000 */
.L_x_4728:
[----:B------:R-:W2:Y:S02]  /*a230*/  LDG.E.64 R2, [R2.64] ;  /* 0x0000002402027981 */ /* 0x000ea4000c1e1b00 */
[----:B--2---:R-:W0:Y:S01]  /*a240*/  F2F.F32.F64 R0, R2 ;  /* 0x0000000200007310 */ /* 0x004e220000301000 */
[----:B------:R-:W0:-:S14]  /*a250*/  DSETP.GEU.AND P0, PT, |R2|, c[0x2][0x0], PT ;  /* 0x008000000200762a */ /* 0x000e1c0003f0e200 */
[----:B0-----:R-:W-:-:S05]  /*a260*/  @!P0 FMUL R0, R0, 1.175494350822287508e-38 ;  /* 0x0080000000008820 */ /* 0x001fca0000400000 */
[----:B------:R-:W-:Y:S01]  /*a270*/  F2FP.PACK_AB R0, RZ, R0 ;  /* 0x00000000ff00723e */ /* 0x000fe200000000ff */
[----:B------:R-:W-:Y:S05]  /*a280*/  BRA `(.L_x_4723) ;  /* 0x00000b3000007947 */ /* 0x000fea0003800000 */
.L_x_4718:
        /* <DEDUP_REMOVED lines=13> */
.L_x_4732:
[----:B------:R-:W2:Y:S02]  /*a360*/  LDG.E.64 R2, [R2.64] ;  /* 0x0000002402027981 */ /* 0x000ea4000c1e1b00 */
[----:B--2---:R-:W0:Y:S01]  /*a370*/  F2F.F32.F64 R0, R2 ;  /* 0x0000000200007310 */ /* 0x004e220000301000 */
[----:B------:R-:W0:-:S14]  /*a380*/  DSETP.GEU.AND P0, PT, |R2|, c[0x2][0x0], PT ;  /* 0x008000000200762a */ /* 0x000e1c0003f0e200 */
[----:B0-----:R-:W-:-:S05]  /*a390*/  @!P0 FMUL R0, R0, 1.175494350822287508e-38 ;  /* 0x0080000000008820 */ /* 0x001fca0000400000 */
[----:B------:R-:W-:Y:S01]  /*a3a0*/  F2FP.PACK_AB R0, RZ, R0 ;  /* 0x00000000ff00723e */ /* 0x000fe200000000ff */
[----:B------:R-:W-:Y:S05]  /*a3b0*/  BRA `(.L_x_4723) ;  /* 0x00000a0000007947 */ /* 0x000fea0003800000 */
.L_x_4731:
        /* <DEDUP_REMOVED lines=28> */
.L_x_4734:
        /* <DEDUP_REMOVED lines=15> */
.L_x_4733:
[----:B------:R-:W2:Y:S02]  /*a670*/  LDG.E.U16 R0, [R2.64] ;  /* 0x0000002402007981 */ /* 0x000ea4000c1e1500 */
[----:B--2---:R-:W-:-:S04]  /*a680*/  PRMT R0, RZ, 0x5410, R0 ;  /* 0x00005410ff007816 */ /* 0x004fc80000000000 */
[----:B------:R-:W-:Y:S01]  /*a690*/  F2FP.PACK_AB R0, RZ, R0 ;  /* 0x00000000ff00723e */ /* 0x000fe200000000ff */
[----:B------:R-:W-:Y:S05]  /*a6a0*/  BRA `(.L_x_4723) ;  /* 0x0000071000007947 */ /* 0x000fea0003800000 */
.L_x_4730:
        /* <DEDUP_REMOVED lines=12> */
.L_x_4737:
        /* <DEDUP_REMOVED lines=21> */
.L_x_4741:
[----:B------:R-:W-:Y:S05]  /*a8c0*/  BSYNC B1 ;  /* 0x0000000000017941 */ /* 0x000fea0003800000 */
.L_x_4740:
[----:B------:R-:W-:Y:S01]  /*a8d0*/  LEA R3, R0, 0x3b800000, 0x17 ;  /* 0x3b80000000037811 */ /* 0x000fe200078eb8ff */
[----:B------:R-:W-:-:S05]  /*a8e0*/  IMAD.SHL.U32 R0, R2, 0x100000, RZ ;  /* 0x0010000002007824 */ /* 0x000fca00078e00ff */
[----:B------:R-:W-:Y:S02]  /*a8f0*/  LOP3.LUT R0, R3, R0, R4, 0xfe, !PT ;  /* 0x0000000003007212 */ /* 0x000fe400078efe04 */
.L_x_4739:
[----:B------:R-:W-:Y:S05]  /*a900*/  BSYNC B0 ;  /* 0x0000000000007941 */ /* 0x000fea0003800000 */
.L_x_4738:
[----:B------:R-:W-:Y:S01]  /*a910*/  F2FP.PACK_AB R0, RZ, R0 ;  /* 0x00000000ff00723e */ /* 0x000fe200000000ff */
[----:B------:R-:W-:Y:S05]  /*a920*/  BRA `(.L_x_4723) ;  /* 0x0000049000007947 */ /* 0x000fea0003800000 */
.L_x_4736:
        /* <DEDUP_REMOVED lines=21> */
.L_x_4745:
[----:B------:R-:W-:Y:S05]  /*aa80*/  BSYNC B1 ;  /* 0x0000000000017941 */ /* 0x000fea0003800000 */
.L_x_4744:
[----:B------:R-:W-:Y:S01]  /*aa90*/  LEA R3, R0, 0x37800000, 0x17 ;  /* 0x3780000000037811 */ /* 0x000fe200078eb8ff */
[----:B------:R-:W-:-:S05]  /*aaa0*/  IMAD.SHL.U32 R0, R2, 0x200000, RZ ;  /* 0x0020000002007824 */ /* 0x000fca00078e00ff */
[----:B------:R-:W-:Y:S02]  /*aab0*/  LOP3.LUT R0, R3, R0, R4, 0xfe, !PT ;  /* 0x0000000003007212 */ /* 0x000fe400078efe04 */
.L_x_4743:
[----:B------:R-:W-:Y:S05]  /*aac0*/  BSYNC B0 ;  /* 0x0000000000007941 */ /* 0x000fea0003800000 */
.L_x_4742:
[----:B------:R-:W-:Y:S01]  /*aad0*/  F2FP.PACK_AB R0, RZ, R0 ;  /* 0x00000000ff00723e */ /* 0x000fe200000000ff */
[----:B------:R-:W-:Y:S05]  /*aae0*/  BRA `(.L_x_4723) ;  /* 0x000002d000007947 */ /* 0x000fea0003800000 */
.L_x_4735:
        /* <DEDUP_REMOVED lines=14> */
.L_x_4749:
[----:B------:R-:W-:Y:S05]  /*abd0*/  BSYNC B0 ;  /* 0x0000000000007941 */ /* 0x000fea0003800000 */
.L_x_4748:
[----:B------:R-:W-:Y:S01]  /*abe0*/  F2FP.PACK_AB R0, RZ, R0 ;  /* 0x00000000ff00723e */ /* 0x000fe200000000ff */
[----:B------:R-:W-:Y:S05]  /*abf0*/  BRA `(.L_x_4723) ;  /* 0x000001c000007947 */ /* 0x000fea0003800000 */
.L_x_4722:
        /* <DEDUP_REMOVED lines=21> */
.L_x_4747:
[----:B------:R-:W2:Y:S02]  /*ad50*/  LDG.E.64 R2, [R2.64] ;  /* 0x0000002402027981 */ /* 0x000ea4000c1e1b00 */
[----:B--2---:R-:W0:Y:S02]  /*ad60*/  I2F.U64 R0, R2 ;  /* 0x0000000200007312 */ /* 0x004e240000301000 */
[----:B0-----:R-:W-:Y:S01]  /*ad70*/  F2FP.PACK_AB R0, RZ, R0 ;  /* 0x00000000ff00723e */ /* 0x001fe200000000ff */
[----:B------:R-:W-:Y:S05]  /*ad80*/  BRA `(.L_x_4723) ;  /* 0x0000003000007947 */ /* 0x000fea0003800000 */
.L_x_4746:
[----:B------:R-:W2:Y:S02]  /*ad90*/  LDG.E R2, [R2.64] ;  /* 0x0000002402027981 */ /* 0x000ea4000c1e1900 */
[----:B--2---:R-:W0:Y:S02]  /*ada0*/  I2F.U32 R0, R2 ;  /* 0x0000000200007306 */ /* 0x004e240000201000 */
[----:B0-----:R-:W-:-:S06]  /*adb0*/  F2FP.PACK_AB R0, RZ, R0 ;  /* 0x00000000ff00723e */ /* 0x001fcc00000000ff */
.L_x_4723:
        /* <DEDUP_REMOVED lines=32> */
.L_x_4751:
[----:B------:R-:W-:Y:S02]  /*afc0*/  FMUL.FTZ R0, R0, c[0x0][0x374] ;  /* 0x0000dd0000007a20 */ /* 0x000fe40000410000 */
.L_x_4752:
[----:B------:R-:W-:Y:S05]  /*afd0*/  BSYNC B0 ;  /* 0x0000000000007941 */ /* 0x000fea0003800000 */
.L_x_4750:
        /* <DEDUP_REMOVED lines=17> */
.L_x_4756:
[----:B------:R-:W-:-:S06]  /*b0f0*/  HADD2.F32 R3, -RZ, R0.H0_H0 ;  /* 0x20000000ff037230 */ /* 0x000fcc0000004100 */
[----:B------:R-:W0:Y:S02]  /*b100*/  F2I.S64.TRUNC R2, R3 ;  /* 0x0000000300027311 */ /* 0x000e24000020d900 */
[----:B0-----:R-:W-:Y:S01]  /*b110*/  STG.E.U8 [R16.64], R2 ;  /* 0x0000000210007986 */ /* 0x001fe2000c101124 */
[----:B------:R-:W-:Y:S05]  /*b120*/  EXIT ;  /* 0x000000000000794d */ /* 0x000fea0003800000 */
.L_x_4755:
        /* <DEDUP_REMOVED lines=10> */
.L_x_4759:
[----:B------:R-:W-:-:S04]  /*b1d0*/  HADD2.F32 R0, -RZ, R0.H0_H0 ;  /* 0x20000000ff007230 */ /* 0x000fc80000004100 */
[----:B------:R-:W0:Y:S02]  /*b1e0*/  F2I.FTZ.TRUNC.NTZ R3, R0 ;  /* 0x0000000000037305 */ /* 0x000e24000021f100 */
[----:B0-----:R-:W-:Y:S01]  /*b1f0*/  STG.E [R16.64], R3 ;  /* 0x0000000310007986 */ /* 0x001fe2000c101924 */
[----:B------:R-:W-:Y:S05]  /*b200*/  EXIT ;  /* 0x000000000000794d */ /* 0x000fea0003800000 */
.L_x_4758:
[----:B------:R-:W-:-:S04]  /*b210*/  HADD2.F32 R0, -RZ, R0.H0_H0 ;  /* 0x20000000ff007230 */ /* 0x000fc80000004100 */
[----:B------:R-:W0:Y:S02]  /*b220*/  F2I.FTZ.TRUNC.NTZ R3, R0 ;  /* 0x0000000000037305 */ /* 0x000e24000021f100 */
[----:B0-----:R-:W-:Y:S01]  /*b230*/  STG.E.U16 [R16.64], R3 ;  /* 0x0000000310007986 */ /* 0x001fe2000c101524 */
[----:B------:R-:W-:Y:S05]  /*b240*/  EXIT ;  /* 0x000000000000794d */ /* 0x000fea0003800000 */
.L_x_4754:
        /* <DEDUP_REMOVED lines=9> */
.L_x_4761:
[----:B------:R-:W-:Y:S01]  /*b2e0*/  STG.E.U16 [R16.64], R0 ;  /* 0x0000000010007986 */ /* 0x000fe2000c101524 */
[----:B------:R-:W-:Y:S05]  /*b2f0*/  EXIT ;  /* 0x000000000000794d */ /* 0x000fea0003800000 */
.L_x_4760:
        /* <DEDUP_REMOVED lines=10> */
.L_x_4763:
[----:B------:R-:W-:-:S05]  /*b3a0*/  HADD2.F32 R0, -RZ, R0.H0_H0 ;  /* 0x20000000ff007230 */ /* 0x000fca0000004100 */
[----:B------:R-:W-:-:S04]  /*b3b0*/  F2FP.PACK_AB R0, RZ, R0 ;  /* 0x00000000ff00723e */ /* 0x000fc800000000ff */
[----:B------:R-:W-:-:S05]  /*b3c0*/  PRMT R0, R0, 0x5410, RZ ;  /* 0x0000541000007816 */ /* 0x000fca00000000ff */
[----:B------:R-:W-:Y:S01]  /*b3d0*/  STG.E [R16.64], R0 ;  /* 0x0000000010007986 */ /* 0x000fe2000c101924 */
[----:B------:R-:W-:Y:S05]  /*b3e0*/  EXIT ;  /* 0x000000000000794d */ /* 0x000fea0003800000 */
.L_x_4762:
[----:B------:R-:W-:-:S05]  /*b3f0*/  HADD2.F32 R2, -RZ, R0.H0_H0 ;  /* 0x20000000ff027230 */ /* 0x000fca0000004100 */
[----:B------:R-:W-:-:S06]  /*b400*/  FMUL.FTZ R2, R2, 1 ;  /* 0x3f80000002027820 */ /* 0x000fcc0000410000 */
[----:B------:R-:W0:Y:S02]  /*b410*/  F2F.F64.F32 R2, R2 ;  /* 0x0000000200027310 */ /* 0x000e240000201800 */
[----:B0-----:R-:W-:Y:S01]  /*b420*/  STG.E.64 [R16.64], R2 ;  /* 0x0000000210007986 */ /* 0x001fe2000c101b24 */
[----:B------:R-:W-:Y:S05]  /*b430*/  EXIT ;  /* 0x000000000000794d */ /* 0x000fea0003800000 */
.L_x_4753:
        /* <DEDUP_REMOVED lines=13> */
.L_x_4766:
[----:B------:R-:W-:Y:S01]  /*b510*/  HADD2.F32 R0, -RZ, R0.H0_H0 ;  /* 0x20000000ff007230 */ /* 0x000fe20000004100 */
[----:B------:R-:W-:-:S04]  /*b520*/  CS2R R6, SRZ ;  /* 0x0000000000067805 */ /* 0x000fc8000001ff00 */
[----:B------:R-:W-:-:S04]  /*b530*/  FMUL.FTZ R0, R0, 1 ;  /* 0x3f80000000007820 */ /* 0x000fc80000410000 */
[----:B------:R-:W0:Y:S02]  /*b540*/  F2F.F64.F32 R4, R0 ;  /* 0x0000000000047310 */ /* 0x000e240000201800 */
[----:B0-----:R-:W-:Y:S01]  /*b550*/  STG.E.128 [R16.64], R4 ;  /* 0x0000000410007986 */ /* 0x001fe2000c101d24 */
[----:B------:R-:W-:Y:S05]  /*b560*/  EXIT ;  /* 0x000000000000794d */ /* 0x000fea0003800000 */
.L_x_4765:
        /* <DEDUP_REMOVED lines=21> */
.L_x_4770:
[----:B------:R-:W-:Y:S05]  /*b6c0*/  BSYNC B0 ;  /* 0x0000000000007941 */ /* 0x000fea0003800000 */
.L_x_4769:
[----:B------:R-:W-:-:S05]  /*b6d0*/  LOP3.LUT R3, R0, R3, RZ, 0xfc, !PT ;  /* 0x0000000300037212 */ /* 0x000fca00078efcff */
[----:B------:R-:W-:Y:S01]  /*b6e0*/  STG.E.U8 [R16.64], R3 ;  /* 0x0000000310007986 */ /* 0x000fe2000c101124 */
[----:B------:R-:W-:Y:S05]  /*b6f0*/  EXIT ;  /* 0x000000000000794d */ /* 0x000fea0003800000 */
.L_x_4768:
        /* <DEDUP_REMOVED lines=13> */
.L_x_4772:
[----:B------:R-:W-:Y:S01]  /*b7d0*/  IMAD.MOV.U32 R0, RZ, RZ, 0x7f ;  /* 0x0000007fff007424 */ /* 0x000fe200078e00ff */
[----:B------:R-:W-:-:S04]  /*b7e0*/  ISETP.GT.U32.AND P0, PT, R2, 0x7f800000, PT ;  /* 0x7f8000000200780c */ /* 0x000fc80003f04070 */
[----:B------:R-:W-:-:S04]  /*b7f0*/  SEL R0, R0, 0x7c, P0 ;  /* 0x0000007c00007807 */ /* 0x000fc80000000000 */
.L_x_4773:
[----:B------:R-:W-:Y:S05]  /*b800*/  BSYNC B0 ;  /* 0x0000000000007941 */ /* 0x000fea0003800000 */
.L_x_4771:
[----:B------:R-:W-:-:S04]  /*b810*/  LOP3.LUT R2, R3, 0x80000000, RZ, 0xc0, !PT ;  /* 0x8000000003027812 */ /* 0x000fc800078ec0ff */
[----:B------:R-:W-:-:S04]  /*b820*/  SHF.R.U32.HI R3, RZ, 0x18, R2 ;  /* 0x00000018ff037819 */ /* 0x000fc80000011602 */
[----:B------:R-:W-:-:S05]  /*b830*/  LOP3.LUT R3, R0, R3, RZ, 0xfc, !PT ;  /* 0x0000000300037212 */ /* 0x000fca00078efcff */
[----:B------:R-:W-:Y:S01]  /*b840*/  STG.E.U8 [R16.64], R3 ;  /* 0x0000000310007986 */ /* 0x000fe2000c101124 */
[----:B------:R-:W-:Y:S05]  /*b850*/  EXIT ;  /* 0x000000000000794d */ /* 0x000fea0003800000 */
.L_x_4767:
[----:B------:R-:W-:-:S05]  /*b860*/  HADD2.F32 R0, -RZ, R0.H0_H0 ;  /* 0x20000000ff007230 */ /* 0x000fca0000004100 */
[----:B------:R-:W-:-:S05]  /*b870*/  F2FP.BF16.PACK_AB R0, RZ, R0 ;  /* 0x00000000ff00723e */ /* 0x000fca00000010ff */
[----:B------:R-:W-:Y:S01]  /*b880*/  STG.E.U16 [R16.64], R0 ;  /* 0x0000000010007986 */ /* 0x000fe2000c101524 */
[----:B------:R-:W-:Y:S05]  /*b890*/  EXIT ;  /* 0x000000000000794d */ /* 0x000fea0003800000 */
.L_x_4764:
        /* <DEDUP_REMOVED lines=12> */
.L_x_4776:
        /* <DEDUP_REMOVED lines=17> */
.L_x_4779:
[----:B------:R-:W-:-:S04]  /*ba70*/  LOP3.LUT R2, R3, 0x80000000, RZ, 0xc0, !PT ;  /* 0x8000000003027812 */ /* 0x000fc800078ec0ff */
[----:B------:R-:W-:-:S04]  /*ba80*/  SHF.R.U32.HI R3, RZ, 0x18, R2 ;  /* 0x00000018ff037819 */ /* 0x000fc80000011602 */
[----:B------:R-:W-:-:S04]  /*ba90*/  LOP3.LUT R0, R0, R3, RZ, 0xfc, !PT ;  /* 0x0000000300007212 */ /* 0x000fc800078efcff */
[----:B------:R-:W-:Y:S02]  /*baa0*/  PRMT R8, R0, 0x7610, R8 ;  /* 0x0000761000087816 */ /* 0x000fe40000000008 */
.L_x_4778:
[----:B------:R-:W-:Y:S05]  /*bab0*/  BSYNC B0 ;  /* 0x0000000000007941 */ /* 0x000fea0003800000 */
.L_x_4777:
[----:B------:R-:W-:Y:S01]  /*bac0*/  STG.E.U8 [R16.64], R8 ;  /* 0x0000000810007986 */ /* 0x000fe2000c101124 */
[----:B------:R-:W-:Y:S05]  /*bad0*/  EXIT ;  /* 0x000000000000794d */ /* 0x000fea0003800000 */
.L_x_4775:
        /* <DEDUP_REMOVED lines=17> */
.L_x_4782:
[----:B------:R-:W-:-:S04]  /*bbf0*/  LOP3.LUT R2, R3, 0x80000000, RZ, 0xc0, !PT ;  /* 0x8000000003027812 */ /* 0x000fc800078ec0ff */
[----:B------:R-:W-:-:S04]  /*bc00*/  SHF.R.U32.HI R3, RZ, 0x18, R2 ;  /* 0x00000018ff037819 */ /* 0x000fc80000011602 */
[----:B------:R-:W-:-:S04]  /*bc10*/  LOP3.LUT R0, R0, R3, RZ, 0xfc, !PT ;  /* 0x0000000300007212 */ /* 0x000fc800078efcff */
[----:B------:R-:W-:Y:S02]  /*bc20*/  PRMT R8, R0, 0x7610, R8 ;  /* 0x0000761000087816 */ /* 0x000fe40000000008 */
.L_x_4781:
[----:B------:R-:W-:Y:S05]  /*bc30*/  BSYNC B0 ;  /* 0x0000000000007941 */ /* 0x000fea0003800000 */
.L_x_4780:
[----:B------:R-:W-:Y:S01]  /*bc40*/  STG.E.U8 [R16.64], R8 ;  /* 0x0000000810007986 */ /* 0x000fe2000c101124 */
[----:B------:R-:W-:Y:S05]  /*bc50*/  EXIT ;  /* 0x000000000000794d */ /* 0x000fea0003800000 */
.L_x_4774:
        /* <DEDUP_REMOVED lines=22> */
.L_x_4757:
        /* <DEDUP_REMOVED lines=20> */
.L_x_4784:
[----:B------:R-:W-:-:S06]  /*bf00*/  HADD2.F32 R2, -RZ, R0.H0_H0 ;  /* 0x20000000ff027230 */ /* 0x000fcc0000004100 */
[----:B------:R-:W0:Y:S02]  /*bf10*/  F2I.U64.TRUNC R2, R2 ;  /* 0x0000000200027311 */ /* 0x000e24000020d800 */
[----:B0-----:R-:W-:Y:S01]  /*bf20*/  STG.E.64 [R16.64], R2 ;  /* 0x0000000210007986 */ /* 0x001fe2000c101b24 */
[----:B------:R-:W-:Y:S05]  /*bf30*/  EXIT ;  /* 0x000000000000794d */ /* 0x000fea0003800000 */
.L_x_4783:
[----:B------:R-:W-:-:S04]  /*bf40*/  HADD2.F32 R0, -RZ, R0.H0_H0 ;  /* 0x20000000ff007230 */ /* 0x000fc80000004100 */
[----:B------:R-:W0:Y:S02]  /*bf50*/  F2I.FTZ.U32.TRUNC.NTZ R3, R0 ;  /* 0x0000000000037305 */ /* 0x000e24000021f000 */
[----:B0-----:R-:W-:Y:S01]  /*bf60*/  STG.E [R16.64], R3 ;  /* 0x0000000310007986 */ /* 0x001fe2000c101924 */
[----:B------:R-:W-:Y:S05]  /*bf70*/  EXIT ;  /* 0x000000000000794d */ /* 0x000fea0003800000 */
.L_x_4785:
        /* <DEDUP_REMOVED lines=16> */
.L_x_6729:


//--------------------- .text._ZN2at6native27unrolled_elementwise_kernelIZZZNS0_60_GLOBAL__N__171e0b9f_22_ActivationEluKernel_cu_9e10b42f_309610elu_kernelERNS_18TensorIteratorBaseERKN3c106ScalarES8_S8_ENKUlvE_clEvENKUlvE1_clEvEUlNS5_4HalfEE_St5arrayIPcLm2EELi4E23TrivialOffsetCalculatorILi1EjESH_NS0_6memory12LoadWithCastILi1EEENSI_13StoreWithCastILi1EEEEEviT_T0_T2_T3_T4_T5_ --------------------------
	.section	.text._ZN2at6native27unrolled_elementwise_kernelIZZZNS0_60_GLOBAL__N__171e0b9f_22_ActivationEluKernel_cu_9e10b42f_309610elu_kernelERNS_18TensorIteratorBaseERKN3c106ScalarES8_S8_ENKUlvE_clEvENKUlvE1_clEvEUlNS5_4HalfEE_St5arrayIPcLm2EELi4E23TrivialOffsetCalculatorILi1EjESH_NS0_6memory12LoadWithCastILi1EEENSI_13StoreWithCastILi1EEEEEviT_T0_T2_T3_T4_T5_,"ax",@progbits
	.sectioninfo	@"SHI_REGISTERS=30"
	.align	128
        .global         _ZN2at6native27unrolled_elementwise_kernelIZZZNS0_60_GLOBAL__N__171e0b9f_22_ActivationEluKernel_cu_9e10b42f_309610elu_kernelERNS_18TensorIteratorBaseERKN3c106ScalarES8_S8_ENKUlvE_clEvENKUlvE1_clEvEUlNS5_4HalfEE_St5arrayIPcLm2EELi4E23TrivialOffsetCalculatorILi1EjESH_NS0_6memory12LoadWithCastILi1EEENSI_13StoreWithCastILi1EEEEEviT_T0_T2_T3_T4_T5_
        .type           _ZN2at6native27unrolled_elementwise_kernelIZZZNS0_60_GLOBAL__N__171e0b9f_22_ActivationEluKernel_cu_9e10b42f_309610elu_kernelERNS_18TensorIteratorBaseERKN3c106ScalarES8_S8_ENKUlvE_clEvENKUlvE1_clEvEUlNS5_4HalfEE_St5arrayIPcLm2EELi4E23TrivialOffsetCalculatorILi1EjESH_NS0_6memory12LoadWithCastILi1EEENSI_13StoreWithCastILi1EEEEEviT_T0_T2_T3_T4_T5_,@function
        .size           _ZN2at6native27unrolled_elementwise_kernelIZZZNS0_60_GLOBAL__N__171e0b9f_22_ActivationEluKernel_cu_9e10b42f_309610elu_kernelERNS_18TensorIteratorBaseERKN3c106ScalarES8_S8_ENKUlvE_clEvENKUlvE1_clEvEUlNS5_4HalfEE_St5arrayIPcLm2EELi4E23TrivialOffsetCalculatorILi1EjESH_NS0_6memory12LoadWithCastILi1EEENSI_13StoreWithCastILi1EEEEEviT_T0_T2_T3_T4_T5_,(.L_x_6730 - _ZN2at6native27unrolled_elementwise_kernelIZZZNS0_60_GLOBAL__N__171e0b9f_22_ActivationEluKernel_cu_9e10b42f_309610elu_kernelERNS_18TensorIteratorBaseERKN3c106ScalarES8_S8_ENKUlvE_clEvENKUlvE1_clEvEUlNS5_4HalfEE_St5arrayIPcLm2EELi4E23TrivialOffsetCalculatorILi1EjESH_NS0_6memory12LoadWithCastILi1EEENSI_13StoreWithCastILi1EEEEEviT_T0_T2_T3_T4_T5_)
        .other          _ZN2at6native27unrolled_elementwise_kernelIZZZNS0_60_GLOBAL__N__171e0b9f_22_ActivationEluKernel_cu_9e10b42f_309610elu_kernelERNS_18TensorIteratorBaseERKN3c106ScalarES8_S8_ENKUlvE_clEvENKUlvE1_clEvEUlNS5_4HalfEE_St5arrayIPcLm2EELi4E23TrivialOffsetCalculatorILi1EjESH_NS0_6memory12LoadWithCastILi1EEENSI_13StoreWithCastILi1EEEEEviT_T0_T2_T3_T4_T5_,@"STO_CUDA_ENTRY STV_DEFAULT"
_ZN2at6native27unrolled_elementwise_kernelIZZZNS0_60_GLOBAL__N__171e0b9f_22_ActivationEluKernel_cu_9e10b42f_309610elu_kernelERNS_18TensorIteratorBaseERKN3c106ScalarES8_S8_ENKUlvE_clEvENKUlvE1_clEvEUlNS5_4HalfEE_St5arrayIPcLm2EELi4E23TrivialOffsetCalculatorILi1EjESH_NS0_6memory12LoadWithCastILi1EEENSI_13StoreWithCastILi1EEEEEviT_T0_T2_T3_T4_T5_:
.text._ZN2at6native27unrolled_elementwise_kernelIZZZNS0_60_GLOBAL__N__171e0b9f_22_ActivationEluKernel_cu_9e10b42f_309610elu_kernelERNS_18TensorIteratorBaseERKN3c106ScalarES8_S8_ENKUlvE_clEvENKUlvE1_clEvEUlNS5_4HalfEE_St5arrayIPcLm2EELi4E23TrivialOffsetCalculatorILi1EjESH_NS0_6memory12LoadWithCastILi1EEENSI_13StoreWithCastILi1EEEEEviT_T0_T2_T3_T4_T5_:
        /* <DEDUP_REMOVED lines=32> */
.L_x_4791:
[----:B------:R-:W2:Y:S02]  /*0200*/  LDG.E.U8 R2, [R2.64] ;  /* 0x0000002402027981 */ /* 0x000ea4000c1e1100 */
[----:B--2---:R-:W0:Y:S02]  /*0210*/  I2F.U16 R0, R2 ;  /* 0x0000000200007306 */ /* 0x004e240000101000 */
[----:B0-----:R-:W-:-:S04]  /*0220*/  F2FP.PACK_AB R0, RZ, R0 ;  /* 0x00000000ff00723e */ /* 0x001fc800000000ff */
[----:B------:R-:W-:Y:S01]  /*0230*/  PRMT R23, R0, 0x7610, R23 ;  /* 0x0000761000177816 */ /* 0x000fe20000000017 */
[----:B------:R-:W-:Y:S05]  /*0240*/  BRA `(.L_x_4793) ;  /* 0x00000ee000007947 */ /* 0x000fea0003800000 */
.L_x_4790:
        /* <DEDUP_REMOVED lines=11> */
.L_x_4795:
[----:B------:R-:W2:Y:S02]  /*0300*/  LDG.E R2, [R2.64] ;  /* 0x0000002402027981 */ /* 0x000ea4000c1e1900 */
[----:B--2---:R-:W0:Y:S02]  /*0310*/  I2F R0, R2 ;  /* 0x0000000200007306 */ /* 0x004e240000201400 */
[----:B0-----:R-:W-:-:S04]  /*0320*/  F2FP.PACK_AB R0, RZ, R0 ;  /* 0x00000000ff00723e */ /* 0x001fc800000000ff */
[----:B------:R-:W-:Y:S01]  /*0330*/  PRMT R23, R0, 0x7610, R23 ;  /* 0x0000761000177816 */ /* 0x000fe20000000017 */
[----:B------:R-:W-:Y:S05]  /*0340*/  BRA `(.L_x_4793) ;  /* 0x00000de000007947 */ /* 0x000fea0003800000 */
.L_x_4794:
[----:B------:R-:W2:Y:S02]  /*0350*/  LDG.E.U16 R2, [R2.64] ;  /* 0x0000002402027981 */ /* 0x000ea4000c1e1500 */
[----:B--2---:R-:W0:Y:S02]  /*0360*/  I2F.S16 R0, R2 ;  /* 0x0000000200007306 */ /* 0x004e240000101400 */
[----:B0-----:R-:W-:-:S04]  /*0370*/  F2FP.PACK_AB R0, RZ, R0 ;  /* 0x00000000ff00723e */ /* 0x001fc800000000ff */
[----:B------:R-:W-:Y:S01]  /*0380*/  PRMT R23, R0, 0x7610, R23 ;  /* 0x0000761000177816 */ /* 0x000fe20000000017 */
[----:B------:R-:W-:Y:S05]  /*0390*/  BRA `(.L_x_4793) ;  /* 0x00000d9000007947 */ /* 0x000fea0003800000 */
.L_x_4789:
        /* <DEDUP_REMOVED lines=9> */
.L_x_4797:
[----:B------:R0:W5:Y:S01]  /*0430*/  LDG.E.U16 R23, [R2.64] ;  /* 0x0000002402177981 */ /* 0x000162000c1e1500 */
[----:B------:R-:W-:Y:S05]  /*0440*/  BRA `(.L_x_4793) ;  /* 0x00000ce000007947 */ /* 0x000fea0003800000 */
.L_x_4796:
        /* <DEDUP_REMOVED lines=9> */
.L_x_4799:
[----:B------:R0:W5:Y:S01]  /*04e0*/  LDG.E.U16 R23, [R2.64] ;  /* 0x0000002402177981 */ /* 0x000162000c1e1500 */
[----:B------:R-:W-:Y:S05]  /*04f0*/  BRA `(.L_x_4793) ;  /* 0x00000c3000007947 */ /* 0x000fea0003800000 */
.L_x_4798:
[----:B------:R-:W2:Y:S02]  /*0500*/  LDG.E.64 R2, [R2.64] ;  /* 0x0000002402027981 */ /* 0x000ea4000c1e1b00 */
[----:B--2---:R-:W0:Y:S01]  /*0510*/  F2F.F32.F64 R0, R2 ;  /* 0x0000000200007310 */ /* 0x004e220000301000 */
[----:B------:R-:W0:-:S14]  /*0520*/  DSETP.GEU.AND P0, PT, |R2|, c[0x2][0x0], PT ;  /* 0x008000000200762a */ /* 0x000e1c0003f0e200 */
[----:B0-----:R-:W-:-:S05]  /*0530*/  @!P0 FMUL R0, R0, 1.175494350822287508e-38 ;  /* 0x0080000000008820 */ /* 0x001fca0000400000 */
[----:B------:R-:W-:-:S04]  /*0540*/  F2FP.PACK_AB R0, RZ, R0 ;  /* 0x00000000ff00723e */ /* 0x000fc800000000ff */
[----:B------:R-:W-:Y:S01]  /*0550*/  PRMT R23, R0, 0x7610, R23 ;  /* 0x0000761000177816 */ /* 0x000fe20000000017 */
[----:B------:R-:W-:Y:S05]  /*0560*/  BRA `(.L_x_4793) ;  /* 0x00000bc000007947 */ /* 0x000fea0003800000 */
.L_x_4788:
        /* <DEDUP_REMOVED lines=14> */
.L_x_4802:
[----:B------:R-:W2:Y:S02]  /*0650*/  LDG.E.64 R2, [R2.64] ;  /* 0x0000002402027981 */ /* 0x000ea4000c1e1b00 */
[----:B--2---:R-:W0:Y:S01]  /*0660*/  F2F.F32.F64 R0, R2 ;  /* 0x0000000200007310 */ /* 0x004e220000301000 */
[----:B------:R-:W0:-:S14]  /*0670*/  DSETP.GEU.AND P0, PT, |R2|, c[0x2][0x0], PT ;  /* 0x008000000200762a */ /* 0x000e1c0003f0e200 */
[----:B0-----:R-:W-:-:S05]  /*0680*/  @!P0 FMUL R0, R0, 1.175494350822287508e-38 ;  /* 0x0080000000008820 */ /* 0x001fca0000400000 */
[----:B------:R-:W-:-:S04]  /*0690*/  F2FP.PACK_AB R0, RZ, R0 ;  /* 0x00000000ff00723e */ /* 0x000fc800000000ff */
[----:B------:R-:W-:Y:S01]  /*06a0*/  PRMT R23, R0, 0x7610, R23 ;  /* 0x0000761000177816 */ /* 0x000fe20000000017 */
[----:B------:R-:W-:Y:S05]  /*06b0*/  BRA `(.L_x_4793) ;  /* 0x00000a7000007947 */ /* 0x000fea0003800000 */
.L_x_4801:
        /* <DEDUP_REMOVED lines=28> */
.L_x_4804:
        /* <DEDUP_REMOVED lines=16> */
.L_x_4803:
[----:B------:R-:W2:Y:S02]  /*0980*/  LDG.E.U16 R0, [R2.64] ;  /* 0x0000002402007981 */ /* 0x000ea4000c1e1500 */
[----:B--2---:R-:W-:-:S04]  /*0990*/  PRMT R0, RZ, 0x5410, R0 ;  /* 0x00005410ff007816 */ /* 0x004fc80000000000 */
[----:B------:R-:W-:-:S04]  /*09a0*/  F2FP.PACK_AB R0, RZ, R0 ;  /* 0x00000000ff00723e */ /* 0x000fc800000000ff */
[----:B------:R-:W-:Y:S01]  /*09b0*/  PRMT R23, R0, 0x7610, R23 ;  /* 0x0000761000177816 */ /* 0x000fe20000000017 */
[----:B------:R-:W-:Y:S05]  /*09c0*/  BRA `(.L_x_4793) ;  /* 0x0000076000007947 */ /* 0x000fea0003800000 */
.L_x_4800:
        /* <DEDUP_REMOVED lines=12> */
.L_x_4807:
        /* <DEDUP_REMOVED lines=21> */
.L_x_4811:
[----:B------:R-:W-:Y:S05]  /*0be0*/  BSYNC B1 ;  /* 0x0000000000017941 */ /* 0x000fea0003800000 */
.L_x_4810:
[----:B------:R-:W-:Y:S01]  /*0bf0*/  LEA R3, R0, 0x3b800000, 0x17 ;  /* 0x3b80000000037811 */ /* 0x000fe200078eb8ff */
[----:B------:R-:W-:-:S05]  /*0c00*/  IMAD.SHL.U32 R0, R2, 0x100000, RZ ;  /* 0x0010000002007824 */ /* 0x000fca00078e00ff */
[----:B------:R-:W-:Y:S02]  /*0c10*/  LOP3.LUT R0, R3, R0, R4, 0xfe, !PT ;  /* 0x0000000003007212 */ /* 0x000fe400078efe04 */
.L_x_4809:
[----:B------:R-:W-:Y:S05]  /*0c20*/  BSYNC B0 ;  /* 0x0000000000007941 */ /* 0x000fea0003800000 */
.L_x_4808:
[----:B------:R-:W-:-:S04]  /*0c30*/  F2FP.PACK_AB R0, RZ, R0 ;  /* 0x00000000ff00723e */ /* 0x000fc800000000ff */
[----:B------:R-:W-:Y:S01]  /*0c40*/  PRMT R23, R0, 0x7610, R23 ;  /* 0x0000761000177816 */ /* 0x000fe20000000017 */
[----:B------:R-:W-:Y:S05]  /*0c50*/  BRA `(.L_x_4793) ;  /* 0x000004d000007947 */ /* 0x000fea0003800000 */
.L_x_4806:
        /* <DEDUP_REMOVED lines=21> */
.L_x_4815:
[----:B------:R-:W-:Y:S05]  /*0db0*/  BSYNC B1 ;  /* 0x0000000000017941 */ /* 0x000fea0003800000 */
.L_x_4814:
[----:B------:R-:W-:Y:S01]  /*0dc0*/  LEA R3, R0, 0x37800000, 0x17 ;  /* 0x3780000000037811 */ /* 0x000fe200078eb8ff */
[----:B------:R-:W-:-:S05]  /*0dd0*/  IMAD.SHL.U32 R0, R2, 0x200000, RZ ;  /* 0x0020000002007824 */ /* 0x000fca00078e00ff */
[----:B------:R-:W-:Y:S02]  /*0de0*/  LOP3.LUT R0, R3, R0, R4, 0xfe, !PT ;  /* 0x0000000003007212 */ /* 0x000fe400078efe04 */
.L_x_4813:
[----:B------:R-:W-:Y:S05]  /*0df0*/  BSYNC B0 ;  /* 0x0000000000007941 */ /* 0x000fea0003800000 */
.L_x_4812:
[----:B------:R-:W-:-:S04]  /*0e00*/  F2FP.PACK_AB R0, RZ, R0 ;  /* 0x00000000ff00723e */ /* 0x000fc800000000ff */
[----:B------:R-:W-:Y:S01]  /*0e10*/  PRMT R23, R0, 0x7610, R23 ;  /* 0x0000761000177816 */ /* 0x000fe20000000017 */
[----:B------:R-:W-:Y:S05]  /*0e20*/  BRA `(.L_x_4793) ;  /* 0x0000030000007947 */ /* 0x000fea0003800000 */
.L_x_4805:
        /* <DEDUP_REMOVED lines=14> */
.L_x_4819:
[----:B------:R-:W-:Y:S05]  /*0f10*/  BSYNC B0 ;  /* 0x0000000000007941 */ /* 0x000fea0003800000 */
.L_x_4818:
[----:B------:R-:W-:-:S04]  /*0f20*/  F2FP.PACK_AB R0, RZ, R0 ;  /* 0x00000000ff00723e */ /* 0x000fc800000000ff */
[----:B------:R-:W-:Y:S01]  /*0f30*/  PRMT R23, R0, 0x7610, R23 ;  /* 0x0000761000177816 */ /* 0x000fe20000000017 */
[----:B------:R-:W-:Y:S05]  /*0f40*/  BRA `(.L_x_4793) ;  /* 0x000001e000007947 */ /* 0x000fea0003800000 */
.L_x_4792:
        /* <DEDUP_REMOVED lines=21> */
.L_x_4817:
[----:B------:R-:W2:Y:S02]  /*10a0*/  LDG.E.64 R2, [R2.64] ;  /* 0x0000002402027981 */ /* 0x000ea4000c1e1b00 */
[----:B--2---:R-:W0:Y:S02]  /*10b0*/  I2F.U64 R0, R2 ;  /* 0x0000000200007312 */ /* 0x004e240000301000 */
[----:B0-----:R-:W-:-:S04]  /*10c0*/  F2FP.PACK_AB R0, RZ, R0 ;  /* 0x00000000ff00723e */ /* 0x001fc800000000ff */
[----:B------:R-:W-:Y:S01]  /*10d0*/  PRMT R23, R0, 0x7610, R23 ;  /* 0x0000761000177816 */ /* 0x000fe20000000017 */
[----:B------:R-:W-:Y:S05]  /*10e0*/  BRA `(.L_x_4793) ;  /* 0x0000004000007947 */ /* 0x000fea0003800000 */
.L_x_4816:
[----:B------:R-:W2:Y:S02]  /*10f0*/  LDG.E R2, [R2.64] ;  /* 0x0000002402027981 */ /* 0x000ea4000c1e1900 */
[----:B--2---:R-:W0:Y:S02]  /*1100*/  I2F.U32 R0, R2 ;  /* 0x0000000200007306 */ /* 0x004e240000201000 */
[----:B0-----:R-:W-:-:S04]  /*1110*/  F2FP.PACK_AB R0, RZ, R0 ;  /* 0x00000000ff00723e */ /* 0x001fc800000000ff */
[----:B------:R-:W-:Y:S02]  /*1120*/  PRMT R23, R0, 0x7610, R23 ;  /* 0x0000761000177816 */ /* 0x000fe40000000017 */
.L_x_4793:
[----:B------:R-:W1:Y:S02]  /*1130*/  S2R R24, SR_TID.X ;  /* 0x0000000000187919 */ /* 0x000e640000002100 */
[----:B-1----:R-:W-:-:S03]  /*1140*/  IADD3 R24, R24, 0x80, RZ ;  /* 0x0000008018187810 */ /* 0x002fc60007ffe0ff */
.L_x_4787:
[----:B-1----:R-:W-:Y:S05]  /*1150*/  BSYNC B6 ;  /* 0x0000000000067941 */ /* 0x002fea0003800000 */
.L_x_4786:
        /* <DEDUP_REMOVED lines=24> */
.L_x_4825:
[----:B------:R-:W2:Y:S02]  /*12e0*/  LDG.E.U8 R2, [R2.64] ;  /* 0x0000002402027981 */ /* 0x000ea4000c1e1100 */
[----:B--2---:R-:W0:Y:S02]  /*12f0*/  I2F.U16 R0, R2 ;  /* 0x0000000200007306 */ /* 0x004e240000101000 */
[----:B0-----:R-:W-:-:S04]  /*1300*/  F2FP.PACK_AB R0, RZ, R0 ;  /* 0x00000000ff00723e */ /* 0x001fc800000000ff */
[----:B------:R-:W-:Y:S01]  /*1310*/  PRMT R22, R0, 0x7610, R22 ;  /* 0x0000761000167816 */ /* 0x000fe20000000016 */
[----:B------:R-:W-:Y:S05]  /*1320*/  BRA `(.L_x_4827) ;  /* 0x00000ed000007947 */ /* 0x000fea0003800000 */
.L_x_4824:
        /* <DEDUP_REMOVED lines=11> */
.L_x_4829:
[----:B------:R-:W2:Y:S02]  /*13e0*/  LDG.E R2, [R2.64] ;  /* 0x0000002402027981 */ /* 0x000ea4000c1e1900 */
[----:B--2---:R-:W0:Y:S02]  /*13f0*/  I2F R0, R2 ;  /* 0x0000000200007306 */ /* 0x004e240000201400 */
[----:B0-----:R-:W-:-:S04]  /*1400*/  F2FP.PACK_AB R0, RZ, R0 ;  /* 0x00000000ff00723e */ /* 0x001fc800000000ff */
[----:B------:R-:W-:Y:S01]  /*1410*/  PRMT R22, R0, 0x7610, R22 ;  /* 0x0000761000167816 */ /* 0x000fe20000000016 */
[----:B------:R-:W-:Y:S05]  /*1420*/  BRA `(.L_x_4827) ;  /* 0x00000dd000007947 */ /* 0x000fea0003800000 */
.L_x_4828:
[----:B------:R-:W2:Y:S02]  /*1430*/  LDG.E.U16 R2, [R2.64] ;  /* 0x0000002402027981 */ /* 0x000ea4000c1e1500 */
[----:B--2---:R-:W0:Y:S02]  /*1440*/  I2F.S16 R0, R2 ;  /* 0x0000000200007306 */ /* 0x004e240000101400 */
[----:B0-----:R-:W-:-:S04]  /*1450*/  F2FP.PACK_AB R0, RZ, R0 ;  /* 0x00000000ff00723e */ /* 0x001fc800000000ff */
[----:B------:R-:W-:Y:S01]  /*1460*/  PRMT R22, R0, 0x7610, R22 ;  /* 0x0000761000167816 */ /* 0x000fe20000000016 */
[----:B------:R-:W-:Y:S05]  /*1470*/  BRA `(.L_x_4827) ;  /* 0x00000d8000007947 */ /* 0x000fea0003800000 */
.L_x_4823:
        /* <DEDUP_REMOVED lines=9> */
.L_x_4831:
[----:B------:R0:W5:Y:S01]  /*1510*/  LDG.E.U16 R22, [R2.64] ;  /* 0x0000002402167981 */ /* 0x000162000c1e1500 */
[----:B------:R-:W-:Y:S05]  /*1520*/  BRA `(.L_x_4827) ;  /* 0x00000cd000007947 */ /* 0x000fea0003800000 */
.L_x_4830:
        /* <DEDUP_REMOVED lines=9> */
.L_x_4833:
[----:B------:R0:W5:Y:S01]  /*15c0*/  LDG.E.U16 R22, [R2.64] ;  /* 0x0000002402167981 */ /* 0x000162000c1e1500 */
[----:B------:R-:W-:Y:S05]  /*15d0*/  BRA `(.L_x_4827) ;  /* 0x00000c2000007947 */ /* 0x000fea0003800000 */
.L_x_4832:
[----:B------:R-:W2:Y:S02]  /*15e0*/  LDG.E.64 R2, [R2.64] ;  /* 0x0000002402027981 */ /* 0x000ea4000c1e1b00 */
[----:B--2---:R-:W0:Y:S01]  /*15f0*/  F2F.F32.F64 R0, R2 ;  /* 0x0000000200007310 */ /* 0x004e220000301000 */
[----:B------:R-:W0:-:S14]  /*1600*/  DSETP.GEU.AND P0, PT, |R2|, c[0x2][0x0], PT ;  /* 0x008000000200762a */ /* 0x000e1c0003f0e200 */
[----:B0-----:R-:W-:-:S05]  /*1610*/  @!P0 FMUL R0, R0, 1.175494350822287508e-38 ;  /* 0x0080000000008820 */ /* 0x001fca0000400000 */
[----:B------:R-:W-:-:S04]  /*1620*/  F2FP.PACK_AB R0, RZ, R0 ;  /* 0x00000000ff00723e */ /* 0x000fc800000000ff */
[----:B------:R-:W-:Y:S01]  /*1630*/  PRMT R22, R0, 0x7610, R22 ;  /* 0x0000761000167816 */ /* 0x000fe20000000016 */
[----:B------:R-:W-:Y:S05]  /*1640*/  BRA `(.L_x_4827) ;  /* 0x00000bb000007947 */ /* 0x000fea0003800000 */
.L_x_4822:
        /* <DEDUP_REMOVED lines=14> */
.L_x_4836:
[----:B------:R-:W2:Y:S02]  /*1730*/  LDG.E.64 R2, [R2.64] ;  /* 0x0000002402027981 */ /* 0x000ea4000c1e1b00 */
[----:B--2---:R-:W0:Y:S01]  /*1740*/  F2F.F32.F64 R0, R2 ;  /* 0x0000000200007310 */ /* 0x004e220000301000 */
[----:B------:R-:W0:-:S14]  /*1750*/  DSETP.GEU.AND P0, PT, |R2|, c[0x2][0x0], PT ;  /* 0x008000000200762a */ /* 0x000e1c0003f0e200 */
[----:B0-----:R-:W-:-:S05]  /*1760*/  @!P0 FMUL R0, R0, 1.175494350822287508e-38 ;  /* 0x0080000000008820 */ /* 0x001fca0000400000 */
[----:B------:R-:W-:-:S04]  /*1770*/  F2FP.PACK_AB R0, RZ, R0 ;  /* 0x00000000ff00723e */ /* 0x000fc800000000ff */
[----:B------:R-:W-:Y:S01]  /*1780*/  PRMT R22, R0, 0x7610, R22 ;  /* 0x0000761000167816 */ /* 0x000fe20000000016 */
[----:B------:R-:W-:Y:S05]  /*1790*/  BRA `(.L_x_4827) ;  /* 0x00000a6000007947 */ /* 0x000fea0003800000 */
.L_x_4835:
        /* <DEDUP_REMOVED lines=28> */
.L_x_4838:
        /* <DEDUP_REMOVED lines=15> */
.L_x_4837:
[----:B------:R-:W2:Y:S02]  /*1a50*/  LDG.E.U16 R0, [R2.64] ;  /* 0x0000002402007981 */ /* 0x000ea4000c1e1500 */
[----:B--2---:R-:W-:-:S04]  /*1a60*/  PRMT R0, RZ, 0x5410, R0 ;  /* 0x00005410ff007816 */ /* 0x004fc80000000000 */
[----:B------:R-:W-:-:S04]  /*1a70*/  F2FP.PACK_AB R0, RZ, R0 ;  /* 0x00000000ff00723e */ /* 0x000fc800000000ff */
[----:B------:R-:W-:Y:S01]  /*1a80*/  PRMT R22, R0, 0x7610, R22 ;  /* 0x0000761000167816 */ /* 0x000fe20000000016 */
[----:B------:R-:W-:Y:S05]  /*1a90*/  BRA `(.L_x_4827) ;  /* 0x0000076000007947 */ /* 0x000fea0003800000 */
.L_x_4834:
        /* <DEDUP_REMOVED lines=12> */
.L_x_4841:
        /* <DEDUP_REMOVED lines=21> */
.L_x_4845:
[----:B------:R-:W-:Y:S05]  /*1cb0*/  BSYNC B1 ;  /* 0x0000000000017941 */ /* 0x000fea0003800000 */
.L_x_4844:
[----:B------:R-:W-:Y:S01]  /*1cc0*/  LEA R3, R0, 0x3b800000, 0x17 ;  /* 0x3b80000000037811 */ /* 0x000fe200078eb8ff */
[----:B------:R-:W-:-:S05]  /*1cd0*/  IMAD.SHL.U32 R0, R2, 0x100000, RZ ;  /* 0x0010000002007824 */ /* 0x000fca00078e00ff */
[----:B------:R-:W-:Y:S02]  /*1ce0*/  LOP3.LUT R0, R3, R0, R4, 0xfe, !PT ;  /* 0x0000000003007212 */ /* 0x000fe400078efe04 */
.L_x_4843:
[----:B------:R-:W-:Y:S05]  /*1cf0*/  BSYNC B0 ;  /* 0x0000000000007941 */ /* 0x000fea0003800000 */
.L_x_4842:
[----:B------:R-:W-:-:S04]  /*1d00*/  F2FP.PACK_AB R0, RZ, R0 ;  /* 0x00000000ff00723e */ /* 0x000fc800000000ff */
[----:B------:R-:W-:Y:S01]  /*1d10*/  PRMT R22, R0, 0x7610, R22 ;  /* 0x0000761000167816 */ /* 0x000fe20000000016 */
[----:B------:R-:W-:Y:S05]  /*1d20*/  BRA `(.L_x_4827) ;  /* 0x000004d000007947 */ /* 0x000fea0003800000 */
.L_x_4840:
        /* <DEDUP_REMOVED lines=21> */
.L_x_4849:
[----:B------:R-:W-:Y:S05]  /*1e80*/  BSYNC B1 ;  /* 0x0000000000017941 */ /* 0x000fea0003800000 */
.L_x_4848:
[----:B------:R-:W-:Y:S01]  /*1e90*/  LEA R3, R0, 0x37800000, 0x17 ;  /* 0x3780000000037811 */ /* 0x000fe200078eb8ff */
[----:B------:R-:W-:-:S05]  /*1ea0*/  IMAD.SHL.U32 R0, R2, 0x200000, RZ ;  /* 0x0020000002007824 */ /* 0x000fca00078e00ff */
[----:B------:R-:W-:Y:S02]  /*1eb0*/  LOP3.LUT R0, R3, R0, R4, 0xfe, !PT ;  /* 0x0000000003007212 */ /* 0x000fe400078efe04 */
.L_x_4847:
[----:B------:R-:W-:Y:S05]  /*1ec0*/  BSYNC B0 ;  /* 0x0000000000007941 */ /* 0x000fea0003800000 */
.L_x_4846:
[----:B------:R-:W-:-:S04]  /*1ed0*/  F2FP.PACK_AB R0, RZ, R0 ;  /* 0x00000000ff00723e */ /* 0x000fc800000000ff */
[----:B------:R-:W-:Y:S01]  /*1ee0*/  PRMT R22, R0, 0x7610, R22 ;  /* 0x0000761000167816 */ /* 0x000fe20000000016 */
[----:B------:R-:W-:Y:S05]  /*1ef0*/  BRA `(.L_x_4827) ;  /* 0x0000030000007947 */ /* 0x000fea0003800000 */
.L_x_4839:
        /* <DEDUP_REMOVED lines=14> */
.L_x_4853:
[----:B------:R-:W-:Y:S05]  /*1fe0*/  BSYNC B0 ;  /* 0x0000000000007941 */ /* 0x000fea0003800000 */
.L_x_4852:
[----:B------:R-:W-:-:S04]  /*1ff0*/  F2FP.PACK_AB R0, RZ, R0 ;  /* 0x00000000ff00723e */ /* 0x000fc800000000ff */
[----:B------:R-:W-:Y:S01]  /*2000*/  PRMT R22, R0, 0x7610, R22 ;  /* 0x0000761000167816 */ /* 0x000fe20000000016 */
[----:B------:R-:W-:Y:S05]  /*2010*/  BRA `(.L_x_4827) ;  /* 0x000001e000007947 */ /* 0x000fea0003800000 */
.L_x_4826:
        /* <DEDUP_REMOVED lines=21> */
.L_x_4851:
[----:B------:R-:W2:Y:S02]  /*2170*/  LDG.E.64 R2, [R2.64] ;  /* 0x0000002402027981 */ /* 0x000ea4000c1e1b00 */
[----:B--2---:R-:W0:Y:S02]  /*2180*/  I2F.U64 R0, R2 ;  /* 0x0000000200007312 */ /* 0x004e240000301000 */
[----:B0-----:R-:W-:-:S04]  /*2190*/  F2FP.PACK_AB R0, RZ, R0 ;  /* 0x00000000ff00723e */ /* 0x001fc800000000ff */
[----:B------:R-:W-:Y:S01]  /*21a0*/  PRMT R22, R0, 0x7610, R22 ;  /* 0x0000761000167816 */ /* 0x000fe20000000016 */
[----:B------:R-:W-:Y:S05]  /*21b0*/  BRA `(.L_x_4827) ;  /* 0x0000004000007947 */ /* 0x000fea0003800000 */
.L_x_4850:
[----:B------:R-:W2:Y:S02]  /*21c0*/  LDG.E R2, [R2.64] ;  /* 0x0000002402027981 */ /* 0x000ea4000c1e1900 */
[----:B--2---:R-:W0:Y:S02]  /*21d0*/  I2F.U32 R0, R2 ;  /* 0x0000000200007306 */ /* 0x004e240000201000 */
[----:B0-----:R-:W-:-:S04]  /*21e0*/  F2FP.PACK_AB R0, RZ, R0 ;  /* 0x00000000ff00723e */ /* 0x001fc800000000ff */
[----:B------:R-:W-:Y:S02]  /*21f0*/  PRMT R22, R0, 0x7610, R22 ;  /* 0x0000761000167816 */ /* 0x000fe40000000016 */
.L_x_4827:
[----:B------:R-:W-:-:S05]  /*2200*/  IADD3 R24, R24, 0x80, RZ ;  /* 0x0000008018187810 */ /* 0x000fca0007ffe0ff */
.L_x_4821:
[----:B------:R-:W-:Y:S05]  /*2210*/  BSYNC B6 ;  /* 0x0000000000067941 */ /* 0x000fea0003800000 */
.L_x_4820:
        /* <DEDUP_REMOVED lines=26> */
.L_x_4859:
[----:B------:R-:W2:Y:S02]  /*23c0*/  LDG.E.U8 R2, [R2.64] ;  /* 0x0000002402027981 */ /* 0x000ea4000c1e1100 */
[----:B--2---:R-:W0:Y:S02]  /*23d0*/  I2F.U16 R0, R2 ;  /* 0x0000000200007306 */ /* 0x004e240000101000 */
[----:B0-----:R-:W-:-:S04]  /*23e0*/  F2FP.PACK_AB R0, RZ, R0 ;  /* 0x00000000ff00723e */ /* 0x001fc800000000ff */
[----:B------:R-:W-:Y:S01]  /*23f0*/  PRMT R25, R0, 0x7610, R25 ;  /* 0x0000761000197816 */ /* 0x000fe20000000019 */
[----:B------:R-:W-:Y:S05]  /*2400*/  BRA `(.L_x_4861) ;  /* 0x00000ed000007947 */ /* 0x000fea0003800000 */
.L_x_4858:
        /* <DEDUP_REMOVED lines=11> */
.L_x_4863:
[----:B------:R-:W2:Y:S02]  /*24c0*/  LDG.E R2, [R2.64] ;  /* 0x0000002402027981 */ /* 0x000ea4000c1e1900 */
[----:B--2---:R-:W0:Y:S02]  /*24d0*/  I2F R0, R2 ;  /* 0x0000000200007306 */ /* 0x004e240000201400 */
[----:B0-----:R-:W-:-:S04]  /*24e0*/  F2FP.PACK_AB R0, RZ, R0 ;  /* 0x00000000ff00723e */ /* 0x001fc800000000ff */
[----:B------:R-:W-:Y:S01]  /*24f0*/  PRMT R25, R0, 0x7610, R25 ;  /* 0x0000761000197816 */ /* 0x000fe20000000019 */
[----:B------:R-:W-:Y:S05]  /*2500*/  BRA `(.L_x_4861) ;  /* 0x00000dd000007947 */ /* 0x000fea0003800000 */
.L_x_4862:
[----:B------:R-:W2:Y:S02]  /*2510*/  LDG.E.U16 R2, [R2.64] ;  /* 0x0000002402027981 */ /* 0x000ea4000c1e1500 */
[----:B--2---:R-:W0:Y:S02]  /*2520*/  I2F.S16 R0, R2 ;  /* 0x0000000200007306 */ /* 0x004e240000101400 */
[----:B0-----:R-:W-:-:S04]  /*2530*/  F2FP.PACK_AB R0, RZ, R0 ;  /* 0x00000000ff00723e */ /* 0x001fc800000000ff */
[----:B------:R-:W-:Y:S01]  /*2540*/  PRMT R25, R0, 0x7610, R25 ;  /* 0x0000761000197816 */ /* 0x000fe20000000019 */
[----:B------:R-:W-:Y:S05]  /*2550*/  BRA `(.L_x_4861) ;  /* 0x00000d8000007947 */ /* 0x000fea0003800000 */
.L_x_4857:
        /* <DEDUP_REMOVED lines=9> */
.L_x_4865:
[----:B------:R0:W5:Y:S01]  /*25f0*/  LDG.E.U16 R25, [R2.64] ;  /* 0x0000002402197981 */ /* 0x000162000c1e1500 */
[----:B------:R-:W-:Y:S05]  /*2600*/  BRA `(.L_x_4861) ;  /* 0x00000cd000007947 */ /* 0x000fea0003800000 */
.L_x_4864:
        /* <DEDUP_REMOVED lines=9> */
.L_x_4867:
[----:B------:R0:W5:Y:S01]  /*26a0*/  LDG.E.U16 R25, [R2.64] ;  /* 0x0000002402197981 */ /* 0x000162000c1e1500 */
[----:B------:R-:W-:Y:S05]  /*26b0*/  BRA `(.L_x_4861) ;  /* 0x00000c2000007947 */ /* 0x000fea0003800000 */
.L_x_4866:
[----:B------:R-:W2:Y:S02]  /*26c0*/  LDG.E.64 R2, [R2.64] ;  /* 0x0000002402027981 */ /* 0x000ea4000c1e1b00 */
[----:B--2---:R-:W0:Y:S01]  /*26d0*/  F2F.F32.F64 R0, R2 ;  /* 0x0000000200007310 */ /* 0x004e220000301000 */
[----:B------:R-:W0:-:S14]  /*26e0*/  DSETP.GEU.AND P0, PT, |R2|, c[0x2][0x0], PT ;  /* 0x008000000200762a */ /* 0x000e1c0003f0e200 */
[----:B0-----:R-:W-:-:S05]  /*26f0*/  @!P0 FMUL R0, R0, 1.175494350822287508e-38 ;  /* 0x0080000000008820 */ /* 0x001fca0000400000 */
[----:B------:R-:W-:-:S04]  /*2700*/  F2FP.PACK_AB R0, RZ, R0 ;  /* 0x00000000ff00723e */ /* 0x000fc800000000ff */
[----:B------:R-:W-:Y:S01]  /*2710*/  PRMT R25, R0, 0x7610, R25 ;  /* 0x0000761000197816 */ /* 0x000fe20000000019 */
[----:B------:R-:W-:Y:S05]  /*2720*/  BRA `(.L_x_4861) ;  /* 0x00000bb000007947 */ /* 0x000fea0003800000 */
.L_x_4856:
        /* <DEDUP_REMOVED lines=14> */
.L_x_4870:
[----:B------:R-:W2:Y:S02]  /*2810*/  LDG.E.64 R2, [R2.64] ;  /* 0x0000002402027981 */ /* 0x000ea4000c1e1b00 */
[----:B--2---:R-:W0:Y:S01]  /*2820*/  F2F.F32.F64 R0, R2 ;  /* 0x0000000200007310 */ /* 0x004e220000301000 */
[----:B------:R-:W0:-:S14]  /*2830*/  DSETP.GEU.AND P0, PT, |R2|, c[0x2][0x0], PT ;  /* 0x008000000200762a */ /* 0x000e1c0003f0e200 */
[----:B0-----:R-:W-:-:S05]  /*2840*/  @!P0 FMUL R0, R0, 1.175494350822287508e-38 ;  /* 0x0080000000008820 */ /* 0x001fca0000400000 */
[----:B------:R-:W-:-:S04]  /*2850*/  F2FP.PACK_AB R0, RZ, R0 ;  /* 0x00000000ff00723e */ /* 0x000fc800000000ff */
[----:B------:R-:W-:Y:S01]  /*2860*/  PRMT R25, R0, 0x7610, R25 ;  /* 0x0000761000197816 */ /* 0x000fe20000000019 */
[----:B------:R-:W-:Y:S05]  /*2870*/  BRA `(.L_x_4861) ;  /* 0x00000a6000007947 */ /* 0x000fea0003800000 */
.L_x_4869:
        /* <DEDUP_REMOVED lines=28> */
.L_x_4872:
        /* <DEDUP_REMOVED lines=15> */
.L_x_4871:
[----:B------:R-:W2:Y:S02]  /*2b30*/  LDG.E.U16 R0, [R2.64] ;  /* 0x0000002402007981 */ /* 0x000ea4000c1e1500 */
[----:B--2---:R-:W-:-:S04]  /*2b40*/  PRMT R0, RZ, 0x5410, R0 ;  /* 0x00005410ff007816 */ /* 0x004fc80000000000 */
[----:B------:R-:W-:-:S04]  /*2b50*/  F2FP.PACK_AB R0, RZ, R0 ;  /* 0x00000000ff00723e */ /* 0x000fc800000000ff */
[----:B------:R-:W-:Y:S01]  /*2b60*/  PRMT R25, R0, 0x7610, R25 ;  /* 0x0000761000197816 */ /* 0x000fe20000000019 */
[----:B------:R-:W-:Y:S05]  /*2b70*/  BRA `(.L_x_4861) ;  /* 0x0000076000007947 */ /* 0x000fea0003800000 */
.L_x_4868:
        /* <DEDUP_REMOVED lines=12> */
.L_x_4875:
        /* <DEDUP_REMOVED lines=21> */
.L_x_4879:
[----:B------:R-:W-:Y:S05]  /*2d90*/  BSYNC B1 ;  /* 0x0000000000017941 */ /* 0x000fea0003800000 */
.L_x_4878:
[----:B------:R-:W-:Y:S01]  /*2da0*/  LEA R3, R0, 0x3b800000, 0x17 ;  /* 0x3b80000000037811 */ /* 0x000fe200078eb8ff */
[----:B------:R-:W-:-:S05]  /*2db0*/  IMAD.SHL.U32 R0, R2, 0x100000, RZ ;  /* 0x0010000002007824 */ /* 0x000fca00078e00ff */
[----:B------:R-:W-:Y:S02]  /*2dc0*/  LOP3.LUT R0, R3, R0, R4, 0xfe, !PT ;  /* 0x0000000003007212 */ /* 0x000fe400078efe04 */
.L_x_4877:
[----:B------:R-:W-:Y:S05]  /*2dd0*/  BSYNC B0 ;  /* 0x0000000000007941 */ /* 0x000fea0003800000 */
.L_x_4876:
[----:B------:R-:W-:-:S04]  /*2de0*/  F2FP.PACK_AB R0, RZ, R0 ;  /* 0x00000000ff00723e */ /* 0x000fc800000000ff */
[----:B------:R-:W-:Y:S01]  /*2df0*/  PRMT R25, R0, 0x7610, R25 ;  /* 0x0000761000197816 */ /* 0x000fe20000000019 */
[----:B------:R-:W-:Y:S05]  /*2e00*/  BRA `(.L_x_4861) ;  /* 0x000004d000007947 */ /* 0x000fea0003800000 */
.L_x_4874:
        /* <DEDUP_REMOVED lines=21> */
.L_x_4883:
[----:B------:R-:W-:Y:S05]  /*2f60*/  BSYNC B1 ;  /* 0x0000000000017941 */ /* 0x000fea0003800000 */
.L_x_4882:
[----:B------:R-:W-:Y:S01]  /*2f70*/  LEA R3, R0, 0x37800000, 0x17 ;  /* 0x3780000000037811 */ /* 0x000fe200078eb8ff */
[----:B------:R-:W-:-:S05]  /*2f80*/  IMAD.SHL.U32 R0, R2, 0x200000, RZ ;  /* 0x0020000002007824 */ /* 0x000fca00078e00ff */
[----:B------:R-:W-:Y:S02]  /*2f90*/  LOP3.LUT R0, R3, R0, R4, 0xfe, !PT ;  /* 0x0000000003007212 */ /* 0x000fe400078efe04 */
.L_x_4881:
[----:B------:R-:W-:Y:S05]  /*2fa0*/  BSYNC B0 ;  /* 0x0000000000007941 */ /* 0x000fea0003800000 */
.L_x_4880:
[----:B------:R-:W-:-:S04]  /*2fb0*/  F2FP.PACK_AB R0, RZ, R0 ;  /* 0x00000000ff00723e */ /* 0x000fc800000000ff */
[----:B------:R-:W-:Y:S01]  /*2fc0*/  PRMT R25, R0, 0x7610, R25 ;  /* 0x0000761000197816 */ /* 0x000fe20000000019 */
[----:B------:R-:W-:Y:S05]  /*2fd0*/  BRA `(.L_x_4861) ;  /* 0x0000030000007947 */ /* 0x000fea0003800000 */
.L_x_4873:
        /* <DEDUP_REMOVED lines=14> */
.L_x_4887:
[----:B------:R-:W-:Y:S05]  /*30c0*/  BSYNC B0 ;  /* 0x0000000000007941 */ /* 0x000fea0003800000 */
.L_x_4886:
[----:B------:R-:W-:-:S04]  /*30d0*/  F2FP.PACK_AB R0, RZ, R0 ;  /* 0x00000000ff00723e */ /* 0x000fc800000000ff */
[----:B------:R-:W-:Y:S01]  /*30e0*/  PRMT R25, R0, 0x7610, R25 ;  /* 0x0000761000197816 */ /* 0x000fe20000000019 */
[----:B------:R-:W-:Y:S05]  /*30f0*/  BRA `(.L_x_4861) ;  /* 0x000001e000007947 */ /* 0x000fea0003800000 */
.L_x_4860:
        /* <DEDUP_REMOVED lines=21> */
.L_x_4885:
[----:B------:R-:W2:Y:S02]  /*3250*/  LDG.E.64 R2, [R2.64] ;  /* 0x0000002402027981 */ /* 0x000ea4000c1e1b00 */
[----:B--2---:R-:W0:Y:S02]  /*3260*/  I2F.U64 R0, R2 ;  /* 0x0000000200007312 */ /* 0x004e240000301000 */
[----:B0-----:R-:W-:-:S04]  /*3270*/  F2FP.PACK_AB R0, RZ, R0 ;  /* 0x00000000ff00723e */ /* 0x001fc800000000ff */
[----:B------:R-:W-:Y:S01]  /*3280*/  PRMT R25, R0, 0x7610, R25 ;  /* 0x0000761000197816 */ /* 0x000fe20000000019 */
[----:B------:R-:W-:Y:S05]  /*3290*/  BRA `(.L_x_4861) ;  /* 0x0000004000007947 */ /* 0x000fea0003800000 */
.L_x_4884:
[----:B------:R-:W2:Y:S02]  /*32a0*/  LDG.E R2, [R2.64] ;  /* 0x0000002402027981 */ /* 0x000ea4000c1e1900 */
[----:B--2---:R-:W0:Y:S02]  /*32b0*/  I2F.U32 R0, R2 ;  /* 0x0000000200007306 */ /* 0x004e240000201000 */
[----:B0-----:R-:W-:-:S04]  /*32c0*/  F2FP.PACK_AB R0, RZ, R0 ;  /* 0x00000000ff00723e */ /* 0x001fc800000000ff */
[----:B------:R-:W-:Y:S02]  /*32d0*/  PRMT R25, R0, 0x7610, R25 ;  /* 0x0000761000197816 */ /* 0x000fe40000000019 */
.L_x_4861:
[----:B------:R-:W-:-:S05]  /*32e0*/  IADD3 R24, R24, 0x80, RZ ;  /* 0x0000008018187810 */ /* 0x000fca0007ffe0ff */
.L_x_4855:
[----:B------:R-:W-:Y:S05]  /*32f0*/  BSYNC B6 ;  /* 0x0000000000067941 */ /* 0x000fea0003800000 */
.L_x_4854:
        /* <DEDUP_REMOVED lines=23> */
.L_x_4893:
[----:B------:R-:W2:Y:S02]  /*3470*/  LDG.E.U8 R2, [R2.64] ;  /* 0x0000002402027981 */ /* 0x000ea4000c1e1100 */
[----:B--2---:R-:W0:Y:S02]  /*3480*/  I2F.U16 R0, R2 ;  /* 0x0000000200007306 */ /* 0x004e240000101000 */
[----:B0-----:R-:W-:-:S04]  /*3490*/  F2FP.PACK_AB R0, RZ, R0 ;  /* 0x00000000ff00723e */ /* 0x001fc800000000ff */
[----:B------:R-:W-:Y:S01]  /*34a0*/  PRMT R18, R0, 0x7610, R18 ;  /* 0x0000761000127816 */ /* 0x000fe20000000012 */
[----:B------:R-:W-:Y:S05]  /*34b0*/  BRA `(.L_x_4889) ;  /* 0x00000ed000007947 */ /* 0x000fea0003800000 */
.L_x_4892:
        /* <DEDUP_REMOVED lines=11> */
.L_x_4896:
[----:B------:R-:W2:Y:S02]  /*3570*/  LDG.E R2, [R2.64] ;  /* 0x0000002402027981 */ /* 0x000ea4000c1e1900 */
[----:B--2---:R-:W0:Y:S02]  /*3580*/  I2F R0, R2 ;  /* 0x0000000200007306 */ /* 0x004e240000201400 */
[----:B0-----:R-:W-:-:S04]  /*3590*/  F2FP.PACK_AB R0, RZ, R0 ;  /* 0x00000000ff00723e */ /* 0x001fc800000000ff */
[----:B------:R-:W-:Y:S01]  /*35a0*/  PRMT R18, R0, 0x7610, R18 ;  /* 0x0000761000127816 */ /* 0x000fe20000000012 */
[----:B------:R-:W-:Y:S05]  /*35b0*/  BRA `(.L_x_4889) ;  /* 0x00000dd000007947 */ /* 0x000fea0003800000 */
.L_x_4895:
[----:B------:R-:W2:Y:S02]  /*35c0*/  LDG.E.U16 R2, [R2.64] ;  /* 0x0000002402027981 */ /* 0x000ea4000c1e1500 */
[----:B--2---:R-:W0:Y:S02]  /*35d0*/  I2F.S16 R0, R2 ;  /* 0x0000000200007306 */ /* 0x004e240000101400 */
[----:B0-----:R-:W-:-:S04]  /*35e0*/  F2FP.PACK_AB R0, RZ, R0 ;  /* 0x00000000ff00723e */ /* 0x001fc800000000ff */
[----:B------:R-:W-:Y:S01]  /*35f0*/  PRMT R18, R0, 0x7610, R18 ;  /* 0x0000761000127816 */ /* 0x000fe20000000012 */
[----:B------:R-:W-:Y:S05]  /*3600*/  BRA `(.L_x_4889) ;  /* 0x00000d8000007947 */ /* 0x000fea0003800000 */
.L_x_4891:
        /* <DEDUP_REMOVED lines=9> */
.L_x_4898:
[----:B------:R0:W5:Y:S01]  /*36a0*/  LDG.E.U16 R18, [R2.64] ;  /* 0x0000002402127981 */ /* 0x000162000c1e1500 */
[----:B------:R-:W-:Y:S05]  /*36b0*/  BRA `(.L_x_4889) ;  /* 0x00000cd000007947 */ /* 0x000fea0003800000 */
.L_x_4897:
        /* <DEDUP_REMOVED lines=9> */
.L_x_4900:
[----:B------:R0:W5:Y:S01]  /*3750*/  LDG.E.U16 R18, [R2.64] ;  /* 0x0000002402127981 */ /* 0x000162000c1e1500 */
[----:B------:R-:W-:Y:S05]  /*3760*/  BRA `(.L_x_4889) ;  /* 0x00000c2000007947 */ /* 0x000fea0003800000 */
.L_x_4899:
[----:B------:R-:W2:Y:S02]  /*3770*/  LDG.E.64 R2, [R2.64] ;  /* 0x0000002402027981 */ /* 0x000ea4000c1e1b00 */
[----:B--2---:R-:W0:Y:S01]  /*3780*/  F2F.F32.F64 R0, R2 ;  /* 0x0000000200007310 */ /* 0x004e220000301000 */
[----:B------:R-:W0:-:S14]  /*3790*/  DSETP.GEU.AND P0, PT, |R2|, c[0x2][0x0], PT ;  /* 0x008000000200762a */ /* 0x000e1c0003f0e200 */
[----:B0-----:R-:W-:-:S05]  /*37a0*/  @!P0 FMUL R0, R0, 1.175494350822287508e-38 ;  /* 0x0080000000008820 */ /* 0x001fca0000400000 */
[----:B------:R-:W-:-:S04]  /*37b0*/  F2FP.PACK_AB R0, RZ, R0 ;  /* 0x00000000ff00723e */ /* 0x000fc800000000ff */
[----:B------:R-:W-:Y:S01]  /*37c0*/  PRMT R18, R0, 0x7610, R18 ;  /* 0x0000761000127816 */ /* 0x000fe20000000012 */
[----:B------:R-:W-:Y:S05]  /*37d0*/  BRA `(.L_x_4889) ;  /* 0x00000bb000007947 */ /* 0x000fea0003800000 */
.L_x_4890:
        /* <DEDUP_REMOVED lines=14> */
.L_x_4903:
[----:B------:R-:W2:Y:S02]  /*38c0*/  LDG.E.64 R2, [R2.64] ;  /* 0x0000002402027981 */ /* 0x000ea4000c1e1b00 */
[----:B--2---:R-:W0:Y:S01]  /*38d0*/  F2F.F32.F64 R0, R2 ;  /* 0x0000000200007310 */ /* 0x004e220000301000 */
[----:B------:R-:W0:-:S14]  /*38e0*/  DSETP.GEU.AND P0, PT, |R2|, c[0x2][0x0], PT ;  /* 0x008000000200762a */ /* 0x000e1c0003f0e200 */
[----:B0-----:R-:W-:-:S05]  /*38f0*/  @!P0 FMUL R0, R0, 1.175494350822287508e-38 ;  /* 0x0080000000008820 */ /* 0x001fca0000400000 */
[----:B------:R-:W-:-:S04]  /*3900*/  F2FP.PACK_AB R0, RZ, R0 ;  /* 0x00000000ff00723e */ /* 0x000fc800000000ff */
[----:B------:R-:W-:Y:S01]  /*3910*/  PRMT R18, R0, 0x7610, R18 ;  /* 0x0000761000127816 */ /* 0x000fe20000000012 */
[----:B------:R-:W-:Y:S05]  /*3920*/  BRA `(.L_x_4889) ;  /* 0x00000a6000007947 */ /* 0x000fea0003800000 */
.L_x_4902:
        /* <DEDUP_REMOVED lines=28> */
.L_x_4905:
        /* <DEDUP_REMOVED lines=15> */
.L_x_4904:
[----:B------:R-:W2:Y:S02]  /*3be0*/  LDG.E.U16 R0, [R2.64] ;  /* 0x0000002402007981 */ /* 0x000ea4000c1e1500 */
[----:B--2---:R-:W-:-:S04]  /*3bf0*/  PRMT R0, RZ, 0x5410, R0 ;  /* 0x00005410ff007816 */ /* 0x004fc80000000000 */
[----:B------:R-:W-:-:S04]  /*3c00*/  F2FP.PACK_AB R0, RZ, R0 ;  /* 0x00000000ff00723e */ /* 0x000fc800000000ff */
[----:B------:R-:W-:Y:S01]  /*3c10*/  PRMT R18, R0, 0x7610, R18 ;  /* 0x0000761000127816 */ /* 0x000fe20000000012 */
[----:B------:R-:W-:Y:S05]  /*3c20*/  BRA `(.L_x_4889) ;  /* 0x0000076000007947 */ /* 0x000fea0003800000 */
.L_x_4901:
        /* <DEDUP_REMOVED lines=12> */
.L_x_4908:
        /* <DEDUP_REMOVED lines=21> */
.L_x_4912:
[----:B------:R-:W-:Y:S05]  /*3e40*/  BSYNC B1 ;  /* 0x0000000000017941 */ /* 0x000fea0003800000 */
.L_x_4911:
[----:B------:R-:W-:Y:S01]  /*3e50*/  LEA R3, R0, 0x3b800000, 0x17 ;  /* 0x3b80000000037811 */ /* 0x000fe200078eb8ff */
[----:B------:R-:W-:-:S05]  /*3e60*/  IMAD.SHL.U32 R0, R2, 0x100000, RZ ;  /* 0x0010000002007824 */ /* 0x000fca00078e00ff */
[----:B------:R-:W-:Y:S02]  /*3e70*/  LOP3.LUT R0, R3, R0, R4, 0xfe, !PT ;  /* 0x0000000003007212 */ /* 0x000fe400078efe04 */
.L_x_4910:
[----:B------:R-:W-:Y:S05]  /*3e80*/  BSYNC B0 ;  /* 0x0000000000007941 */ /* 0x000fea0003800000 */
.L_x_4909:
[----:B------:R-:W-:-:S04]  /*3e90*/  F2FP.PACK_AB R0, RZ, R0 ;  /* 0x00000000ff00723e */ /* 0x000fc800000000ff */
[----:B------:R-:W-:Y:S01]  /*3ea0*/  PRMT R18, R0, 0x7610, R18 ;  /* 0x0000761000127816 */ /* 0x000fe20000000012 */
[----:B------:R-:W-:Y:S05]  /*3eb0*/  BRA `(.L_x_4889) ;  /* 0x000004d000007947 */ /* 0x000fea0003800000 */
.L_x_4907:
        /* <DEDUP_REMOVED lines=21> */
.L_x_4916:
[----:B------:R-:W-:Y:S05]  /*4010*/  BSYNC B1 ;  /* 0x0000000000017941 */ /* 0x000fea0003800000 */
.L_x_4915:
[----:B------:R-:W-:Y:S01]  /*4020*/  LEA R3, R0, 0x37800000, 0x17 ;  /* 0x3780000000037811 */ /* 0x000fe200078eb8ff */
[----:B------:R-:W-:-:S05]  /*4030*/  IMAD.SHL.U32 R0, R2, 0x200000, RZ ;  /* 0x0020000002007824 */ /* 0x000fca00078e00ff */
[----:B------:R-:W-:Y:S02]  /*4040*/  LOP3.LUT R0, R3, R0, R4, 0xfe, !PT ;  /* 0x0000000003007212 */ /* 0x000fe400078efe04 */
.L_x_4914:
[----:B------:R-:W-:Y:S05]  /*4050*/  BSYNC B0 ;  /* 0x0000000000007941 */ /* 0x000fea0003800000 */
.L_x_4913:
[----:B------:R-:W-:-:S04]  /*4060*/  F2FP.PACK_AB R0, RZ, R0 ;  /* 0x00000000ff00723e */ /* 0x000fc800000000ff */
[----:B------:R-:W-:Y:S01]  /*4070*/  PRMT R18, R0, 0x7610, R18 ;  /* 0x0000761000127816 */ /* 0x000fe20000000012 */
[----:B------:R-:W-:Y:S05]  /*4080*/  BRA `(.L_x_4889) ;  /* 0x0000030000007947 */ /* 0x000fea0003800000 */
.L_x_4906:
        /* <DEDUP_REMOVED lines=14> */
.L_x_4920:
[----:B------:R-:W-:Y:S05]  /*4170*/  BSYNC B0 ;  /* 0x0000000000007941 */ /* 0x000fea0003800000 */
.L_x_4919:
[----:B------:R-:W-:-:S04]  /*4180*/  F2FP.PACK_AB R0, RZ, R0 ;  /* 0x00000000ff00723e */ /* 0x000fc800000000ff */
[----:B------:R-:W-:Y:S01]  /*4190*/  PRMT R18, R0, 0x7610, R18 ;  /* 0x0000761000127816 */ /* 0x000fe20000000012 */
[----:B------:R-:W-:Y:S05]  /*41a0*/  BRA `(.L_x_4889) ;  /* 0x000001e000007947 */ /* 0x000fea0003800000 */
.L_x_4894:
        /* <DEDUP_REMOVED lines=21> */
.L_x_4918:
[----:B------:R-:W2:Y:S02]  /*4300*/  LDG.E.64 R2, [R2.64] ;  /* 0x0000002402027981 */ /* 0x000ea4000c1e1b00 */
[----:B--2---:R-:W0:Y:S02]  /*4310*/  I2F.U64 R0, R2 ;  /* 0x0000000200007312 */ /* 0x004e240000301000 */
[----:B0-----:R-:W-:-:S04]  /*4320*/  F2FP.PACK_AB R0, RZ, R0 ;  /* 0x00000000ff00723e */ /* 0x001fc800000000ff */
[----:B------:R-:W-:Y:S01]  /*4330*/  PRMT R18, R0, 0x7610, R18 ;  /* 0x0000761000127816 */ /* 0x000fe20000000012 */
[----:B------:R-:W-:Y:S05]  /*4340*/  BRA `(.L_x_4889) ;  /* 0x0000004000007947 */ /* 0x000fea0003800000 */
.L_x_4917:
[----:B------:R-:W2:Y:S02]  /*4350*/  LDG.E R2, [R2.64] ;  /* 0x0000002402027981 */ /* 0x000ea4000c1e1900 */
[----:B--2---:R-:W0:Y:S02]  /*4360*/  I2F.U32 R0, R2 ;  /* 0x0000000200007306 */ /* 0x004e240000201000 */
[----:B0-----:R-:W-:-:S04]  /*4370*/  F2FP.PACK_AB R0, RZ, R0 ;  /* 0x00000000ff00723e */ /* 0x001fc800000000ff */
[----:B------:R-:W-:Y:S02]  /*4380*/  PRMT R18, R0, 0x7610, R18 ;  /* 0x0000761000127816 */ /* 0x000fe40000000012 */
.L_x_4889:
[----:B------:R-:W-:Y:S05]  /*4390*/  BSYNC B6 ;  /* 0x0000000000067941 */ /* 0x000fea0003800000 */
.L_x_4888:
[----:B------:R-:W1:Y:S01]  /*43a0*/  S2R R19, SR_TID.X ;  /* 0x0000000000137919 */ /* 0x000e620000002100 */
[----:B------:R-:W-:Y:S01]  /*43b0*/  BSSY B0, `(.L_x_4921) ;  /* 0x0000026000007945 */ /* 0x000fe20003800000 */
[----:B-1----:R-:W-:-:S13]  /*43c0*/  ISETP.GE.AND P0, PT, R19, R17, PT ;  /* 0x000000111300720c */ /* 0x002fda0003f06270 */
[----:B------:R-:W-:Y:S05]  /*43d0*/  @P0 BRA `(.L_x_4922) ;  /* 0x0000023000000947 */ /* 0x000fea0003800000 */
        /* <DEDUP_REMOVED lines=32> */
.L_x_4924:
[----:B------:R-:W-:Y:S02]  /*45e0*/  FMUL.FTZ R0, R0, c[0x0][0x16c] ;  /* 0x00005b0000007a20 */ /* 0x000fe40000410000 */
.L_x_4925:
[----:B------:R-:W-:Y:S05]  /*45f0*/  BSYNC B1 ;  /* 0x0000000000017941 */ /* 0x000fea0003800000 */
.L_x_4923:
[----:B------:R-:W-:Y:S02]  /*4600*/  F2FP.PACK_AB R0, RZ, R0 ;  /* 0x00000000ff00723e */ /* 0x000fe400000000ff */
.L_x_4922:
[----:B------:R-:W-:Y:S05]  /*4610*/  BSYNC B0 ;  /* 0x0000000000007941 */ /* 0x000fea0003800000 */
.L_x_4921:
[----:B------:R-:W-:Y:S01]  /*4620*/  IADD3 R24, R19, 0x80, RZ ;  /* 0x0000008013187810 */ /* 0x000fe20007ffe0ff */
[----:B------:R-:W-:Y:S03]  /*4630*/  BSSY B0, `(.L_x_4926) ;  /* 0x0000026000007945 */ /* 0x000fe60003800000 */
[----:B------:R-:W-:-:S13]  /*4640*/  ISETP.GE.AND P1, PT, R24, R17, PT ;  /* 0x000000111800720c */ /* 0x000fda0003f26270 */
[----:B------:R-:W-:Y:S05]  /*4650*/  @P1 BRA `(.L_x_4927) ;  /* 0x0000023000001947 */ /* 0x000fea0003800000 */
[----:B-----5:R-:W-:Y:S01]  /*4660*/  HADD2.F32 R22, -RZ, R22.H0_H0 ;  /* 0x20000016ff167230 */ /* 0x020fe20000004100 */
[----:B------:R-:W-:Y:S04]  /*4670*/  BSSY B1, `(.L_x_4928) ;  /* 0x0000020000017945 */ /* 0x000fe80003800000 */
        /* <DEDUP_REMOVED lines=30> */
.L_x_4929:
[----:B------:R-:W-:Y:S02]  /*4860*/  FMUL.FTZ R26, R22, c[0x0][0x16c] ;  /* 0x00005b00161a7a20 */ /* 0x000fe40000410000 */
.L_x_4930:
[----:B------:R-:W-:Y:S05]  /*4870*/  BSYNC B1 ;  /* 0x0000000000017941 */ /* 0x000fea0003800000 */
.L_x_4928:
[----:B------:R-:W-:Y:S02]  /*4880*/  F2FP.PACK_AB R26, RZ, R26 ;  /* 0x0000001aff1a723e */ /* 0x000fe400000000ff */
.L_x_4927:
[----:B------:R-:W-:Y:S05]  /*4890*/  BSYNC B0 ;  /* 0x0000000000007941 */ /* 0x000fea0003800000 */
.L_x_4926:
[----:B0-----:R-:W-:Y:S01]  /*48a0*/  IADD3 R2, R19, 0x100, RZ ;  /* 0x0000010013027810 */ /* 0x001fe20007ffe0ff */
[----:B------:R-:W-:Y:S03]  /*48b0*/  BSSY B0, `(.L_x_4931) ;  /* 0x0000026000007945 */ /* 0x000fe60003800000 */
[----:B------:R-:W-:-:S13]  /*48c0*/  ISETP.GE.AND P1, PT, R2, R17, PT ;  /* 0x000000110200720c */ /* 0x000fda0003f26270 */
[----:B------:R-:W-:Y:S05]  /*48d0*/  @P1 BRA `(.L_x_4932) ;  /* 0x0000023000001947 */ /* 0x000fea0003800000 */
[----:B-----5:R-:W-:Y:S01]  /*48e0*/  HADD2.F32 R25, -RZ, R25.H0_H0 ;  /* 0x20000019ff197230 */ /* 0x020fe20000004100 */
[----:B------:R-:W-:Y:S04]  /*48f0*/  BSSY B1, `(.L_x_4933) ;  /* 0x0000020000017945 */ /* 0x000fe80003800000 */
        /* <DEDUP_REMOVED lines=30> */
.L_x_4934:
[----:B------:R-:W-:Y:S02]  /*4ae0*/  FMUL.FTZ R22, R25, c[0x0][0x16c] ;  /* 0x00005b0019167a20 */ /* 0x000fe40000410000 */
.L_x_4935:
[----:B------:R-:W-:Y:S05]  /*4af0*/  BSYNC B1 ;  /* 0x0000000000017941 */ /* 0x000fea0003800000 */
.L_x_4933:
[----:B------:R-:W-:Y:S02]  /*4b00*/  F2FP.PACK_AB R22, RZ, R22 ;  /* 0x00000016ff16723e */ /* 0x000fe400000000ff */
.L_x_4932:
[----:B------:R-:W-:Y:S05]  /*4b10*/  BSYNC B0 ;  /* 0x0000000000007941 */ /* 0x000fea0003800000 */
.L_x_4931:
        /* <DEDUP_REMOVED lines=36> */
.L_x_4939:
[----:B------:R-:W-:Y:S02]  /*4d60*/  FMUL.FTZ R23, R18, c[0x0][0x16c] ;  /* 0x00005b0012177a20 */ /* 0x000fe40000410000 */
.L_x_4940:
[----:B------:R-:W-:Y:S05]  /*4d70*/  BSYNC B1 ;  /* 0x0000000000017941 */ /* 0x000fea0003800000 */
.L_x_4938:
[----:B------:R-:W-:Y:S02]  /*4d80*/  F2FP.PACK_AB R23, RZ, R23 ;  /* 0x00000017ff17723e */ /* 0x000fe400000000ff */
.L_x_4937:
[----:B------:R-:W-:Y:S05]  /*4d90*/  BSYNC B0 ;  /* 0x0000000000007941 */ /* 0x000fea0003800000 */
.L_x_4936:
        /* <DEDUP_REMOVED lines=18> */
[----:B------:R-:W-:Y:S01]  /*4ec0*/  HADD2.F32 R0, -RZ, R0.H0_H0 ;  /* 0x20000000ff007230 */ /* 0x000fe20000004100 */
[----:B------:R-:W-:-:S03]  /*4ed0*/  IMAD.MOV.U32 R19, RZ, RZ, R24 ;  /* 0x000000ffff137224 */ /* 0x000fc600078e0018 */
[----:B------:R-:W0:Y:S02]  /*4ee0*/  F2I.FTZ.TRUNC.NTZ R5, R0 ;  /* 0x0000000000057305 */ /* 0x000e24000021f100 */
[----:B0-----:R0:W-:Y:S01]  /*4ef0*/  STG.E.U8 [R2.64], R5 ;  /* 0x0000000502007986 */ /* 0x0011e2000c101124 */
[----:B------:R-:W-:Y:S05]  /*4f00*/  BRA `(.L_x_4942) ;  /* 0x00000fd000007947 */ /* 0x000fea0003800000 */
.L_x_4946:
[----:B------:R-:W-:Y:S01]  /*4f10*/  HADD2.F32 R5, -RZ, R0.H0_H0 ;  /* 0x20000000ff057230 */ /* 0x000fe20000004100 */
[----:B------:R-:W-:-:S05]  /*4f20*/  IMAD.MOV.U32 R19, RZ, RZ, R24 ;  /* 0x000000ffff137224 */ /* 0x000fca00078e0018 */
[----:B------:R-:W0:Y:S02]  /*4f30*/  F2I.S64.TRUNC R4, R5 ;  /* 0x0000000500047311 */ /* 0x000e24000020d900 */
[----:B0-----:R0:W-:Y:S01]  /*4f40*/  STG.E.U8 [R2.64], R4 ;  /* 0x0000000402007986 */ /* 0x0011e2000c101124 */
[----:B------:R-:W-:Y:S05]  /*4f50*/  BRA `(.L_x_4942) ;  /* 0x00000f8000007947 */ /* 0x000fea0003800000 */
.L_x_4945:
[----:B------:R-:W-:-:S13]  /*4f60*/  ISETP.NE.AND P0, PT, R4, 0x2, PT ;  /* 0x000000020400780c */ /* 0x000fda0003f05270 */
[----:B------:R-:W-:Y:S05]  /*4f70*/  @!P0 BRA `(.L_x_4948) ;  /* 0x000000e000008947 */ /* 0x000fea0003800000 */
[----:B------:R-:W-:-:S13]  /*4f80*/  ISETP.NE.AND P0, PT, R4, 0x3, PT ;  /* 0x000000030400780c */ /* 0x000fda0003f05270 */
[----:B------:R-:W-:Y:S05]  /*4f90*/  @!P0 BRA `(.L_x_4949) ;  /* 0x0000007000008947 */ /* 0x000fea0003800000 */
[----:B------:R-:W-:-:S13]  /*4fa0*/  ISETP.NE.AND P0, PT, R4, 0x4, PT ;  /* 0x000000040400780c */ /* 0x000fda0003f05270 */
[----:B------:R-:W-:Y:S05]  /*4fb0*/  @P0 BRA `(.L_x_4947) ;  /* 0x00000d4000000947 */ /* 0x000fea0003800000 */
[----:B------:R-:W-:Y:S01]  /*4fc0*/  HADD2.F32 R4, -RZ, R0.H0_H0 ;  /* 0x20000000ff047230 */ /* 0x000fe20000004100 */
[----:B------:R-:W-:-:S05]  /*4fd0*/  IMAD.MOV.U32 R19, RZ, RZ, R24 ;  /* 0x000000ffff137224 */ /* 0x000fca00078e0018 */
[----:B------:R-:W0:Y:S02]  /*4fe0*/  F2I.S64.TRUNC R4, R4 ;  /* 0x0000000400047311 */ /* 0x000e24000020d900 */
[----:B0-----:R0:W-:Y:S01]  /*4ff0*/  STG.E.64 [R2.64], R4 ;  /* 0x0000000402007986 */ /* 0x0011e2000c101b24 */
[----:B------:R-:W-:Y:S05]  /*5000*/  BRA `(.L_x_4942) ;  /* 0x00000ed000007947 */ /* 0x000fea0003800000 */
.L_x_4949:
[----:B------:R-:W-:Y:S01]  /*5010*/  HADD2.F32 R0, -RZ, R0.H0_H0 ;  /* 0x20000000ff007230 */ /* 0x000fe20000004100 */
[----:B------:R-:W-:-:S03]  /*5020*/  IMAD.MOV.U32 R19, RZ, RZ, R24 ;  /* 0x000000ffff137224 */ /* 0x000fc600078e0018 */
[----:B------:R-:W0:Y:S02]  /*5030*/  F2I.FTZ.TRUNC.NTZ R5, R0 ;  /* 0x0000000000057305 */ /* 0x000e24000021f100 */
[----:B0-----:R0:W-:Y:S01]  /*5040*/  STG.E [R2.64], R5 ;  /* 0x0000000502007986 */ /* 0x0011e2000c101924 */
[----:B------:R-:W-:Y:S05]  /*5050*/  BRA `(.L_x_4942) ;  /* 0x00000e8000007947 */ /* 0x000fea0003800000 */
.L_x_4948:
[----:B------:R-:W-:Y:S01]  /*5060*/  HADD2.F32 R0, -RZ, R0.H0_H0 ;  /* 0x20000000ff007230 */ /* 0x000fe20000004100 */
[----:B------:R-:W-:-:S03]  /*5070*/  IMAD.MOV.U32 R19, RZ, RZ, R24 ;  /* 0x000000ffff137224 */ /* 0x000fc600078e0018 */
[----:B------:R-:W0:Y:S02]  /*5080*/  F2I.FTZ.TRUNC.NTZ R5, R0 ;  /* 0x0000000000057305 */ /* 0x000e24000021f100 */
[----:B0-----:R0:W-:Y:S01]  /*5090*/  STG.E.U16 [R2.64], R5 ;  /* 0x0000000502007986 */ /* 0x0011e2000c101524 */
[----:B------:R-:W-:Y:S05]  /*50a0*/  BRA `(.L_x_4942) ;  /* 0x00000e3000007947 */ /* 0x000fea0003800000 */
.L_x_4944:
[----:B------:R-:W-:-:S13]  /*50b0*/  ISETP.GT.AND P0, PT, R4, 0x6, PT ;  /* 0x000000060400780c */ /* 0x000fda0003f04270 */
[----:B------:R-:W-:Y:S05]  /*50c0*/  @P0 BRA `(.L_x_4950) ;  /* 0x000000b000000947 */ /* 0x000fea0003800000 */
[----:B------:R-:W-:-:S13]  /*50d0*/  ISETP.NE.AND P0, PT, R4, 0x5, PT ;  /* 0x000000050400780c */ /* 0x000fda0003f05270 */
[----:B------:R-:W-:Y:S05]  /*50e0*/  @!P0 BRA `(.L_x_4951) ;  /* 0x0000006000008947 */ /* 0x000fea0003800000 */
[----:B------:R-:W-:-:S13]  /*50f0*/  ISETP.NE.AND P0, PT, R4, 0x6, PT ;  /* 0x000000060400780c */ /* 0x000fda0003f05270 */
[----:B------:R-:W-:Y:S05]  /*5100*/  @P0 BRA `(.L_x_4947) ;  /* 0x00000bf000000947 */ /* 0x000fea0003800000 */
[----:B------:R-:W-:Y:S01]  /*5110*/  HADD2.F32 R5, -RZ, R0.H0_H0 ;  /* 0x20000000ff057230 */ /* 0x000fe20000004100 */
[----:B------:R-:W-:-:S04]  /*5120*/  IMAD.MOV.U32 R19, RZ, RZ, R24 ;  /* 0x000000ffff137224 */ /* 0x000fc800078e0018 */
[----:B------:R0:W-:Y:S01]  /*5130*/  STG.E [R2.64], R5 ;  /* 0x0000000502007986 */ /* 0x0001e2000c101924 */
[----:B------:R-:W-:Y:S05]  /*5140*/  BRA `(.L_x_4942) ;  /* 0x00000d9000007947 */ /* 0x000fea0003800000 */
.L_x_4951:
[----:B------:R0:W-:Y:S01]  /*5150*/  STG.E.U16 [R2.64], R0 ;  /* 0x0000000002007986 */ /* 0x0001e2000c101524 */
[----:B------:R-:W-:Y:S01]  /*5160*/  IMAD.MOV.U32 R19, RZ, RZ, R24 ;  /* 0x000000ffff137224 */ /* 0x000fe200078e0018 */
[----:B------:R-:W-:Y:S05]  /*5170*/  BRA `(.L_x_4942) ;  /* 0x00000d6000007947 */ /* 0x000fea0003800000 */
.L_x_4950:
[----:B------:R-:W-:-:S13]  /*5180*/  ISETP.NE.AND P0, PT, R4, 0x7, PT ;  /* 0x000000070400780c */ /* 0x000fda0003f05270 */
[----:B------:R-:W-:Y:S05]  /*5190*/  @!P0 BRA `(.L_x_4952) ;  /* 0x000000f000008947 */ /* 0x000fea0003800000 */
[----:B------:R-:W-:-:S13]  /*51a0*/  ISETP.NE.AND P0, PT, R4, 0x8, PT ;  /* 0x000000080400780c */ /* 0x000fda0003f05270 */
[----:B------:R-:W-:Y:S05]  /*51b0*/  @!P0 BRA `(.L_x_4953) ;  /* 0x0000007000008947 */ /* 0x000fea0003800000 */
[----:B------:R-:W-:-:S13]  /*51c0*/  ISETP.NE.AND P0, PT, R4, 0x9, PT ;  /* 0x000000090400780c */ /* 0x000fda0003f05270 */
[----:B------:R-:W-:Y:S05]  /*51d0*/  @P0 BRA `(.L_x_4947) ;  /* 0x00000b2000000947 */ /* 0x000fea0003800000 */
[----:B------:R-:W-:Y:S01]  /*51e0*/  HADD2.F32 R4, -RZ, R0.H0_H0 ;  /* 0x20000000ff047230 */ /* 0x000fe20000004100 */
[----:B------:R-:W-:Y:S02]  /*51f0*/  IMAD.MOV.U32 R5, RZ, RZ, RZ ;  /* 0x000000ffff057224 */ /* 0x000fe400078e00ff */
[----:B------:R-:W-:-:S03]  /*5200*/  IMAD.MOV.U32 R19, RZ, RZ, R24 ;  /* 0x000000ffff137224 */ /* 0x000fc600078e0018 */
[----:B------:R0:W-:Y:S01]  /*5210*/  STG.E.64 [R2.64], R4 ;  /* 0x0000000402007986 */ /* 0x0001e2000c101b24 */
[----:B------:R-:W-:Y:S05]  /*5220*/  BRA `(.L_x_4942) ;  /* 0x00000cb000007947 */ /* 0x000fea0003800000 */
.L_x_4953:
[----:B------:R-:W-:Y:S01]  /*5230*/  HADD2.F32 R0, -RZ, R0.H0_H0 ;  /* 0x20000000ff007230 */ /* 0x000fe20000004100 */
[----:B------:R-:W-:-:S04]  /*5240*/  IMAD.MOV.U32 R19, RZ, RZ, R24 ;  /* 0x000000ffff137224 */ /* 0x000fc800078e0018 */
[----:B------:R-:W-:-:S04]  /*5250*/  F2FP.PACK_AB R0, RZ, R0 ;  /* 0x00000000ff00723e */ /* 0x000fc800000000ff */
[----:B------:R-:W-:-:S05]  /*5260*/  PRMT R0, R0, 0x5410, RZ ;  /* 0x0000541000007816 */ /* 0x000fca00000000ff */
[----:B------:R0:W-:Y:S01]  /*5270*/  STG.E [R2.64], R0 ;  /* 0x0000000002007986 */ /* 0x0001e2000c101924 */
[----:B------:R-:W-:Y:S05]  /*5280*/  BRA `(.L_x_4942) ;  /* 0x00000c5000007947 */ /* 0x000fea0003800000 */
.L_x_4952:
[----:B------:R-:W-:Y:S01]  /*5290*/  HADD2.F32 R4, -RZ, R0.H0_H0 ;  /* 0x20000000ff047230 */ /* 0x000fe20000004100 */
[----:B------:R-:W-:-:S04]  /*52a0*/  IMAD.MOV.U32 R19, RZ, RZ, R24 ;  /* 0x000000ffff137224 */ /* 0x000fc800078e0018 */
[----:B------:R-:W-:-:S06]  /*52b0*/  FMUL.FTZ R4, R4, 1 ;  /* 0x3f80000004047820 */ /* 0x000fcc0000410000 */
[----:B------:R-:W0:Y:S02]  /*52c0*/  F2F.F64.F32 R4, R4 ;  /* 0x0000000400047310 */ /* 0x000e240000201800 */
[----:B0-----:R0:W-:Y:S01]  /*52d0*/  STG.E.64 [R2.64], R4 ;  /* 0x0000000402007986 */ /* 0x0011e2000c101b24 */
[----:B------:R-:W-:Y:S05]  /*52e0*/  BRA `(.L_x_4942) ;  /* 0x00000bf000007947 */ /* 0x000fea0003800000 */
.L_x_4943:
        /* <DEDUP_REMOVED lines=10> */
[----:B------:R-:W-:-:S04]  /*5390*/  FSETP.NEU.FTZ.AND P0, PT, R0, RZ, PT ;  /* 0x000000ff0000720b */ /* 0x000fc80003f1d000 */
[----:B------:R-:W-:-:S05]  /*53a0*/  SEL R5, RZ, 0x1, !P0 ;  /* 0x00000001ff057807 */ /* 0x000fca0004000000 */
[----:B------:R0:W-:Y:S01]  /*53b0*/  STG.E.U8 [R2.64], R5 ;  /* 0x0000000502007986 */ /* 0x0001e2000c101124 */
[----:B------:R-:W-:Y:S05]  /*53c0*/  BRA `(.L_x_4942) ;  /* 0x00000b1000007947 */ /* 0x000fea0003800000 */
.L_x_4956:
[----:B------:R-:W-:Y:S01]  /*53d0*/  HADD2.F32 R0, -RZ, R0.H0_H0 ;  /* 0x20000000ff007230 */ /* 0x000fe20000004100 */
[----:B------:R-:W-:Y:S01]  /*53e0*/  CS2R R6, SRZ ;  /* 0x0000000000067805 */ /* 0x000fe2000001ff00 */
[----:B------:R-:W-:-:S03]  /*53f0*/  IMAD.MOV.U32 R19, RZ, RZ, R24 ;  /* 0x000000ffff137224 */ /* 0x000fc600078e0018 */
[----:B------:R-:W-:-:S04]  /*5400*/  FMUL.FTZ R0, R0, 1 ;  /* 0x3f80000000007820 */ /* 0x000fc80000410000 */
[----:B------:R-:W0:Y:S02]  /*5410*/  F2F.F64.F32 R4, R0 ;  /* 0x0000000000047310 */ /* 0x000e240000201800 */
[----:B0-----:R0:W-:Y:S01]  /*5420*/  STG.E.128 [R2.64], R4 ;  /* 0x0000000402007986 */ /* 0x0011e2000c101d24 */
[----:B------:R-:W-:Y:S05]  /*5430*/  BRA `(.L_x_4942) ;  /* 0x00000aa000007947 */ /* 0x000fea0003800000 */
.L_x_4955:
        /* <DEDUP_REMOVED lines=21> */
.L_x_4960:
[----:B------:R-:W-:Y:S05]  /*5590*/  BSYNC B0 ;  /* 0x0000000000007941 */ /* 0x000fea0003800000 */
.L_x_4959:
[----:B------:R-:W-:Y:S01]  /*55a0*/  LOP3.LUT R5, R0, R5, RZ, 0xfc, !PT ;  /* 0x0000000500057212 */ /* 0x000fe200078efcff */
[----:B------:R-:W-:-:S04]  /*55b0*/  IMAD.MOV.U32 R19, RZ, RZ, R24 ;  /* 0x000000ffff137224 */ /* 0x000fc800078e0018 */
[----:B------:R0:W-:Y:S01]  /*55c0*/  STG.E.U8 [R2.64], R5 ;  /* 0x0000000502007986 */ /* 0x0001e2000c101124 */
[----:B------:R-:W-:Y:S05]  /*55d0*/  BRA `(.L_x_4942) ;  /* 0x0000090000007947 */ /* 0x000fea0003800000 */
.L_x_4958:
        /* <DEDUP_REMOVED lines=13> */
.L_x_4962:
[----:B------:R-:W-:Y:S01]  /*56b0*/  IMAD.MOV.U32 R0, RZ, RZ, 0x7f ;  /* 0x0000007fff007424 */ /* 0x000fe200078e00ff */
[----:B------:R-:W-:-:S04]  /*56c0*/  ISETP.GT.U32.AND P0, PT, R4, 0x7f800000, PT ;  /* 0x7f8000000400780c */ /* 0x000fc80003f04070 */
[----:B------:R-:W-:-:S04]  /*56d0*/  SEL R0, R0, 0x7c, P0 ;  /* 0x0000007c00007807 */ /* 0x000fc80000000000 */
.L_x_4963:
[----:B------:R-:W-:Y:S05]  /*56e0*/  BSYNC B0 ;  /* 0x0000000000007941 */ /* 0x000fea0003800000 */
.L_x_4961:
[----:B------:R-:W-:Y:S01]  /*56f0*/  LOP3.LUT R4, R5, 0x80000000, RZ, 0xc0, !PT ;  /* 0x8000000005047812 */ /* 0x000fe200078ec0ff */
[----:B------:R-:W-:-:S03]  /*5700*/  IMAD.MOV.U32 R19, RZ, RZ, R24 ;  /* 0x000000ffff137224 */ /* 0x000fc600078e0018 */
[----:B------:R-:W-:-:S04]  /*5710*/  SHF.R.U32.HI R5, RZ, 0x18, R4 ;  /* 0x00000018ff057819 */ /* 0x000fc80000011604 */
[----:B------:R-:W-:-:S05]  /*5720*/  LOP3.LUT R5, R0, R5, RZ, 0xfc, !PT ;  /* 0x0000000500057212 */ /* 0x000fca00078efcff */
[----:B------:R0:W-:Y:S01]  /*5730*/  STG.E.U8 [R2.64], R5 ;  /* 0x0000000502007986 */ /* 0x0001e2000c101124 */
[----:B------:R-:W-:Y:S05]  /*5740*/  BRA `(.L_x_4942) ;  /* 0x0000079000007947 */ /* 0x000fea0003800000 */
.L_x_4957:
[----:B------:R-:W-:Y:S01]  /*5750*/  HADD2.F32 R0, -RZ, R0.H0_H0 ;  /* 0x20000000ff007230 */ /* 0x000fe20000004100 */
[----:B------:R-:W-:-:S04]  /*5760*/  IMAD.MOV.U32 R19, RZ, RZ, R24 ;  /* 0x000000ffff137224 */ /* 0x000fc800078e0018 */
[----:B------:R-:W-:-:S05]  /*5770*/  F2FP.BF16.PACK_AB R0, RZ, R0 ;  /* 0x00000000ff00723e */ /* 0x000fca00000010ff */
[----:B------:R0:W-:Y:S01]  /*5780*/  STG.E.U16 [R2.64], R0 ;  /* 0x0000000002007986 */ /* 0x0001e2000c101524 */
[----:B------:R-:W-:Y:S05]  /*5790*/  BRA `(.L_x_4942) ;  /* 0x0000074000007947 */ /* 0x000fea0003800000 */
.L_x_4954:
        /* <DEDUP_REMOVED lines=10> */
[----:B------:R-:W0:Y:S02]  /*5840*/  F2I.FTZ.U32.TRUNC.NTZ R5, R5 ;  /* 0x0000000500057305 */ /* 0x000e24000021f000 */
[----:B0-----:R0:W-:Y:S01]  /*5850*/  STG.E.U16 [R2.64], R5 ;  /* 0x0000000502007986 */ /* 0x0011e2000c101524 */
[----:B------:R-:W-:Y:S05]  /*5860*/  BRA `(.L_x_4942) ;  /* 0x0000067000007947 */ /* 0x000fea0003800000 */
.L_x_4966:
        /* <DEDUP_REMOVED lines=17> */
.L_x_4969:
[----:B------:R-:W-:-:S04]  /*5980*/  LOP3.LUT R0, R7, 0x80000000, RZ, 0xc0, !PT ;  /* 0x8000000007007812 */ /* 0x000fc800078ec0ff */
[----:B------:R-:W-:-:S04]  /*5990*/  SHF.R.U32.HI R5, RZ, 0x18, R0 ;  /* 0x00000018ff057819 */ /* 0x000fc80000011600 */
[----:B------:R-:W-:-:S04]  /*59a0*/  LOP3.LUT R4, R4, R5, RZ, 0xfc, !PT ;  /* 0x0000000504047212 */ /* 0x000fc800078efcff */
[----:B------:R-:W-:Y:S02]  /*59b0*/  PRMT R0, R4, 0x7610, R0 ;  /* 0x0000761004007816 */ /* 0x000fe40000000000 */
.L_x_4968:
[----:B------:R-:W-:Y:S05]  /*59c0*/  BSYNC B0 ;  /* 0x0000000000007941 */ /* 0x000fea0003800000 */
.L_x_4967:
[----:B------:R0:W-:Y:S01]  /*59d0*/  STG.E.U8 [R2.64], R0 ;  /* 0x0000000002007986 */ /* 0x0001e2000c101124 */
[----:B------:R-:W-:Y:S01]  /*59e0*/  IMAD.MOV.U32 R19, RZ, RZ, R24 ;  /* 0x000000ffff137224 */ /* 0x000fe200078e0018 */
[----:B------:R-:W-:Y:S05]  /*59f0*/  BRA `(.L_x_4942) ;  /* 0x000004e000007947 */ /* 0x000fea0003800000 */
.L_x_4965:
        /* <DEDUP_REMOVED lines=17> */
.L_x_4972:
[----:B------:R-:W-:-:S04]  /*5b10*/  LOP3.LUT R0, R7, 0x80000000, RZ, 0xc0, !PT ;  /* 0x8000000007007812 */ /* 0x000fc800078ec0ff */
[----:B------:R-:W-:-:S04]  /*5b20*/  SHF.R.U32.HI R5, RZ, 0x18, R0 ;  /* 0x00000018ff057819 */ /* 0x000fc80000011600 */
[----:B------:R-:W-:-:S04]  /*5b30*/  LOP3.LUT R4, R4, R5, RZ, 0xfc, !PT ;  /* 0x0000000504047212 */ /* 0x000fc800078efcff */
[----:B------:R-:W-:Y:S02]  /*5b40*/  PRMT R0, R4, 0x7610, R0 ;  /* 0x0000761004007816 */ /* 0x000fe40000000000 */
.L_x_4971:
[----:B------:R-:W-:Y:S05]  /*5b50*/  BSYNC B0 ;  /* 0x0000000000007941 */ /* 0x000fea0003800000 */
.L_x_4970:
[----:B------:R0:W-:Y:S01]  /*5b60*/  STG.E.U8 [R2.64], R0 ;  /* 0x0000000002007986 */ /* 0x0001e2000c101124 */
[----:B------:R-:W-:Y:S01]  /*5b70*/  IMAD.MOV.U32 R19, RZ, RZ, R24 ;  /* 0x000000ffff137224 */ /* 0x000fe200078e0018 */
[----:B------:R-:W-:Y:S05]  /*5b80*/  BRA `(.L_x_4942) ;  /* 0x0000035000007947 */ /* 0x000fea0003800000 */
.L_x_4964:
        /* <DEDUP_REMOVED lines=8> */
[----:B------:R-:W-:-:S03]  /*5c10*/  IMAD.MOV.U32 R19, RZ, RZ, R24 ;  /* 0x000000ffff137224 */ /* 0x000fc600078e0018 */
        /* <DEDUP_REMOVED lines=14> */
.L_x_4947:
        /* <DEDUP_REMOVED lines=21> */
.L_x_4974:
[----:B------:R-:W-:Y:S01]  /*5e50*/  HADD2.F32 R4, -RZ, R0.H0_H0 ;  /* 0x20000000ff047230 */ /* 0x000fe20000004100 */
[----:B------:R-:W-:-:S05]  /*5e60*/  IMAD.MOV.U32 R19, RZ, RZ, R24 ;  /* 0x000000ffff137224 */ /* 0x000fca00078e0018 */
[----:B------:R-:W0:Y:S02]  /*5e70*/  F2I.U64.TRUNC R4, R4 ;  /* 0x0000000400047311 */ /* 0x000e24000020d800 */
[----:B0-----:R0:W-:Y:S01]  /*5e80*/  STG.E.64 [R2.64], R4 ;  /* 0x0000000402007986 */ /* 0x0011e2000c101b24 */
[----:B------:R-:W-:Y:S05]  /*5e90*/  BRA `(.L_x_4942) ;  /* 0x0000004000007947 */ /* 0x000fea0003800000 */
.L_x_4973:
[----:B------:R-:W-:Y:S01]  /*5ea0*/  HADD2.F32 R0, -RZ, R0.H0_H0 ;  /* 0x20000000ff007230 */ /* 0x000fe20000004100 */
[----:B------:R-:W-:-:S03]  /*5eb0*/  IMAD.MOV.U32 R19, RZ, RZ, R24 ;  /* 0x000000ffff137224 */ /* 0x000fc600078e0018 */
[----:B------:R-:W0:Y:S02]  /*5ec0*/  F2I.FTZ.U32.TRUNC.NTZ R5, R0 ;  /* 0x0000000000057305 */ /* 0x000e24000021f000 */
[----:B0-----:R0:W-:Y:S02]  /*5ed0*/  STG.E [R2.64], R5 ;  /* 0x0000000502007986 */ /* 0x0011e4000c101924 */
.L_x_4942:
[----:B------:R-:W-:Y:S05]  /*5ee0*/  BSYNC B6 ;  /* 0x0000000000067941 */ /* 0x000fea0003800000 */
.L_x_4941:
        /* <DEDUP_REMOVED lines=23> */
.L_x_4980:
[----:B------:R-:W-:-:S06]  /*6060*/  HADD2.F32 R5, -RZ, R26.H0_H0 ;  /* 0x2000001aff057230 */ /* 0x000fcc0000004100 */
[----:B------:R-:W0:Y:S02]  /*6070*/  F2I.S64.TRUNC R4, R5 ;  /* 0x0000000500047311 */ /* 0x000e24000020d900 */
[----:B0-----:R0:W-:Y:S01]  /*6080*/  STG.E.U8 [R2.64], R4 ;  /* 0x0000000402007986 */ /* 0x0011e2000c101124 */
[----:B------:R-:W-:Y:S05]  /*6090*/  BRA `(.L_x_4982) ;  /* 0x00000e4000007947 */ /* 0x000fea0003800000 */
.L_x_4979:
        /* <DEDUP_REMOVED lines=10> */
.L_x_4984:
[----:B------:R-:W-:-:S04]  /*6140*/  HADD2.F32 R26, -RZ, R26.H0_H0 ;  /* 0x2000001aff1a7230 */ /* 0x000fc80000004100 */
[----:B------:R-:W0:Y:S02]  /*6150*/  F2I.FTZ.TRUNC.NTZ R5, R26 ;  /* 0x0000001a00057305 */ /* 0x000e24000021f100 */
[----:B0-----:R0:W-:Y:S01]  /*6160*/  STG.E [R2.64], R5 ;  /* 0x0000000502007986 */ /* 0x0011e2000c101924 */
[----:B------:R-:W-:Y:S05]  /*6170*/  BRA `(.L_x_4982) ;  /* 0x00000d6000007947 */ /* 0x000fea0003800000 */
.L_x_4983:
[----:B------:R-:W-:-:S04]  /*6180*/  HADD2.F32 R26, -RZ, R26.H0_H0 ;  /* 0x2000001aff1a7230 */ /* 0x000fc80000004100 */
[----:B------:R-:W0:Y:S02]  /*6190*/  F2I.FTZ.TRUNC.NTZ R5, R26 ;  /* 0x0000001a00057305 */ /* 0x000e24000021f100 */
[----:B0-----:R0:W-:Y:S01]  /*61a0*/  STG.E.U16 [R2.64], R5 ;  /* 0x0000000502007986 */ /* 0x0011e2000c101524 */
[----:B------:R-:W-:Y:S05]  /*61b0*/  BRA `(.L_x_4982) ;  /* 0x00000d2000007947 */ /* 0x000fea0003800000 */
.L_x_4978:
        /* <DEDUP_REMOVED lines=9> */
.L_x_4986:
[----:B------:R0:W-:Y:S01]  /*6250*/  STG.E.U16 [R2.64], R26 ;  /* 0x0000001a02007986 */ /* 0x0001e2000c101524 */
[----:B------:R-:W-:Y:S05]  /*6260*/  BRA `(.L_x_4982) ;  /* 0x00000c7000007947 */ /* 0x000fea0003800000 */
.L_x_4985:
        /* <DEDUP_REMOVED lines=10> */
.L_x_4988:
[----:B------:R-:W-:-:S05]  /*6310*/  HADD2.F32 R0, -RZ, R26.H0_H0 ;  /* 0x2000001aff007230 */ /* 0x000fca0000004100 */
[----:B------:R-:W-:-:S04]  /*6320*/  F2FP.PACK_AB R0, RZ, R0 ;  /* 0x00000000ff00723e */ /* 0x000fc800000000ff */
[----:B------:R-:W-:-:S05]  /*6330*/  PRMT R0, R0, 0x5410, RZ ;  /* 0x0000541000007816 */ /* 0x000fca00000000ff */
[----:B------:R0:W-:Y:S01]  /*6340*/  STG.E [R2.64], R0 ;  /* 0x0000000002007986 */ /* 0x0001e2000c101924 */
[----:B------:R-:W-:Y:S05]  /*6350*/  BRA `(.L_x_4982) ;  /* 0x00000b8000007947 */ /* 0x000fea0003800000 */
.L_x_4987:
[----:B------:R-:W-:-:S05]  /*6360*/  HADD2.F32 R4, -RZ, R26.H0_H0 ;  /* 0x2000001aff047230 */ /* 0x000fca0000004100 */
[----:B------:R-:W-:-:S06]  /*6370*/  FMUL.FTZ R4, R4, 1 ;  /* 0x3f80000004047820 */ /* 0x000fcc0000410000 */
[----:B------:R-:W0:Y:S02]  /*6380*/  F2F.F64.F32 R4, R4 ;  /* 0x0000000400047310 */ /* 0x000e240000201800 */
[----:B0-----:R0:W-:Y:S01]  /*6390*/  STG.E.64 [R2.64], R4 ;  /* 0x0000000402007986 */ /* 0x0011e2000c101b24 */
[----:B------:R-:W-:Y:S05]  /*63a0*/  BRA `(.L_x_4982) ;  /* 0x00000b3000007947 */ /* 0x000fea0003800000 */
.L_x_4977:
        /* <DEDUP_REMOVED lines=13> */
.L_x_4991:
[----:B------:R-:W-:Y:S01]  /*6480*/  HADD2.F32 R26, -RZ, R26.H0_H0 ;  /* 0x2000001aff1a7230 */ /* 0x000fe20000004100 */
[----:B------:R-:W-:-:S04]  /*6490*/  CS2R R6, SRZ ;  /* 0x0000000000067805 */ /* 0x000fc8000001ff00 */
[----:B------:R-:W-:-:S06]  /*64a0*/  FMUL.FTZ R4, R26, 1 ;  /* 0x3f8000001a047820 */ /* 0x000fcc0000410000 */
[----:B------:R-:W0:Y:S02]  /*64b0*/  F2F.F64.F32 R4, R4 ;  /* 0x0000000400047310 */ /* 0x000e240000201800 */
[----:B0-----:R0:W-:Y:S01]  /*64c0*/  STG.E.128 [R2.64], R4 ;  /* 0x0000000402007986 */ /* 0x0011e2000c101d24 */
[----:B------:R-:W-:Y:S05]  /*64d0*/  BRA `(.L_x_4982) ;  /* 0x00000a0000007947 */ /* 0x000fea0003800000 */
.L_x_4990:
        /* <DEDUP_REMOVED lines=21> */
.L_x_4995:
[----:B------:R-:W-:Y:S05]  /*6630*/  BSYNC B0 ;  /* 0x0000000000007941 */ /* 0x000fea0003800000 */
.L_x_4994:
[----:B------:R-:W-:-:S05]  /*6640*/  LOP3.LUT R5, R0, R5, RZ, 0xfc, !PT ;  /* 0x0000000500057212 */ /* 0x000fca00078efcff */
[----:B------:R0:W-:Y:S01]  /*6650*/  STG.E.U8 [R2.64], R5 ;  /* 0x0000000502007986 */ /* 0x0001e2000c101124 */
[----:B------:R-:W-:Y:S05]  /*6660*/  BRA `(.L_x_4982) ;  /* 0x0000087000007947 */ /* 0x000fea0003800000 */
.L_x_4993:
        /* <DEDUP_REMOVED lines=13> */
.L_x_4997:
[----:B------:R-:W-:Y:S01]  /*6740*/  IMAD.MOV.U32 R0, RZ, RZ, 0x7f ;  /* 0x0000007fff007424 */ /* 0x000fe200078e00ff */
[----:B------:R-:W-:-:S04]  /*6750*/  ISETP.GT.U32.AND P0, PT, R4, 0x7f800000, PT ;  /* 0x7f8000000400780c */ /* 0x000fc80003f04070 */
[----:B------:R-:W-:-:S04]  /*6760*/  SEL R0, R0, 0x7c, P0 ;  /* 0x0000007c00007807 */ /* 0x000fc80000000000 */
.L_x_4998:
[----:B------:R-:W-:Y:S05]  /*6770*/  BSYNC B0 ;  /* 0x0000000000007941 */ /* 0x000fea0003800000 */
.L_x_4996:
[----:B------:R-:W-:-:S04]  /*6780*/  LOP3.LUT R4, R5, 0x80000000, RZ, 0xc0, !PT ;  /* 0x8000000005047812 */ /* 0x000fc800078ec0ff */
[----:B------:R-:W-:-:S04]  /*6790*/  SHF.R.U32.HI R5, RZ, 0x18, R4 ;  /* 0x00000018ff057819 */ /* 0x000fc80000011604 */
[----:B------:R-:W-:-:S05]  /*67a0*/  LOP3.LUT R5, R0, R5, RZ, 0xfc, !PT ;  /* 0x0000000500057212 */ /* 0x000fca00078efcff */
[----:B------:R0:W-:Y:S01]  /*67b0*/  STG.E.U8 [R2.64], R5 ;  /* 0x0000000502007986 */ /* 0x0001e2000c101124 */
[----:B------:R-:W-:Y:S05]  /*67c0*/  BRA `(.L_x_4982) ;  /* 0x0000071000007947 */ /* 0x000fea0003800000 */
.L_x_4992:
[----:B------:R-:W-:-:S05]  /*67d0*/  HADD2.F32 R0, -RZ, R26.H0_H0 ;  /* 0x2000001aff007230 */ /* 0x000fca0000004100 */
[----:B------:R-:W-:-:S05]  /*67e0*/  F2FP.BF16.PACK_AB R0, RZ, R0 ;  /* 0x00000000ff00723e */ /* 0x000fca00000010ff */
[----:B------:R0:W-:Y:S01]  /*67f0*/  STG.E.U16 [R2.64], R0 ;  /* 0x0000000002007986 */ /* 0x0001e2000c101524 */
[----:B------:R-:W-:Y:S05]  /*6800*/  BRA `(.L_x_4982) ;  /* 0x000006d000007947 */ /* 0x000fea0003800000 */
.L_x_4989:
        /* <DEDUP_REMOVED lines=12> */
.L_x_5001:
        /* <DEDUP_REMOVED lines=17> */
.L_x_5004:
[----:B------:R-:W-:-:S04]  /*69e0*/  LOP3.LUT R0, R7, 0x80000000, RZ, 0xc0, !PT ;  /* 0x8000000007007812 */ /* 0x000fc800078ec0ff */
[----:B------:R-:W-:-:S04]  /*69f0*/  SHF.R.U32.HI R5, RZ, 0x18, R0 ;  /* 0x00000018ff057819 */ /* 0x000fc80000011600 */
[----:B------:R-:W-:-:S04]  /*6a00*/  LOP3.LUT R4, R4, R5, RZ, 0xfc, !PT ;  /* 0x0000000504047212 */ /* 0x000fc800078efcff */
[----:B------:R-:W-:Y:S02]  /*6a10*/  PRMT R0, R4, 0x7610, R0 ;  /* 0x0000761004007816 */ /* 0x000fe40000000000 */
.L_x_5003:
[----:B------:R-:W-:Y:S05]  /*6a20*/  BSYNC B0 ;  /* 0x0000000000007941 */ /* 0x000fea0003800000 */
.L_x_5002:
[----:B------:R0:W-:Y:S01]  /*6a30*/  STG.E.U8 [R2.64], R0 ;  /* 0x0000000002007986 */ /* 0x0001e2000c101124 */
[----:B------:R-:W-:Y:S05]  /*6a40*/  BRA `(.L_x_4982) ;  /* 0x0000049000007947 */ /* 0x000fea0003800000 */
.L_x_5000:
        /* <DEDUP_REMOVED lines=17> */
.L_x_5007:
[----:B------:R-:W-:-:S04]  /*6b60*/  LOP3.LUT R0, R7, 0x80000000, RZ, 0xc0, !PT ;  /* 0x8000000007007812 */ /* 0x000fc800078ec0ff */
[----:B------:R-:W-:-:S04]  /*6b70*/  SHF.R.U32.HI R5, RZ, 0x18, R0 ;  /* 0x00000018ff057819 */ /* 0x000fc80000011600 */
[----:B------:R-:W-:-:S04]  /*6b80*/  LOP3.LUT R4, R4, R5, RZ, 0xfc, !PT ;  /* 0x0000000504047212 */ /* 0x000fc800078efcff */
[----:B------:R-:W-:Y:S02]  /*6b90*/  PRMT R0, R4, 0x7610, R0 ;  /* 0x0000761004007816 */ /* 0x000fe40000000000 */
.L_x_5006:
[----:B------:R-:W-:Y:S05]  /*6ba0*/  BSYNC B0 ;  /* 0x0000000000007941 */ /* 0x000fea0003800000 */
.L_x_5005:
[----:B------:R0:W-:Y:S01]  /*6bb0*/  STG.E.U8 [R2.64], R0 ;  /* 0x0000000002007986 */ /* 0x0001e2000c101124 */
[----:B------:R-:W-:Y:S05]  /*6bc0*/  BRA `(.L_x_4982) ;  /* 0x0000031000007947 */ /* 0x000fea0003800000 */
.L_x_4999:
        /* <DEDUP_REMOVED lines=22> */
.L_x_4981:
        /* <DEDUP_REMOVED lines=20> */
.L_x_5009:
[----:B------:R-:W-:-:S06]  /*6e70*/  HADD2.F32 R4, -RZ, R26.H0_H0 ;  /* 0x2000001aff047230 */ /* 0x000fcc0000004100 */
[----:B------:R-:W0:Y:S02]  /*6e80*/  F2I.U64.TRUNC R4, R4 ;  /* 0x0000000400047311 */ /* 0x000e24000020d800 */
[----:B0-----:R0:W-:Y:S01]  /*6e90*/  STG.E.64 [R2.64], R4 ;  /* 0x0000000402007986 */ /* 0x0011e2000c101b24 */
[----:B------:R-:W-:Y:S05]  /*6ea0*/  BRA `(.L_x_4982) ;  /* 0x0000003000007947 */ /* 0x000fea0003800000 */
.L_x_5008:
[----:B------:R-:W-:-:S04]  /*6eb0*/  HADD2.F32 R26, -RZ, R26.H0_H0 ;  /* 0x2000001aff1a7230 */ /* 0x000fc80000004100 */
[----:B------:R-:W0:Y:S02]  /*6ec0*/  F2I.FTZ.U32.TRUNC.NTZ R5, R26 ;  /* 0x0000001a00057305 */ /* 0x000e24000021f000 */
[----:B0-----:R0:W-:Y:S02]  /*6ed0*/  STG.E [R2.64], R5 ;  /* 0x0000000502007986 */ /* 0x0011e4000c101924 */
.L_x_4982:
        /* <DEDUP_REMOVED lines=23> */
.L_x_5013:
[----:B------:R-:W-:-:S06]  /*7050*/  HADD2.F32 R5, -RZ, R22.H0_H0 ;  /* 0x20000016ff057230 */ /* 0x000fcc0000004100 */
[----:B------:R-:W0:Y:S02]  /*7060*/  F2I.S64.TRUNC R4, R5 ;  /* 0x0000000500047311 */ /* 0x000e24000020d900 */
[----:B0-----:R0:W-:Y:S01]  /*7070*/  STG.E.U8 [R2.64], R4 ;  /* 0x0000000402007986 */ /* 0x0011e2000c101124 */
[----:B------:R-:W-:Y:S05]  /*7080*/  BRA `(.L_x_5015) ;  /* 0x00000e4000007947 */ /* 0x000fea0003800000 */
.L_x_5012:
        /* <DEDUP_REMOVED lines=10> */
.L_x_5017:
[----:B------:R-:W-:-:S04]  /*7130*/  HADD2.F32 R22, -RZ, R22.H0_H0 ;  /* 0x20000016ff167230 */ /* 0x000fc80000004100 */
[----:B------:R-:W0:Y:S02]  /*7140*/  F2I.FTZ.TRUNC.NTZ R5, R22 ;  /* 0x0000001600057305 */ /* 0x000e24000021f100 */
[----:B0-----:R0:W-:Y:S01]  /*7150*/  STG.E [R2.64], R5 ;  /* 0x0000000502007986 */ /* 0x0011e2000c101924 */
[----:B------:R-:W-:Y:S05]  /*7160*/  BRA `(.L_x_5015) ;  /* 0x00000d6000007947 */ /* 0x000fea0003800000 */
.L_x_5016:
[----:B------:R-:W-:-:S04]  /*7170*/  HADD2.F32 R22, -RZ, R22.H0_H0 ;  /* 0x20000016ff167230 */ /* 0x000fc80000004100 */
[----:B------:R-:W0:Y:S02]  /*7180*/  F2I.FTZ.TRUNC.NTZ R5, R22 ;  /* 0x0000001600057305 */ /* 0x000e24000021f100 */
[----:B0-----:R0:W-:Y:S01]  /*7190*/  STG.E.U16 [R2.64], R5 ;  /* 0x0000000502007986 */ /* 0x0011e2000c101524 */
[----:B------:R-:W-:Y:S05]  /*71a0*/  BRA `(.L_x_5015) ;  /* 0x00000d2000007947 */ /* 0x000fea0003800000 */
.L_x_5011:
        /* <DEDUP_REMOVED lines=9> */
.L_x_5019:
[----:B------:R0:W-:Y:S01]  /*7240*/  STG.E.U16 [R2.64], R22 ;  /* 0x0000001602007986 */ /* 0x0001e2000c101524 */
[----:B------:R-:W-:Y:S05]  /*7250*/  BRA `(.L_x_5015) ;  /* 0x00000c7000007947 */ /* 0x000fea0003800000 */
.L_x_5018:
        /* <DEDUP_REMOVED lines=10> */
.L_x_5021:
[----:B------:R-:W-:-:S05]  /*7300*/  HADD2.F32 R0, -RZ, R22.H0_H0 ;  /* 0x20000016ff007230 */ /* 0x000fca0000004100 */
[----:B------:R-:W-:-:S04]  /*7310*/  F2FP.PACK_AB R0, RZ, R0 ;  /* 0x00000000ff00723e */ /* 0x000fc800000000ff */
[----:B------:R-:W-:-:S05]  /*7320*/  PRMT R0, R0, 0x5410, RZ ;  /* 0x0000541000007816 */ /* 0x000fca00000000ff */
[----:B------:R0:W-:Y:S01]  /*7330*/  STG.E [R2.64], R0 ;  /* 0x0000000002007986 */ /* 0x0001e2000c101924 */
[----:B------:R-:W-:Y:S05]  /*7340*/  BRA `(.L_x_5015) ;  /* 0x00000b8000007947 */ /* 0x000fea0003800000 */
.L_x_5020:
[----:B------:R-:W-:-:S05]  /*7350*/  HADD2.F32 R4, -RZ, R22.H0_H0 ;  /* 0x20000016ff047230 */ /* 0x000fca0000004100 */
[----:B------:R-:W-:-:S06]  /*7360*/  FMUL.FTZ R4, R4, 1 ;  /* 0x3f80000004047820 */ /* 0x000fcc0000410000 */
[----:B------:R-:W0:Y:S02]  /*7370*/  F2F.F64.F32 R4, R4 ;  /* 0x0000000400047310 */ /* 0x000e240000201800 */
[----:B0-----:R0:W-:Y:S01]  /*7380*/  STG.E.64 [R2.64], R4 ;  /* 0x0000000402007986 */ /* 0x0011e2000c101b24 */
[----:B------:R-:W-:Y:S05]  /*7390*/  BRA `(.L_x_5015) ;  /* 0x00000b3000007947 */ /* 0x000fea0003800000 */
.L_x_5010:
        /* <DEDUP_REMOVED lines=13> */
.L_x_5024:
[----:B------:R-:W-:Y:S01]  /*7470*/  HADD2.F32 R22, -RZ, R22.H0_H0 ;  /* 0x20000016ff167230 */ /* 0x000fe20000004100 */
[----:B------:R-:W-:-:S04]  /*7480*/  CS2R R6, SRZ ;  /* 0x0000000000067805 */ /* 0x000fc8000001ff00 */
[----:B------:R-:W-:-:S06]  /*7490*/  FMUL.FTZ R4, R22, 1 ;  /* 0x3f80000016047820 */ /* 0x000fcc0000410000 */
[----:B------:R-:W0:Y:S02]  /*74a0*/  F2F.F64.F32 R4, R4 ;  /* 0x0000000400047310 */ /* 0x000e240000201800 */
[----:B0-----:R0:W-:Y:S01]  /*74b0*/  STG.E.128 [R2.64], R4 ;  /* 0x0000000402007986 */ /* 0x0011e2000c101d24 */
[----:B------:R-:W-:Y:S05]  /*74c0*/  BRA `(.L_x_5015) ;  /* 0x00000a0000007947 */ /* 0x000fea0003800000 */
.L_x_5023:
        /* <DEDUP_REMOVED lines=21> */
.L_x_5028:
[----:B------:R-:W-:Y:S05]  /*7620*/  BSYNC B0 ;  /* 0x0000000000007941 */ /* 0x000fea0003800000 */
.L_x_5027:
[----:B------:R-:W-:-:S05]  /*7630*/  LOP3.LUT R5, R0, R5, RZ, 0xfc, !PT ;  /* 0x0000000500057212 */ /* 0x000fca00078efcff */
[----:B------:R0:W-:Y:S01]  /*7640*/  STG.E.U8 [R2.64], R5 ;  /* 0x0000000502007986 */ /* 0x0001e2000c101124 */
[----:B------:R-:W-:Y:S05]  /*7650*/  BRA `(.L_x_5015) ;  /* 0x0000087000007947 */ /* 0x000fea0003800000 */
.L_x_5026:
        /* <DEDUP_REMOVED lines=13> */
.L_x_5030:
[----:B------:R-:W-:Y:S01]  /*7730*/  IMAD.MOV.U32 R0, RZ, RZ, 0x7f ;  /* 0x0000007fff007424 */ /* 0x000fe200078e00ff */
[----:B------:R-:W-:-:S04]  /*7740*/  ISETP.GT.U32.AND P0, PT, R4, 0x7f800000, PT ;  /* 0x7f8000000400780c */ /* 0x000fc80003f04070 */
[----:B------:R-:W-:-:S04]  /*7750*/  SEL R0, R0, 0x7c, P0 ;  /* 0x0000007c00007807 */ /* 0x000fc80000000000 */
.L_x_5031:
[----:B------:R-:W-:Y:S05]  /*7760*/  BSYNC B0 ;  /* 0x0000000000007941 */ /* 0x000fea0003800000 */
.L_x_5029:
[----:B------:R-:W-:-:S04]  /*7770*/  LOP3.LUT R4, R5, 0x80000000, RZ, 0xc0, !PT ;  /* 0x8000000005047812 */ /* 0x000fc800078ec0ff */
[----:B------:R-:W-:-:S04]  /*7780*/  SHF.R.U32.HI R5, RZ, 0x18, R4 ;  /* 0x00000018ff057819 */ /* 0x000fc80000011604 */
[----:B------:R-:W-:-:S05]  /*7790*/  LOP3.LUT R5, R0, R5, RZ, 0xfc, !PT ;  /* 0x0000000500057212 */ /* 0x000fca00078efcff */
[----:B------:R0:W-:Y:S01]  /*77a0*/  STG.E.U8 [R2.64], R5 ;  /* 0x0000000502007986 */ /* 0x0001e2000c101124 */
[----:B------:R-:W-:Y:S05]  /*77b0*/  BRA `(.L_x_5015) ;  /* 0x0000071000007947 */ /* 0x000fea0003800000 */
.L_x_5025:
[----:B------:R-:W-:-:S05]  /*77c0*/  HADD2.F32 R0, -RZ, R22.H0_H0 ;  /* 0x20000016ff007230 */ /* 0x000fca0000004100 */
[----:B------:R-:W-:-:S05]  /*77d0*/  F2FP.BF16.PACK_AB R0, RZ, R0 ;  /* 0x00000000ff00723e */ /* 0x000fca00000010ff */
[----:B------:R0:W-:Y:S01]  /*77e0*/  STG.E.U16 [R2.64], R0 ;  /* 0x0000000002007986 */ /* 0x0001e2000c101524 */
[----:B------:R-:W-:Y:S05]  /*77f0*/  BRA `(.L_x_5015) ;  /* 0x000006d000007947 */ /* 0x000fea0003800000 */
.L_x_5022:
        /* <DEDUP_REMOVED lines=12> */
.L_x_5034:
        /* <DEDUP_REMOVED lines=17> */
.L_x_5037:
[----:B------:R-:W-:-:S04]  /*79d0*/  LOP3.LUT R0, R7, 0x80000000, RZ, 0xc0, !PT ;  /* 0x8000000007007812 */ /* 0x000fc800078ec0ff */
[----:B------:R-:W-:-:S04]  /*79e0*/  SHF.R.U32.HI R5, RZ, 0x18, R0 ;  /* 0x00000018ff057819 */ /* 0x000fc80000011600 */
[----:B------:R-:W-:-:S04]  /*79f0*/  LOP3.LUT R4, R4, R5, RZ, 0xfc, !PT ;  /* 0x0000000504047212 */ /* 0x000fc800078efcff */
[----:B------:R-:W-:Y:S02]  /*7a00*/  PRMT R0, R4, 0x7610, R0 ;  /* 0x0000761004007816 */ /* 0x000fe40000000000 */
.L_x_5036:
[----:B------:R-:W-:Y:S05]  /*7a10*/  BSYNC B0 ;  /* 0x0000000000007941 */ /* 0x000fea0003800000 */
.L_x_5035:
[----:B------:R0:W-:Y:S01]  /*7a20*/  STG.E.U8 [R2.64], R0 ;  /* 0x0000000002007986 */ /* 0x0001e2000c101124 */
[----:B------:R-:W-:Y:S05]  /*7a30*/  BRA `(.L_x_5015) ;  /* 0x0000049000007947 */ /* 0x000fea0003800000 */
.L_x_5033:
        /* <DEDUP_REMOVED lines=17> */
.L_x_5040:
[----:B------:R-:W-:-:S04]  /*7b50*/  LOP3.LUT R0, R7, 0x80000000, RZ, 0xc0, !PT ;  /* 0x8000000007007812 */ /* 0x000fc800078ec0ff */
[----:B------:R-:W-:-:S04]  /*7b60*/  SHF.R.U32.HI R5, RZ, 0x18, R0 ;  /* 0x00000018ff057819 */ /* 0x000fc80000011600 */
[----:B------:R-:W-:-:S04]  /*7b70*/  LOP3.LUT R4, R4, R5, RZ, 0xfc, !PT ;  /* 0x0000000504047212 */ /* 0x000fc800078efcff */
[----:B------:R-:W-:Y:S02]  /*7b80*/  PRMT R0, R4, 0x7610, R0 ;  /* 0x0000761004007816 */ /* 0x000fe40000000000 */
.L_x_5039:
[----:B------:R-:W-:Y:S05]  /*7b90*/  BSYNC B0 ;  /* 0x0000000000007941 */ /* 0x000fea0003800000 */
.L_x_5038:
[----:B------:R0:W-:Y:S01]  /*7ba0*/  STG.E.U8 [R2.64], R0 ;  /* 0x0000000002007986 */ /* 0x0001e2000c101124 */
[----:B------:R-:W-:Y:S05]  /*7bb0*/  BRA `(.L_x_5015) ;  /* 0x0000031000007947 */ /* 0x000fea0003800000 */
.L_x_5032:
        /* <DEDUP_REMOVED lines=22> */
.L_x_5014:
        /* <DEDUP_REMOVED lines=20> */
.L_x_5042:
[----:B------:R-:W-:-:S06]  /*7e60*/  HADD2.F32 R4, -RZ, R22.H0_H0 ;  /* 0x20000016ff047230 */ /* 0x000fcc0000004100 */
[----:B------:R-:W0:Y:S02]  /*7e70*/  F2I.U64.TRUNC R4, R4 ;  /* 0x0000000400047311 */ /* 0x000e24000020d800 */
[----:B0-----:R0:W-:Y:S01]  /*7e80*/  STG.E.64 [R2.64], R4 ;  /* 0x0000000402007986 */ /* 0x0011e2000c101b24 */
[----:B------:R-:W-:Y:S05]  /*7e90*/  BRA `(.L_x_5015) ;  /* 0x0000003000007947 */ /* 0x000fea0003800000 */
.L_x_5041:
[----:B------:R-:W-:-:S04]  /*7ea0*/  HADD2.F32 R22, -RZ, R22.H0_H0 ;  /* 0x20000016ff167230 */ /* 0x000fc80000004100 */
[----:B------:R-:W0:Y:S02]  /*7eb0*/  F2I.FTZ.U32.TRUNC.NTZ R5, R22 ;  /* 0x0000001600057305 */ /* 0x000e24000021f000 */
[----:B0-----:R0:W-:Y:S02]  /*7ec0*/  STG.E [R2.64], R5 ;  /* 0x0000000502007986 */ /* 0x0011e4000c101924 */
.L_x_5015:
[----:B------:R-:W-:Y:S02]  /*7ed0*/  IADD3 R19, R19, 0x80, RZ ;  /* 0x0000008013137810 */ /* 0x000fe40007ffe0ff */
.L_x_4976:
[----:B------:R-:W-:Y:S05]  /*7ee0*/  BSYNC B6 ;  /* 0x0000000000067941 */ /* 0x000fea0003800000 */
.L_x_4975:
        /* <DEDUP_REMOVED lines=19> */
[----:B0-----:R-:W-:Y:S01]  /*8020*/  STG.E.U8 [R2.64], R23 ;  /* 0x0000001702007986 */ /* 0x001fe2000c101124 */
[----:B------:R-:W-:Y:S05]  /*8030*/  EXIT ;  /* 0x000000000000794d */ /* 0x000fea0003800000 */
.L_x_5046:
[----:B------:R-:W-:-:S06]  /*8040*/  HADD2.F32 R5, -RZ, R23.H0_H0 ;  /* 0x20000017ff057230 */ /* 0x000fcc0000004100 */
[----:B------:R-:W0:Y:S02]  /*8050*/  F2I.S64.TRUNC R4, R5 ;  /* 0x0000000500047311 */ /* 0x000e24000020d900 */
[----:B0-----:R-:W-:Y:S01]  /*8060*/  STG.E.U8 [R2.64], R4 ;  /* 0x0000000402007986 */ /* 0x001fe2000c101124 */
[----:B------:R-:W-:Y:S05]  /*8070*/  EXIT ;  /* 0x000000000000794d */ /* 0x000fea0003800000 */
.L_x_5045:
        /* <DEDUP_REMOVED lines=10> */
.L_x_5049:
[----:B------:R-:W-:-:S06]  /*8120*/  HADD2.F32 R23, -RZ, R23.H0_H0 ;  /* 0x20000017ff177230 */ /* 0x000fcc0000004100 */
[----:B------:R-:W0:Y:S02]  /*8130*/  F2I.FTZ.TRUNC.NTZ R23, R23 ;  /* 0x0000001700177305 */ /* 0x000e24000021f100 */
[----:B0-----:R-:W-:Y:S01]  /*8140*/  STG.E [R2.64], R23 ;  /* 0x0000001702007986 */ /* 0x001fe2000c101924 */
[----:B------:R-:W-:Y:S05]  /*8150*/  EXIT ;  /* 0x000000000000794d */ /* 0x000fea0003800000 */
.L_x_5048:
[----:B------:R-:W-:-:S06]  /*8160*/  HADD2.F32 R23, -RZ, R23.H0_H0 ;  /* 0x20000017ff177230 */ /* 0x000fcc0000004100 */
[----:B------:R-:W0:Y:S02]  /*8170*/  F2I.FTZ.TRUNC.NTZ R23, R23 ;  /* 0x0000001700177305 */ /* 0x000e24000021f100 */
[----:B0-----:R-:W-:Y:S01]  /*8180*/  STG.E.U16 [R2.64], R23 ;  /* 0x0000001702007986 */ /* 0x001fe2000c101524 */
[----:B------:R-:W-:Y:S05]  /*8190*/  EXIT ;  /* 0x000000000000794d */ /* 0x000fea0003800000 */
.L_x_5044:
        /* <DEDUP_REMOVED lines=9> */
.L_x_5051:
[----:B------:R-:W-:Y:S01]  /*8230*/  STG.E.U16 [R2.64], R23 ;  /* 0x0000001702007986 */ /* 0x000fe2000c101524 */
[----:B------:R-:W-:Y:S05]  /*8240*/  EXIT ;  /* 0x000000000000794d */ /* 0x000fea0003800000 */
.L_x_5050:
        /* <DEDUP_REMOVED lines=10> */
.L_x_5053:
[----:B------:R-:W-:-:S05]  /*82f0*/  HADD2.F32 R0, -RZ, R23.H0_H0 ;  /* 0x20000017ff007230 */ /* 0x000fca0000004100 */
[----:B------:R-:W-:-:S04]  /*8300*/  F2FP.PACK_AB R0, RZ, R0 ;  /* 0x00000000ff00723e */ /* 0x000fc800000000ff */
[----:B------:R-:W-:-:S05]  /*8310*/  PRMT R0, R0, 0x5410, RZ ;  /* 0x0000541000007816 */ /* 0x000fca00000000ff */
[----:B------:R-:W-:Y:S01]  /*8320*/  STG.E [R2.64], R0 ;  /* 0x0000000002007986 */ /* 0x000fe2000c101924 */
[----:B------:R-:W-:Y:S05]  /*8330*/  EXIT ;  /* 0x000000000000794d */ /* 0x000fea0003800000 */
.L_x_5052:
[----:B------:R-:W-:-:S05]  /*8340*/  HADD2.F32 R4, -RZ, R23.H0_H0 ;  /* 0x20000017ff047230 */ /* 0x000fca0000004100 */
[----:B------:R-:W-:-:S06]  /*8350*/  FMUL.FTZ R4, R4, 1 ;  /* 0x3f80000004047820 */ /* 0x000fcc0000410000 */
[----:B------:R-:W0:Y:S02]  /*8360*/  F2F.F64.F32 R4, R4 ;  /* 0x0000000400047310 */ /* 0x000e240000201800 */
[----:B0-----:R-:W-:Y:S01]  /*8370*/  STG.E.64 [R2.64], R4 ;  /* 0x0000000402007986 */ /* 0x001fe2000c101b24 */
[----:B------:R-:W-:Y:S05]  /*8380*/  EXIT ;  /* 0x000000000000794d */ /* 0x000fea0003800000 */
.L_x_5043:
        /* <DEDUP_REMOVED lines=13> */
.L_x_5056:
[----:B------:R-:W-:Y:S01]  /*8460*/  HADD2.F32 R23, -RZ, R23.H0_H0 ;  /* 0x20000017ff177230 */ /* 0x000fe20000004100 */
[----:B------:R-:W-:-:S04]  /*8470*/  CS2R R6, SRZ ;  /* 0x0000000000067805 */ /* 0x000fc8000001ff00 */
[----:B------:R-:W-:-:S06]  /*8480*/  FMUL.FTZ R4, R23, 1 ;  /* 0x3f80000017047820 */ /* 0x000fcc0000410000 */
[----:B------:R-:W0:Y:S02]  /*8490*/  F2F.F64.F32 R4, R4 ;  /* 0x0000000400047310 */ /* 0x000e240000201800 */
[----:B0-----:R-:W-:Y:S01]  /*84a0*/  STG.E.128 [R2.64], R4 ;  /* 0x0000000402007986 */ /* 0x001fe2000c101d24 */
[----:B------:R-:W-:Y:S05]  /*84b0*/  EXIT ;  /* 0x000000000000794d */ /* 0x000fea0003800000 */
.L_x_5055:
        /* <DEDUP_REMOVED lines=21> */
.L_x_5060:
[----:B------:R-:W-:Y:S05]  /*8610*/  BSYNC B0 ;  /* 0x0000000000007941 */ /* 0x000fea0003800000 */
.L_x_5059:
[----:B------:R-:W-:-:S05]  /*8620*/  LOP3.LUT R5, R0, R5, RZ, 0xfc, !PT ;  /* 0x0000000500057212 */ /* 0x000fca00078efcff */
[----:B------:R-:W-:Y:S01]  /*8630*/  STG.E.U8 [R2.64], R5 ;  /* 0x0000000502007986 */ /* 0x000fe2000c101124 */
[----:B------:R-:W-:Y:S05]  /*8640*/  EXIT ;  /* 0x000000000000794d */ /* 0x000fea0003800000 */
.L_x_5058:
        /* <DEDUP_REMOVED lines=13> */
.L_x_5062:
[----:B------:R-:W-:Y:S01]  /*8720*/  IMAD.MOV.U32 R0, RZ, RZ, 0x7f ;  /* 0x0000007fff007424 */ /* 0x000fe200078e00ff */
[----:B------:R-:W-:-:S04]  /*8730*/  ISETP.GT.U32.AND P0, PT, R4, 0x7f800000, PT ;  /* 0x7f8000000400780c */ /* 0x000fc80003f04070 */
[----:B------:R-:W-:-:S04]  /*8740*/  SEL R0, R0, 0x7c, P0 ;  /* 0x0000007c00007807 */ /* 0x000fc80000000000 */
.L_x_5063:
[----:B------:R-:W-:Y:S05]  /*8750*/  BSYNC B0 ;  /* 0x0000000000007941 */ /* 0x000fea0003800000 */
.L_x_5061:
[----:B------:R-:W-:-:S04]  /*8760*/  LOP3.LUT R4, R23, 0x80000000, RZ, 0xc0, !PT ;  /* 0x8000000017047812 */ /* 0x000fc800078ec0ff */
[----:B------:R-:W-:-:S04]  /*8770*/  SHF.R.U32.HI R5, RZ, 0x18, R4 ;  /* 0x00000018ff057819 */ /* 0x000fc80000011604 */
[----:B------:R-:W-:-:S05]  /*8780*/  LOP3.LUT R5, R0, R5, RZ, 0xfc, !PT ;  /* 0x0000000500057212 */ /* 0x000fca00078efcff */
[----:B------:R-:W-:Y:S01]  /*8790*/  STG.E.U8 [R2.64], R5 ;  /* 0x0000000502007986 */ /* 0x000fe2000c101124 */
[----:B------:R-:W-:Y:S05]  /*87a0*/  EXIT ;  /* 0x000000000000794d */ /* 0x000fea0003800000 */
.L_x_5057:
[----:B------:R-:W-:-:S05]  /*87b0*/  HADD2.F32 R0, -RZ, R23.H0_H0 ;  /* 0x20000017ff007230 */ /* 0x000fca0000004100 */
[----:B------:R-:W-:-:S05]  /*87c0*/  F2FP.BF16.PACK_AB R0, RZ, R0 ;  /* 0x00000000ff00723e */ /* 0x000fca00000010ff */
[----:B------:R-:W-:Y:S01]  /*87d0*/  STG.E.U16 [R2.64], R0 ;  /* 0x0000000002007986 */ /* 0x000fe2000c101524 */
[----:B------:R-:W-:Y:S05]  /*87e0*/  EXIT ;  /* 0x000000000000794d */ /* 0x000fea0003800000 */
.L_x_5054:
        /* <DEDUP_REMOVED lines=12> */
.L_x_5066:
        /* <DEDUP_REMOVED lines=17> */
.L_x_5069:
[----:B------:R-:W-:-:S04]  /*89c0*/  LOP3.LUT R0, R23, 0x80000000, RZ, 0xc0, !PT ;  /* 0x8000000017007812 */ /* 0x000fc800078ec0ff */
[----:B------:R-:W-:-:S04]  /*89d0*/  SHF.R.U32.HI R5, RZ, 0x18, R0 ;  /* 0x00000018ff057819 */ /* 0x000fc80000011600 */
[----:B------:R-:W-:-:S04]  /*89e0*/  LOP3.LUT R4, R4, R5, RZ, 0xfc, !PT ;  /* 0x0000000504047212 */ /* 0x000fc800078efcff */
[----:B------:R-:W-:Y:S02]  /*89f0*/  PRMT R0, R4, 0x7610, R0 ;  /* 0x0000761004007816 */ /* 0x000fe40000000000 */
.L_x_5068:
[----:B------:R-:W-:Y:S05]  /*8a00*/  BSYNC B0 ;  /* 0x0000000000007941 */ /* 0x000fea0003800000 */
.L_x_5067:
[----:B------:R-:W-:Y:S01]  /*8a10*/  STG.E.U8 [R2.64], R0 ;  /* 0x0000000002007986 */ /* 0x000fe2000c101124 */
[----:B------:R-:W-:Y:S05]  /*8a20*/  EXIT ;  /* 0x000000000000794d */ /* 0x000fea0003800000 */
.L_x_5065:
        /* <DEDUP_REMOVED lines=17> */
.L_x_5072:
[----:B------:R-:W-:-:S04]  /*8b40*/  LOP3.LUT R0, R23, 0x80000000, RZ, 0xc0, !PT ;  /* 0x8000000017007812 */ /* 0x000fc800078ec0ff */
[----:B------:R-:W-:-:S04]  /*8b50*/  SHF.R.U32.HI R5, RZ, 0x18, R0 ;  /* 0x00000018ff057819 */ /* 0x000fc80000011600 */
[----:B------:R-:W-:-:S04]  /*8b60*/  LOP3.LUT R4, R4, R5, RZ, 0xfc, !PT ;  /* 0x0000000504047212 */ /* 0x000fc800078efcff */
[----:B------:R-:W-:Y:S02]  /*8b70*/  PRMT R0, R4, 0x7610, R0 ;  /* 0x0000761004007816 */ /* 0x000fe40000000000 */
.L_x_5071:
[----:B------:R-:W-:Y:S05]  /*8b80*/  BSYNC B0 ;  /* 0x0000000000007941 */ /* 0x000fea0003800000 */
.L_x_5070:
[----:B------:R-:W-:Y:S01]  /*8b90*/  STG.E.U8 [R2.64], R0 ;  /* 0x0000000002007986 */ /* 0x000fe2000c101124 */
[----:B------:R-:W-:Y:S05]  /*8ba0*/  EXIT ;  /* 0x000000000000794d */ /* 0x000fea0003800000 */
.L_x_5064:
        /* <DEDUP_REMOVED lines=22> */
.L_x_5047:
        /* <DEDUP_REMOVED lines=20> */
.L_x_5074:
[----:B------:R-:W-:-:S06]  /*8e50*/  HADD2.F32 R4, -RZ, R23.H0_H0 ;  /* 0x20000017ff047230 */ /* 0x000fcc0000004100 */
[----:B------:R-:W0:Y:S02]  /*8e60*/  F2I.U64.TRUNC R4, R4 ;  /* 0x0000000400047311 */ /* 0x000e24000020d800 */
[----:B0-----:R-:W-:Y:S01]  /*8e70*/  STG.E.64 [R2.64], R4 ;  /* 0x0000000402007986 */ /* 0x001fe2000c101b24 */
[----:B------:R-:W-:Y:S05]  /*8e80*/  EXIT ;  /* 0x000000000000794d */ /* 0x000fea0003800000 */
.L_x_5073:
[----:B------:R-:W-:-:S06]  /*8e90*/  HADD2.F32 R23, -RZ, R23.H0_H0 ;  /* 0x20000017ff177230 */ /* 0x000fcc0000004100 */
[----:B------:R-:W0:Y:S02]  /*8ea0*/  F2I.FTZ.U32.TRUNC.NTZ R23, R23 ;  /* 0x0000001700177305 */ /* 0x000e24000021f000 */
[----:B0-----:R-:W-:Y:S01]  /*8eb0*/  STG.E [R2.64], R23 ;  /* 0x0000001702007986 */ /* 0x001fe2000c101924 */
[----:B------:R-:W-:Y:S05]  /*8ec0*/  EXIT ;  /* 0x000000000000794d */ /* 0x000fea0003800000 */
.L_x_5075:
        /* <DEDUP_REMOVED lines=11> */
.L_x_6730:


//--------------------- .text._ZN2at6native18elementwise_kernelILi128ELi4EZNS0_22gpu_kernel_impl_nocastIZZZNS0_60_GLOBAL__N__171e0b9f_22_ActivationEluKernel_cu_9e10b42f_309610elu_kernelERNS_18TensorIteratorBaseERKN3c106ScalarES9_S9_ENKUlvE_clEvENKUlvE1_clEvEUlNS6_4HalfEE_EEvS5_RKT_EUliE_EEviT1_ --------------------------
	.section	.text._ZN2at6native18elementwise_kernelILi128ELi4EZNS0_22gpu_kernel_impl_nocastIZZZNS0_60_GLOBAL__N__171e0b9f_22_ActivationEluKernel_cu_9e10b42f_309610elu_kernelERNS_18TensorIteratorBaseERKN3c106ScalarES9_S9_ENKUlvE_clEvENKUlvE1_clEvEUlNS6_4HalfEE_EEvS5_RKT_EUliE_EEviT1_,"ax",@progbits
	.sectioninfo	@"SHI_REGISTERS=12"
	.align	128
        .global         _ZN2at6native18elementwise_kernelILi128ELi4EZNS0_22gpu_kernel_impl_nocastIZZZNS0_60_GLOBAL__N__171e0b9f_22_ActivationEluKernel_cu_9e10b42f_309610elu_kernelERNS_18TensorIteratorBaseERKN3c106ScalarES9_S9_ENKUlvE_clEvENKUlvE1_clEvEUlNS6_4HalfEE_EEvS5_RKT_EUliE_EEviT1_
        .type           _ZN2at6native18elementwise_kernelILi128ELi4EZNS0_22gpu_kernel_impl_nocastIZZZNS0_60_GLOBAL__N__171e0b9f_22_ActivationEluKernel_cu_9e10b42f_309610elu_kernelERNS_18TensorIteratorBaseERKN3c106ScalarES9_S9_ENKUlvE_clEvENKUlvE1_clEvEUlNS6_4HalfEE_EEvS5_RKT_EUliE_EEviT1_,@function
        .size           _ZN2at6native18elementwise_kernelILi128ELi4EZNS0_22gpu_kernel_impl_nocastIZZZNS0_60_GLOBAL__N__171e0b9f_22_ActivationEluKernel_cu_9e10b42f_309610elu_kernelERNS_18TensorIteratorBaseERKN3c106ScalarES9_S9_ENKUlvE_clEvENKUlvE1_clEvEUlNS6_4HalfEE_EEvS5_RKT_EUliE_EEviT1_,(.L_x_6731 - _ZN2at6native18elementwise_kernelILi128ELi4EZNS0_22gpu_kernel_impl_nocastIZZZNS0_60_GLOBAL__N__171e0b9f_22_ActivationEluKernel_cu_9e10b42f_309610elu_kernelERNS_18TensorIteratorBaseERKN3c106ScalarES9_S9_ENKUlvE_clEvENKUlvE1_clEvEUlNS6_4HalfEE_EEvS5_RKT_EUliE_EEviT1_)
        .other          _ZN2at6native18elementwise_kernelILi128ELi4EZNS0_22gpu_kernel_impl_nocastIZZZNS0_60_GLOBAL__N__171e0b9f_22_ActivationEluKernel_cu_9e10b42f_309610elu_kernelERNS_18TensorIteratorBaseERKN3c106ScalarES9_S9_ENKUlvE_clEvENKUlvE1_clEvEUlNS6_4HalfEE_EEvS5_RKT_EUliE_EEviT1_,@"STO_CUDA_ENTRY STV_DEFAULT"
_ZN2at6native18elementwise_kernelILi128ELi4EZNS0_22gpu_kernel_impl_nocastIZZZNS0_60_GLOBAL__N__171e0b9f_22_ActivationEluKernel_cu_9e10b42f_309610elu_kernelERNS_18TensorIteratorBaseERKN3c106ScalarES9_S9_ENKUlvE_clEvENKUlvE1_clEvEUlNS6_4HalfEE_EEvS5_RKT_EUliE_EEviT1_:
.text._ZN2at6native18elementwise_kernelILi128ELi4EZNS0_22gpu_kernel_impl_nocastIZZZNS0_60_GLOBAL__N__171e0b9f_22_ActivationEluKernel_cu_9e10b42f_309610elu_kernelERNS_18TensorIteratorBaseERKN3c106ScalarES9_S9_ENKUlvE_clEvENKUlvE1_clEvEUlNS6_4HalfEE_EEvS5_RKT_EUliE_EEviT1_:
        /* <DEDUP_REMOVED lines=235> */
.L_x_5078:
[----:B------:R-:W-:-:S04]  /*0eb0*/  IADD3 R6, P0, R2, c[0x0][0x368], RZ ;  /* 0x0000da0002067a10 */ /* 0x000fc80007f1e0ff */
[----:B------:R-:W-:-:S05]  /*0ec0*/  IADD3.X R7, RZ, c[0x0][0x36c], RZ, P0, !PT ;  /* 0x0000db00ff077a10 */ /* 0x000fca00007fe4ff */
[----:B------:R-:W2:Y:S01]  /*0ed0*/  LDG.E.U16 R6, [R6.64] ;  /* 0x0000000406067981 */ /* 0x000ea2000c1e1500 */
[----:B------:R-:W-:Y:S01]  /*0ee0*/  IADD3 R4, P1, R0, c[0x0][0x360], RZ ;  /* 0x0000d80000047a10 */ /* 0x000fe20007f3e0ff */
[----:B------:R-:W-:Y:S03]  /*0ef0*/  BSSY B1, `(.L_x_5079) ;  /* 0x0000022000017945 */ /* 0x000fe60003800000 */
[----:B------:R-:W-:Y:S01]  /*0f00*/  IADD3.X R5, RZ, c[0x0][0x364], RZ, P1, !PT ;  /* 0x0000d900ff057a10 */ /* 0x000fe20000ffe4ff */
[----:B--2---:R-:W-:-:S05]  /*0f10*/  HADD2.F32 R2, -RZ, R6.H0_H0 ;  /* 0x20000006ff027230 */ /* 0x004fca0000004100 */
        /* <DEDUP_REMOVED lines=30> */
.L_x_5080:
[----:B------:R-:W-:Y:S02]  /*1100*/  FMUL.FTZ R0, R2, c[0x0][0x374] ;  /* 0x0000dd0002007a20 */ /* 0x000fe40000410000 */
.L_x_5081:
[----:B------:R-:W-:Y:S05]  /*1110*/  BSYNC B1 ;  /* 0x0000000000017941 */ /* 0x000fea0003800000 */
.L_x_5079:
[----:B------:R-:W-:Y:S02]  /*1120*/  F2FP.PACK_AB R0, RZ, R0 ;  /* 0x00000000ff00723e */ /* 0x000fe400000000ff */
[----:B------:R-:W-:-:S03]  /*1130*/  IADD3 R3, R3, 0x80, RZ ;  /* 0x0000008003037810 */ /* 0x000fc60007ffe0ff */
[----:B------:R0:W-:Y:S04]  /*1140*/  STG.E.U16 [R4.64], R0 ;  /* 0x0000000004007986 */ /* 0x0001e8000c101504 */
.L_x_5077:
[----:B------:R-:W-:Y:S05]  /*1150*/  BSYNC B0 ;  /* 0x0000000000007941 */ /* 0x000fea0003800000 */
.L_x_5076:
        /* <DEDUP_REMOVED lines=230> */
.L_x_5084:
        /* <DEDUP_REMOVED lines=10> */
[----:B------:R-:W-:-:S03]  /*2060*/  HFMA2.MMA R9, -RZ, RZ, 0.83837890625, -4044 ;  /* 0x3ab5ebe6ff097435 */ /* 0x000fc600000001ff */
        /* <DEDUP_REMOVED lines=26> */
.L_x_5086:
[----:B------:R-:W-:Y:S02]  /*2210*/  FMUL.FTZ R0, R2, c[0x0][0x374] ;  /* 0x0000dd0002007a20 */ /* 0x000fe40000410000 */
.L_x_5087:
[----:B------:R-:W-:Y:S05]  /*2220*/  BSYNC B1 ;  /* 0x0000000000017941 */ /* 0x000fea0003800000 */
.L_x_5085:
[----:B------:R-:W-:Y:S02]  /*2230*/  F2FP.PACK_AB R0, RZ, R0 ;  /* 0x00000000ff00723e */ /* 0x000fe400000000ff */
        /* <DEDUP_REMOVED lines=231> */
.L_x_5088:
        /* <DEDUP_REMOVED lines=37> */
.L_x_5090:
[----:B------:R-:W-:Y:S02]  /*3300*/  FMUL.FTZ R0, R2, c[0x0][0x374] ;  /* 0x0000dd0002007a20 */ /* 0x000fe40000410000 */
.L_x_5091:
[----:B------:R-:W-:Y:S05]  /*3310*/  BSYNC B1 ;  /* 0x0000000000017941 */ /* 0x000fea0003800000 */
.L_x_5089:
[----:B------:R-:W-:Y:S02]  /*3320*/  F2FP.PACK_AB R0, RZ, R0 ;  /* 0x00000000ff00723e */ /* 0x000fe400000000ff */
[----:B------:R-:W-:-:S03]  /*3330*/  IADD3 R3, R3, 0x80, RZ ;  /* 0x0000008003037810 */ /* 0x000fc60007ffe0ff */
[----:B------:R0:W-:Y:S04]  /*3340*/  STG.E.U16 [R4.64], R0 ;  /* 0x0000000004007986 */ /* 0x0001e8000c101504 */
.L_x_5083:
[----:B0-----:R-:W-:Y:S05]  /*3350*/  BSYNC B0 ;  /* 0x0000000000007941 */ /* 0x001fea0003800000 */
.L_x_5082:
        /* <DEDUP_REMOVED lines=229> */
.L_x_5092:
        /* <DEDUP_REMOVED lines=37> */
.L_x_5094:
[----:B------:R-:W-:Y:S02]  /*4400*/  FMUL.FTZ R0, R6, c[0x0][0x374] ;  /* 0x0000dd0006007a20 */ /* 0x000fe40000410000 */
.L_x_5095:
[----:B------:R-:W-:Y:S05]  /*4410*/  BSYNC B0 ;  /* 0x0000000000007941 */ /* 0x000fea0003800000 */
.L_x_5093:
[----:B------:R-:W-:-:S05]  /*4420*/  F2FP.PACK_AB R0, RZ, R0 ;  /* 0x00000000ff00723e */ /* 0x000fca00000000ff */
[----:B------:R-:W-:Y:S01]  /*4430*/  STG.E.U16 [R2.64], R0 ;  /* 0x0000000002007986 */ /* 0x000fe2000c101504 */
[----:B------:R-:W-:Y:S05]  /*4440*/  EXIT ;  /* 0x000000000000794d */ /* 0x000fea0003800000 */
.L_x_5096:
        /* <DEDUP_REMOVED lines=11> */
.L_x_6731:


//--------------------- .text._ZN2at6native27unrolled_elementwise_kernelIZZZNS0_60_GLOBAL__N__171e0b9f_22_ActivationEluKernel_cu_9e10b42f_309610elu_kernelERNS_18TensorIteratorBaseERKN3c106ScalarES8_S8_ENKUlvE_clEvENKUlvE1_clEvEUlNS5_4HalfEE_St5arrayIPcLm2EELi4E23TrivialOffsetCalculatorILi1EjESH_NS0_6memory15LoadWithoutCastENSI_16StoreWithoutCastEEEviT_T0_T2_T3_T4_T5_ --------------------------
	.section	.text._ZN2at6native27unrolled_elementwise_kernelIZZZNS0_60_GLOBAL__N__171e0b9f_22_ActivationEluKernel_cu_9e10b42f_309610elu_kernelERNS_18TensorIteratorBaseERKN3c106ScalarES8_S8_ENKUlvE_clEvENKUlvE1_clEvEUlNS5_4HalfEE_St5arrayIPcLm2EELi4E23TrivialOffsetCalculatorILi1EjESH_NS0_6memory15LoadWithoutCastENSI_16StoreWithoutCastEEEviT_T0_T2_T3_T4_T5_,"ax",@progbits
	.sectioninfo	@"SHI_REGISTERS=18"
	.align	128
        .global         _ZN2at6native27unrolled_elementwise_kernelIZZZNS0_60_GLOBAL__N__171e0b9f_22_ActivationEluKernel_cu_9e10b42f_309610elu_kernelERNS_18TensorIteratorBaseERKN3c106ScalarES8_S8_ENKUlvE_clEvENKUlvE1_clEvEUlNS5_4HalfEE_St5arrayIPcLm2EELi4E23TrivialOffsetCalculatorILi1EjESH_NS0_6memory15LoadWithoutCastENSI_16StoreWithoutCastEEEviT_T0_T2_T3_T4_T5_
        .type           _ZN2at6native27unrolled_elementwise_kernelIZZZNS0_60_GLOBAL__N__171e0b9f_22_ActivationEluKernel_cu_9e10b42f_309610elu_kernelERNS_18TensorIteratorBaseERKN3c106ScalarES8_S8_ENKUlvE_clEvENKUlvE1_clEvEUlNS5_4HalfEE_St5arrayIPcLm2EELi4E23TrivialOffsetCalculatorILi1EjESH_NS0_6memory15LoadWithoutCastENSI_16StoreWithoutCastEEEviT_T0_T2_T3_T4_T5_,@function
        .size           _ZN2at6native27unrolled_elementwise_kernelIZZZNS0_60_GLOBAL__N__171e0b9f_22_ActivationEluKernel_cu_9e10b42f_309610elu_kernelERNS_18TensorIteratorBaseERKN3c106ScalarES8_S8_ENKUlvE_clEvENKUlvE1_clEvEUlNS5_4HalfEE_St5arrayIPcLm2EELi4E23TrivialOffsetCalculatorILi1EjESH_NS0_6memory15LoadWithoutCastENSI_16StoreWithoutCastEEEviT_T0_T2_T3_T4_T5_,(.L_x_6732 - _ZN2at6native27unrolled_elementwise_kernelIZZZNS0_60_GLOBAL__N__171e0b9f_22_ActivationEluKernel_cu_9e10b42f_309610elu_kernelERNS_18TensorIteratorBaseERKN3c106ScalarES8_S8_ENKUlvE_clEvENKUlvE1_clEvEUlNS5_4HalfEE_St5arrayIPcLm2EELi4E23TrivialOffsetCalculatorILi1EjESH_NS0_6memory15LoadWithoutCastENSI_16StoreWithoutCastEEEviT_T0_T2_T3_T4_T5_)
        .other          _ZN2at6native27unrolled_elementwise_kernelIZZZNS0_60_GLOBAL__N__171e0b9f_22_ActivationEluKernel_cu_9e10b42f_309610elu_kernelERNS_18TensorIteratorBaseERKN3c106ScalarES8_S8_ENKUlvE_clEvENKUlvE1_clEvEUlNS5_4HalfEE_St5arrayIPcLm2EELi4E23TrivialOffsetCalculatorILi1EjESH_NS0_6memory15LoadWithoutCastENSI_16StoreWithoutCastEEEviT_T0_T2_T3_T4_T5_,@"STO_CUDA_ENTRY STV_DEFAULT"
_ZN2at6native27unrolled_elementwise_kernelIZZZNS0_60_GLOBAL__N__171e0b9f_22_ActivationEluKernel_cu_9e10b42f_309610elu_kernelERNS_18TensorIteratorBaseERKN3c106ScalarES8_S8_ENKUlvE_clEvENKUlvE1_clEvEUlNS5_4HalfEE_St5arrayIPcLm2EELi4E23TrivialOffsetCalculatorILi1EjESH_NS0_6memory15LoadWithoutCastENSI_16StoreWithoutCastEEEviT_T0_T2_T3_T4_T5_:
.text._ZN2at6native27unrolled_elementwise_kernelIZZZNS0_60_GLOBAL__N__171e0b9f_22_ActivationEluKernel_cu_9e10b42f_309610elu_kernelERNS_18TensorIteratorBaseERKN3c106ScalarES8_S8_ENKUlvE_clEvENKUlvE1_clEvEUlNS5_4HalfEE_St5arrayIPcLm2EELi4E23TrivialOffsetCalculatorILi1EjESH_NS0_6memory15LoadWithoutCastENSI_16StoreWithoutCastEEEviT_T0_T2_T3_T4_T5_:
        /* <DEDUP_REMOVED lines=15> */
[----:B------:R-:W-:-:S05]  /*00f0*/  @!P2 IMAD.WIDE.U32 R8, R8, R9, c[0x0][0x188] ;  /* 0x000062000808a625 */ /* 0x000fca00078e0009 */
[----:B------:R0:W5:Y:S07]  /*0100*/  @!P2 LDG.E.U16 R7, [R8.64] ;  /* 0x000000040807a981 */ /* 0x00016e000c1e1500 */
[----:B------:R-:W-:Y:S02]  /*0110*/  @!P0 LEA R10, R2, R5, 0x9 ;  /* 0x00000005020a8211 */ /* 0x000fe400078e48ff */
[----:B------:R-:W-:Y:S02]  /*0120*/  @!P0 IADD3 R5, R5, 0x80, RZ ;  /* 0x0000008005058810 */ /* 0x000fe40007ffe0ff */
[----:B------:R-:W-:-:S02]  /*0130*/  @!P0 MOV R11, 0x2 ;  /* 0x00000002000b8802 */ /* 0x000fc40000000f00 */
        /* <DEDUP_REMOVED lines=16> */
[----:B-----5:R-:W-:Y:S01]  /*0240*/  HADD2.F32 R7, -RZ, R7.H0_H0 ;  /* 0x20000007ff077230 */ /* 0x020fe20000004100 */
[----:B------:R-:W-:Y:S04]  /*0250*/  BSSY B1, `(.L_x_5099) ;  /* 0x0000020000017945 */ /* 0x000fe80003800000 */
        /* <DEDUP_REMOVED lines=30> */
.L_x_5100:
[----:B0-----:R-:W-:Y:S02]  /*0440*/  FMUL.FTZ R8, R7, c[0x0][0x16c] ;  /* 0x00005b0007087a20 */ /* 0x001fe40000410000 */
.L_x_5101:
[----:B------:R-:W-:Y:S05]  /*0450*/  BSYNC B1 ;  /* 0x0000000000017941 */ /* 0x000fea0003800000 */
.L_x_5099:
[----:B------:R-:W-:Y:S02]  /*0460*/  F2FP.PACK_AB R8, RZ, R8 ;  /* 0x00000008ff08723e */ /* 0x000fe400000000ff */
.L_x_5098:
[----:B------:R-:W-:Y:S05]  /*0470*/  BSYNC B0 ;  /* 0x0000000000007941 */ /* 0x000fea0003800000 */
.L_x_5097:
[----:B-----5:R-:W-:Y:S01]  /*0480*/  IADD3 R7, R3, 0x80, RZ ;  /* 0x0000008003077810 */ /* 0x020fe20007ffe0ff */
[----:B------:R-:W-:Y:S03]  /*0490*/  BSSY B0, `(.L_x_5102) ;  /* 0x0000026000007945 */ /* 0x000fe60003800000 */
[----:B------:R-:W-:-:S13]  /*04a0*/  ISETP.GE.AND P0, PT, R7, R0, PT ;  /* 0x000000000700720c */ /* 0x000fda0003f06270 */
[----:B------:R-:W-:Y:S05]  /*04b0*/  @P0 BRA `(.L_x_5103) ;  /* 0x0000023000000947 */ /* 0x000fea0003800000 */
[----:B------:R-:W-:Y:S01]  /*04c0*/  HADD2.F32 R6, -RZ, R6.H0_H0 ;  /* 0x20000006ff067230 */ /* 0x000fe20000004100 */
[----:B------:R-:W-:Y:S04]  /*04d0*/  BSSY B1, `(.L_x_5104) ;  /* 0x0000020000017945 */ /* 0x000fe80003800000 */
        /* <DEDUP_REMOVED lines=30> */
.L_x_5105:
[----:B------:R-:W-:Y:S02]  /*06c0*/  FMUL.FTZ R6, R6, c[0x0][0x16c] ;  /* 0x00005b0006067a20 */ /* 0x000fe40000410000 */
.L_x_5106:
[----:B------:R-:W-:Y:S05]  /*06d0*/  BSYNC B1 ;  /* 0x0000000000017941 */ /* 0x000fea0003800000 */
.L_x_5104:
[----:B------:R-:W-:Y:S02]  /*06e0*/  F2FP.PACK_AB R6, RZ, R6 ;  /* 0x00000006ff06723e */ /* 0x000fe400000000ff */
.L_x_5103:
[----:B------:R-:W-:Y:S05]  /*06f0*/  BSYNC B0 ;  /* 0x0000000000007941 */ /* 0x000fea0003800000 */
.L_x_5102:
[----:B0-----:R-:W-:Y:S01]  /*0700*/  IADD3 R9, R3, 0x100, RZ ;  /* 0x0000010003097810 */ /* 0x001fe20007ffe0ff */
[----:B------:R-:W-:Y:S03]  /*0710*/  BSSY B0, `(.L_x_5107) ;  /* 0x0000026000007945 */ /* 0x000fe60003800000 */
[----:B------:R-:W-:-:S13]  /*0720*/  ISETP.GE.AND P0, PT, R9, R0, PT ;  /* 0x000000000900720c */ /* 0x000fda0003f06270 */
[----:B------:R-:W-:Y:S05]  /*0730*/  @P0 BRA `(.L_x_5108) ;  /* 0x0000023000000947 */ /* 0x000fea0003800000 */
[----:B------:R-:W-:Y:S01]  /*0740*/  HADD2.F32 R4, -RZ, R4.H0_H0 ;  /* 0x20000004ff047230 */ /* 0x000fe20000004100 */
[----:B------:R-:W-:Y:S04]  /*0750*/  BSSY B1, `(.L_x_5109) ;  /* 0x0000020000017945 */ /* 0x000fe80003800000 */
        /* <DEDUP_REMOVED lines=30> */
.L_x_5110:
[----:B------:R-:W-:Y:S02]  /*0940*/  FMUL.FTZ R4, R4, c[0x0][0x16c] ;  /* 0x00005b0004047a20 */ /* 0x000fe40000410000 */
.L_x_5111:
[----:B------:R-:W-:Y:S05]  /*0950*/  BSYNC B1 ;  /* 0x0000000000017941 */ /* 0x000fea0003800000 */
.L_x_5109:
[----:B------:R-:W-:Y:S02]  /*0960*/  F2FP.PACK_AB R4, RZ, R4 ;  /* 0x00000004ff04723e */ /* 0x000fe400000000ff */
.L_x_5108:
[----:B------:R-:W-:Y:S05]  /*0970*/  BSYNC B0 ;  /* 0x0000000000007941 */ /* 0x000fea0003800000 */
.L_x_5107:
[----:B------:R-:W-:Y:S01]  /*0980*/  IADD3 R9, R3, 0x180, RZ ;  /* 0x0000018003097810 */ /* 0x000fe20007ffe0ff */
        /* <DEDUP_REMOVED lines=35> */
.L_x_5115:
[----:B------:R-:W-:Y:S02]  /*0bc0*/  FMUL.FTZ R5, R5, c[0x0][0x16c] ;  /* 0x00005b0005057a20 */ /* 0x000fe40000410000 */
.L_x_5116:
[----:B------:R-:W-:Y:S05]  /*0bd0*/  BSYNC B1 ;  /* 0x0000000000017941 */ /* 0x000fea0003800000 */
.L_x_5114:
[----:B------:R-:W-:Y:S02]  /*0be0*/  F2FP.PACK_AB R10, RZ, R5 ;  /* 0x00000005ff0a723e */ /* 0x000fe400000000ff */
.L_x_5113:
[----:B------:R-:W-:Y:S05]  /*0bf0*/  BSYNC B0 ;  /* 0x0000000000007941 */ /* 0x000fea0003800000 */
.L_x_5112:
[----:B------:R-:W-:Y:S01]  /*0c00*/  ISETP.GE.AND P0, PT, R3, R0, PT ;  /* 0x000000000300720c */ /* 0x000fe20003f06270 */
[----:B------:R-:W-:Y:S01]  /*0c10*/  BSSY B0, `(.L_x_5117) ;  /* 0x000001a000007945 */ /* 0x000fe20003800000 */
[----:B------:R-:W-:Y:S11]  /*0c20*/  BSSY B1, `(.L_x_5118) ;  /* 0x0000011000017945 */ /* 0x000ff60003800000 */
[----:B------:R-:W-:Y:S05]  /*0c30*/  @P0 BRA `(.L_x_5119) ;  /* 0x000000f000000947 */ /* 0x000fea0003800000 */
[----:B------:R-:W-:Y:S01]  /*0c40*/  LEA R9, R2, R3, 0x9 ;  /* 0x0000000302097211 */ /* 0x000fe200078e48ff */
[----:B------:R-:W-:Y:S01]  /*0c50*/  IMAD.MOV.U32 R12, RZ, RZ, 0x2 ;  /* 0x00000002ff0c7424 */ /* 0x000fe200078e00ff */
        /* <DEDUP_REMOVED lines=8> */
[----:B------:R-:W-:-:S02]  /*0ce0*/  LEA R7, R2, R3, 0x9 ;  /* 0x0000000302077211 */ /* 0x000fc400078e48ff */
[----:B------:R-:W-:Y:S02]  /*0cf0*/  PRMT R5, R6, 0x7610, R5 ;  /* 0x0000761006057816 */ /* 0x000fe40000000005 */
[----:B------:R-:W-:-:S05]  /*0d00*/  IADD3 R3, R3, 0x80, RZ ;  /* 0x0000008003037810 */ /* 0x000fca0007ffe0ff */
[----:B------:R-:W-:-:S05]  /*0d10*/  IMAD.WIDE.U32 R6, R7, R8, c[0x0][0x180] ;  /* 0x0000600007067625 */ /* 0x000fca00078e0008 */
[----:B------:R0:W-:Y:S02]  /*0d20*/  STG.E.U16 [R6.64], R5 ;  /* 0x0000000506007986 */ /* 0x0001e4000c101504 */
.L_x_5119:
[----:B------:R-:W-:Y:S05]  /*0d30*/  BSYNC B1 ;  /* 0x0000000000017941 */ /* 0x000fea0003800000 */
.L_x_5118:
[----:B------:R-:W-:Y:S02]  /*0d40*/  ISETP.GE.AND P0, PT, R3, R0, PT ;  /* 0x000000000300720c */ /* 0x000fe40003f06270 */
[----:B0-----:R-:W-:-:S11]  /*0d50*/  PRMT R7, R4, 0x7610, R7 ;  /* 0x0000761004077816 */ /* 0x001fd60000000007 */
[----:B------:R-:W-:Y:S01]  /*0d60*/  @!P0 MOV R6, 0x2 ;  /* 0x0000000200068802 */ /* 0x000fe20000000f00 */
[----:B------:R-:W-:Y:S01]  /*0d70*/  @!P0 IMAD R5, R2, 0x200, R3 ;  /* 0x0000020002058824 */ /* 0x000fe200078e0203 */
[----:B------:R-:W-:-:S03]  /*0d80*/  @!P0 IADD3 R3, R3, 0x80, RZ ;  /* 0x0000008003038810 */ /* 0x000fc60007ffe0ff */
[----:B------:R-:W-:-:S05]  /*0d90*/  @!P0 IMAD.WIDE.U32 R4, R5, R6, c[0x0][0x180] ;  /* 0x0000600005048625 */ /* 0x000fca00078e0006 */
[----:B------:R0:W-:Y:S02]  /*0da0*/  @!P0 STG.E.U16 [R4.64], R7 ;  /* 0x0000000704008986 */ /* 0x0001e4000c101504 */
.L_x_5120:
[----:B0-----:R-:W-:Y:S05]  /*0db0*/  BSYNC B0 ;  /* 0x0000000000007941 */ /* 0x001fea0003800000 */
.L_x_5117:
[----:B------:R-:W-:Y:S01]  /*0dc0*/  WARPSYNC 0xffffffff ;  /* 0xffffffff00007948 */ /* 0x000fe20003800000 */
[----:B------:R-:W-:-:S13]  /*0dd0*/  ISETP.GE.AND P0, PT, R3, R0, PT ;  /* 0x000000000300720c */ /* 0x000fda0003f06270 */
[----:B------:R-:W-:Y:S05]  /*0de0*/  @P0 EXIT ;  /* 0x000000000000094d */ /* 0x000fea0003800000 */
[----:B------:R-:W-:Y:S01]  /*0df0*/  LEA R2, R2, R3, 0x9 ;  /* 0x0000000302027211 */ /* 0x000fe200078e48ff */
[----:B------:R-:W-:-:S10]  /*0e00*/  HFMA2.MMA R3, -RZ, RZ, 0, 1.1920928955078125e-07 ;  /* 0x00000002ff037435 */ /* 0x000fd400000001ff */
[----:B------:R-:W-:-:S05]  /*0e10*/  IMAD.WIDE.U32 R2, R2, R3, c[0x0][0x180] ;  /* 0x0000600002027625 */ /* 0x000fca00078e0003 */
[----:B------:R-:W-:Y:S01]  /*0e20*/  STG.E.U16 [R2.64], R10 ;  /* 0x0000000a02007986 */ /* 0x000fe2000c101504 */
[----:B------:R-:W-:Y:S05]  /*0e30*/  EXIT ;  /* 0x000000000000794d */ /* 0x000fea0003800000 */
.L_x_5121:
        /* <DEDUP_REMOVED lines=12> */
.L_x_6732:


//--------------------- .text._ZN2at6native29vectorized_elementwise_kernelILi2EZZZNS0_60_GLOBAL__N__171e0b9f_22_ActivationEluKernel_cu_9e10b42f_309610elu_kernelERNS_18TensorIteratorBaseERKN3c106ScalarES8_S8_ENKUlvE_clEvENKUlvE1_clEvEUlNS5_4HalfEE_St5arrayIPcLm2EEEEviT0_T1_ --------------------------
	.section	.text._ZN2at6native29vectorized_elementwise_kernelILi2EZZZNS0_60_GLOBAL__N__171e0b9f_22_ActivationEluKernel_cu_9e10b42f_309610elu_kernelERNS_18TensorIteratorBaseERKN3c106ScalarES8_S8_ENKUlvE_clEvENKUlvE1_clEvEUlNS5_4HalfEE_St5arrayIPcLm2EEEEviT0_T1_,"ax",@progbits
	.sectioninfo	@"SHI_REGISTERS=30"
	.align	128
        .global         _ZN2at6native29vectorized_elementwise_kernelILi2EZZZNS0_60_GLOBAL__N__171e0b9f_22_ActivationEluKernel_cu_9e10b42f_309610elu_kernelERNS_18TensorIteratorBaseERKN3c106ScalarES8_S8_ENKUlvE_clEvENKUlvE1_clEvEUlNS5_4HalfEE_St5arrayIPcLm2EEEEviT0_T1_
        .type           _ZN2at6native29vectorized_elementwise_kernelILi2EZZZNS0_60_GLOBAL__N__171e0b9f_22_ActivationEluKernel_cu_9e10b42f_309610elu_kernelERNS_18TensorIteratorBaseERKN3c106ScalarES8_S8_ENKUlvE_clEvENKUlvE1_clEvEUlNS5_4HalfEE_St5arrayIPcLm2EEEEviT0_T1_,@function
        .size           _ZN2at6native29vectorized_elementwise_kernelILi2EZZZNS0_60_GLOBAL__N__171e0b9f_22_ActivationEluKernel_cu_9e10b42f_309610elu_kernelERNS_18TensorIteratorBaseERKN3c106ScalarES8_S8_ENKUlvE_clEvENKUlvE1_clEvEUlNS5_4HalfEE_St5arrayIPcLm2EEEEviT0_T1_,(.L_x_6733 - _ZN2at6native29vectorized_elementwise_kernelILi2EZZZNS0_60_GLOBAL__N__171e0b9f_22_ActivationEluKernel_cu_9e10b42f_309610elu_kernelERNS_18TensorIteratorBaseERKN3c106ScalarES8_S8_ENKUlvE_clEvENKUlvE1_clEvEUlNS5_4HalfEE_St5arrayIPcLm2EEEEviT0_T1_)
        .other          _ZN2at6native29vectorized_elementwise_kernelILi2EZZZNS0_60_GLOBAL__N__171e0b9f_22_ActivationEluKernel_cu_9e10b42f_309610elu_kernelERNS_18TensorIteratorBaseERKN3c106ScalarES8_S8_ENKUlvE_clEvENKUlvE1_clEvEUlNS5_4HalfEE_St5arrayIPcLm2EEEEviT0_T1_,@"STO_CUDA_ENTRY STV_DEFAULT"
_ZN2at6native29vectorized_elementwise_kernelILi2EZZZNS0_60_GLOBAL__N__171e0b9f_22_ActivationEluKernel_cu_9e10b42f_309610elu_kernelERNS_18TensorIteratorBaseERKN3c106ScalarES8_S8_ENKUlvE_clEvENKUlvE1_clEvEUlNS5_4HalfEE_St5arrayIPcLm2EEEEviT0_T1_:
.text._ZN2at6native29vectorized_elementwise_kernelILi2EZZZNS0_60_GLOBAL__N__171e0b9f_22_ActivationEluKernel_cu_9e10b42f_309610elu_kernelERNS_18TensorIteratorBaseERKN3c106ScalarES8_S8_ENKUlvE_clEvENKUlvE1_clEvEUlNS5_4HalfEE_St5arrayIPcLm2EEEEviT0_T1_:
        /* <DEDUP_REMOVED lines=16> */
[----:B--2---:R-:W-:-:S05]  /*0100*/  HADD2.F32 R7, -RZ, R13.H0_H0 ;  /* 0x2000000dff077230 */ /* 0x004fca0000004100 */
        /* <DEDUP_REMOVED lines=30> */
.L_x_5124:
[----:B0-----:R-:W-:Y:S02]  /*02f0*/  FMUL.FTZ R7, R7, c[0x0][0x16c] ;  /* 0x00005b0007077a20 */ /* 0x001fe40000410000 */
.L_x_5125:
[----:B------:R-:W-:Y:S05]  /*0300*/  BSYNC B0 ;  /* 0x0000000000007941 */ /* 0x000fea0003800000 */
.L_x_5123:
[----:B------:R-:W-:Y:S01]  /*0310*/  HADD2.F32 R8, -RZ, R13.H1_H1 ;  /* 0x3000000dff087230 */ /* 0x000fe20000004100 */
        /* <DEDUP_REMOVED lines=31> */
.L_x_5127:
[----:B------:R-:W-:Y:S02]  /*0510*/  FMUL.FTZ R8, R8, c[0x0][0x16c] ;  /* 0x00005b0008087a20 */ /* 0x000fe40000410000 */
.L_x_5128:
[----:B------:R-:W-:Y:S05]  /*0520*/  BSYNC B0 ;  /* 0x0000000000007941 */ /* 0x000fea0003800000 */
.L_x_5126:
[----:B-----5:R-:W-:Y:S01]  /*0530*/  HADD2.F32 R9, -RZ, R6.H0_H0 ;  /* 0x20000006ff097230 */ /* 0x020fe20000004100 */
        /* <DEDUP_REMOVED lines=31> */
.L_x_5130:
[----:B------:R-:W-:Y:S02]  /*0730*/  FMUL.FTZ R9, R9, c[0x0][0x16c] ;  /* 0x00005b0009097a20 */ /* 0x000fe40000410000 */
.L_x_5131:
[----:B------:R-:W-:Y:S05]  /*0740*/  BSYNC B0 ;  /* 0x0000000000007941 */ /* 0x000fea0003800000 */
.L_x_5129:
        /* <DEDUP_REMOVED lines=32> */
.L_x_5133:
[----:B------:R-:W-:Y:S02]  /*0950*/  FMUL.FTZ R6, R6, c[0x0][0x16c] ;  /* 0x00005b0006067a20 */ /* 0x000fe40000410000 */
.L_x_5134:
[----:B------:R-:W-:Y:S05]  /*0960*/  BSYNC B0 ;  /* 0x0000000000007941 */ /* 0x000fea0003800000 */
.L_x_5132:
        /* <DEDUP_REMOVED lines=32> */
.L_x_5136:
[----:B------:R-:W-:Y:S02]  /*0b70*/  FMUL.FTZ R10, R10, c[0x0][0x16c] ;  /* 0x00005b000a0a7a20 */ /* 0x000fe40000410000 */
.L_x_5137:
[----:B------:R-:W-:Y:S05]  /*0b80*/  BSYNC B0 ;  /* 0x0000000000007941 */ /* 0x000fea0003800000 */
.L_x_5135:
        /* <DEDUP_REMOVED lines=32> */
.L_x_5139:
[----:B------:R-:W-:Y:S02]  /*0d90*/  FMUL.FTZ R11, R4, c[0x0][0x16c] ;  /* 0x00005b00040b7a20 */ /* 0x000fe40000410000 */
.L_x_5140:
[----:B------:R-:W-:Y:S05]  /*0da0*/  BSYNC B0 ;  /* 0x0000000000007941 */ /* 0x000fea0003800000 */
.L_x_5138:
        /* <DEDUP_REMOVED lines=32> */
.L_x_5142:
[----:B------:R-:W-:Y:S02]  /*0fb0*/  FMUL.FTZ R4, R4, c[0x0][0x16c] ;  /* 0x00005b0004047a20 */ /* 0x000fe40000410000 */
.L_x_5143:
[----:B------:R-:W-:Y:S05]  /*0fc0*/  BSYNC B0 ;  /* 0x0000000000007941 */ /* 0x000fea0003800000 */
.L_x_5141:
        /* <DEDUP_REMOVED lines=32> */
.L_x_5145:
[----:B------:R-:W-:Y:S02]  /*11d0*/  FMUL.FTZ R5, R5, c[0x0][0x16c] ;  /* 0x00005b0005057a20 */ /* 0x000fe40000410000 */
.L_x_5146:
[----:B------:R-:W-:Y:S05]  /*11e0*/  BSYNC B0 ;  /* 0x0000000000007941 */ /* 0x000fea0003800000 */
.L_x_5144:
[----:B------:R-:W-:Y:S01]  /*11f0*/  IMAD.WIDE.U32 R12, R0, R3, c[0x0][0x180] ;  /* 0x00006000000c7625 */ /* 0x000fe200078e0003 */
[----:B------:R-:W-:Y:S02]  /*1200*/  F2FP.PACK_AB R7, R8, R7 ;  /* 0x000000070807723e */ /* 0x000fe400000000ff */
[----:B------:R-:W-:Y:S02]  /*1210*/  F2FP.PACK_AB R9, R6, R9 ;  /* 0x000000090609723e */ /* 0x000fe400000000ff */
[----:B------:R-:W-:Y:S01]  /*1220*/  F2FP.PACK_AB R11, R11, R10 ;  /* 0x0000000a0b0b723e */ /* 0x000fe200000000ff */
[----:B------:R-:W-:Y:S01]  /*1230*/  IMAD.WIDE R12, R2, 0x4, R12 ;  /* 0x00000004020c7825 */ /* 0x000fe200078e020c */
[----:B------:R-:W-:-:S04]  /*1240*/  F2FP.PACK_AB R5, R5, R4 ;  /* 0x000000040505723e */ /* 0x000fc800000000ff */
[----:B------:R-:W-:Y:S04]  /*1250*/  STG.E [R12.64], R7 ;  /* 0x000000070c007986 */ /* 0x000fe8000c101904 */
[----:B------:R-:W-:Y:S04]  /*1260*/  STG.E [R12.64+0x200], R9 ;  /* 0x000200090c007986 */ /* 0x000fe8000c101904 */
[----:B------:R-:W-:Y:S04]  /*1270*/  STG.E [R12.64+0x400], R11 ;  /* 0x0004000b0c007986 */ /* 0x000fe8000c101904 */
[----:B------:R-:W-:Y:S01]  /*1280*/  STG.E [R12.64+0x600], R5 ;  /* 0x000600050c007986 */ /* 0x000fe2000c101904 */
[----:B------:R-:W-:Y:S05]  /*1290*/  EXIT ;  /* 0x000000000000794d */ /* 0x000fea0003800000 */
.L_x_5122:
        /* <DEDUP_REMOVED lines=59> */
[----:B--2--5:R-:W-:Y:S01]  /*1650*/  HADD2.F32 R2, -RZ, R21.H0_H0 ;  /* 0x20000015ff027230 */ /* 0x024fe20000004100 */
        /* <DEDUP_REMOVED lines=31> */
.L_x_5150:
[----:B------:R-:W-:Y:S02]  /*1850*/  FMUL.FTZ R2, R2, c[0x0][0x16c] ;  /* 0x00005b0002027a20 */ /* 0x000fe40000410000 */
.L_x_5151:
[----:B------:R-:W-:Y:S05]  /*1860*/  BSYNC B1 ;  /* 0x0000000000017941 */ /* 0x000fea0003800000 */
.L_x_5149:
[----:B------:R-:W-:Y:S02]  /*1870*/  F2FP.PACK_AB R2, RZ, R2 ;  /* 0x00000002ff02723e */ /* 0x000fe400000000ff */
.L_x_5148:
[----:B------:R-:W-:Y:S05]  /*1880*/  BSYNC B0 ;  /* 0x0000000000007941 */ /* 0x000fea0003800000 */
.L_x_5147:
[----:B--2---:R-:W-:Y:S01]  /*1890*/  IADD3 R3, R13, 0x80, RZ ;  /* 0x000000800d037810 */ /* 0x004fe20007ffe0ff */
[----:B------:R-:W-:Y:S03]  /*18a0*/  BSSY B0, `(.L_x_5152) ;  /* 0x0000026000007945 */ /* 0x000fe60003800000 */
[----:B------:R-:W-:-:S13]  /*18b0*/  ISETP.GE.AND P0, PT, R3, R12, PT ;  /* 0x0000000c0300720c */ /* 0x000fda0003f06270 */
[----:B------:R-:W-:Y:S05]  /*18c0*/  @P0 BRA `(.L_x_5153) ;  /* 0x0000023000000947 */ /* 0x000fea0003800000 */
[----:B-----5:R-:W-:Y:S01]  /*18d0*/  HADD2.F32 R4, -RZ, R19.H0_H0 ;  /* 0x20000013ff047230 */ /* 0x020fe20000004100 */
        /* <DEDUP_REMOVED lines=31> */
.L_x_5155:
[----:B------:R-:W-:Y:S02]  /*1ad0*/  FMUL.FTZ R4, R4, c[0x0][0x16c] ;  /* 0x00005b0004047a20 */ /* 0x000fe40000410000 */
.L_x_5156:
[----:B------:R-:W-:Y:S05]  /*1ae0*/  BSYNC B1 ;  /* 0x0000000000017941 */ /* 0x000fea0003800000 */
.L_x_5154:
[----:B------:R-:W-:Y:S02]  /*1af0*/  F2FP.PACK_AB R4, RZ, R4 ;  /* 0x00000004ff04723e */ /* 0x000fe400000000ff */
.L_x_5153:
[----:B------:R-:W-:Y:S05]  /*1b00*/  BSYNC B0 ;  /* 0x0000000000007941 */ /* 0x000fea0003800000 */
.L_x_5152:
        /* <DEDUP_REMOVED lines=36> */
.L_x_5160:
[----:B------:R-:W-:Y:S02]  /*1d50*/  FMUL.FTZ R5, R5, c[0x0][0x16c] ;  /* 0x00005b0005057a20 */ /* 0x000fe40000410000 */
.L_x_5161:
[----:B------:R-:W-:Y:S05]  /*1d60*/  BSYNC B1 ;  /* 0x0000000000017941 */ /* 0x000fea0003800000 */
.L_x_5159:
[----:B------:R-:W-:Y:S02]  /*1d70*/  F2FP.PACK_AB R5, RZ, R5 ;  /* 0x00000005ff05723e */ /* 0x000fe400000000ff */
.L_x_5158:
[----:B------:R-:W-:Y:S05]  /*1d80*/  BSYNC B0 ;  /* 0x0000000000007941 */ /* 0x000fea0003800000 */
.L_x_5157:
        /* <DEDUP_REMOVED lines=36> */
.L_x_5165:
[----:B------:R-:W-:Y:S02]  /*1fd0*/  FMUL.FTZ R6, R6, c[0x0][0x16c] ;  /* 0x00005b0006067a20 */ /* 0x000fe40000410000 */
.L_x_5166:
[----:B------:R-:W-:Y:S05]  /*1fe0*/  BSYNC B1 ;  /* 0x0000000000017941 */ /* 0x000fea0003800000 */
.L_x_5164:
[----:B------:R-:W-:Y:S02]  /*1ff0*/  F2FP.PACK_AB R6, RZ, R6 ;  /* 0x00000006ff06723e */ /* 0x000fe400000000ff */
.L_x_5163:
[----:B------:R-:W-:Y:S05]  /*2000*/  BSYNC B0 ;  /* 0x0000000000007941 */ /* 0x000fea0003800000 */
.L_x_5162:
        /* <DEDUP_REMOVED lines=36> */
.L_x_5170:
[----:B------:R-:W-:Y:S02]  /*2250*/  FMUL.FTZ R7, R7, c[0x0][0x16c] ;  /* 0x00005b0007077a20 */ /* 0x000fe40000410000 */
.L_x_5171:
[----:B------:R-:W-:Y:S05]  /*2260*/  BSYNC B1 ;  /* 0x0000000000017941 */ /* 0x000fea0003800000 */
.L_x_5169:
[----:B------:R-:W-:Y:S02]  /*2270*/  F2FP.PACK_AB R7, RZ, R7 ;  /* 0x00000007ff07723e */ /* 0x000fe400000000ff */
.L_x_5168:
[----:B------:R-:W-:Y:S05]  /*2280*/  BSYNC B0 ;  /* 0x0000000000007941 */ /* 0x000fea0003800000 */
.L_x_5167:
        /* <DEDUP_REMOVED lines=36> */
.L_x_5175:
[----:B------:R-:W-:Y:S02]  /*24d0*/  FMUL.FTZ R8, R8, c[0x0][0x16c] ;  /* 0x00005b0008087a20 */ /* 0x000fe40000410000 */
.L_x_5176:
[----:B------:R-:W-:Y:S05]  /*24e0*/  BSYNC B1 ;  /* 0x0000000000017941 */ /* 0x000fea0003800000 */
.L_x_5174:
[----:B------:R-:W-:Y:S02]  /*24f0*/  F2FP.PACK_AB R8, RZ, R8 ;  /* 0x00000008ff08723e */ /* 0x000fe400000000ff */
.L_x_5173:
[----:B------:R-:W-:Y:S05]  /*2500*/  BSYNC B0 ;  /* 0x0000000000007941 */ /* 0x000fea0003800000 */
.L_x_5172:
        /* <DEDUP_REMOVED lines=36> */
.L_x_5180:
[----:B------:R-:W-:Y:S02]  /*2750*/  FMUL.FTZ R9, R9, c[0x0][0x16c] ;  /* 0x00005b0009097a20 */ /* 0x000fe40000410000 */
.L_x_5181:
[----:B------:R-:W-:Y:S05]  /*2760*/  BSYNC B1 ;  /* 0x0000000000017941 */ /* 0x000fea0003800000 */
.L_x_5179:
[----:B------:R-:W-:Y:S02]  /*2770*/  F2FP.PACK_AB R9, RZ, R9 ;  /* 0x00000009ff09723e */ /* 0x000fe400000000ff */
.L_x_5178:
[----:B------:R-:W-:Y:S05]  /*2780*/  BSYNC B0 ;  /* 0x0000000000007941 */ /* 0x000fea0003800000 */
.L_x_5177:
        /* <DEDUP_REMOVED lines=36> */
.L_x_5185:
[----:B------:R-:W-:Y:S02]  /*29d0*/  FMUL.FTZ R10, R10, c[0x0][0x16c] ;  /* 0x00005b000a0a7a20 */ /* 0x000fe40000410000 */
.L_x_5186:
[----:B------:R-:W-:Y:S05]  /*29e0*/  BSYNC B1 ;  /* 0x0000000000017941 */ /* 0x000fea0003800000 */
.L_x_5184:
[----:B------:R-:W-:Y:S02]  /*29f0*/  F2FP.PACK_AB R10, RZ, R10 ;  /* 0x0000000aff0a723e */ /* 0x000fe400000000ff */
.L_x_5183:
[----:B------:R-:W-:Y:S05]  /*2a00*/  BSYNC B0 ;  /* 0x0000000000007941 */ /* 0x000fea0003800000 */
.L_x_5182:
        /* <DEDUP_REMOVED lines=16> */
.L_x_5189:
[----:B------:R-:W-:-:S13]  /*2b10*/  ISETP.GE.AND P0, PT, R13, R12, PT ;  /* 0x0000000c0d00720c */ /* 0x000fda0003f06270 */
[----:B------:R-:W-:Y:S05]  /*2b20*/  @P0 BRA `(.L_x_5191) ;  /* 0x000000c000000947 */ /* 0x000fea0003800000 */
[----:B0-----:R-:W-:Y:S01]  /*2b30*/  HFMA2.MMA R3, -RZ, RZ, 0, 1.1920928955078125e-07 ;  /* 0x00000002ff037435 */ /* 0x001fe200000001ff */
[----:B------:R-:W-:Y:S02]  /*2b40*/  IADD3 R2, R0, R13, RZ ;  /* 0x0000000d00027210 */ /* 0x000fe40007ffe0ff */
[----:B------:R-:W-:-:S07]  /*2b50*/  IADD3 R13, R13, 0x80, RZ ;  /* 0x000000800d0d7810 */ /* 0x000fce0007ffe0ff */
[----:B------:R-:W-:-:S05]  /*2b60*/  IMAD.WIDE.U32 R2, R2, R3, c[0x0][0x180] ;  /* 0x0000600002027625 */ /* 0x000fca00078e0003 */
[----:B------:R0:W-:Y:S02]  /*2b70*/  STG.E.U16 [R2.64], R5 ;  /* 0x0000000502007986 */ /* 0x0001e4000c101504 */
.L_x_5190:
[----:B------:R-:W-:-:S13]  /*2b80*/  ISETP.GE.AND P0, PT, R13, R12, PT ;  /* 0x0000000c0d00720c */ /* 0x000fda0003f06270 */
[----:B------:R-:W-:Y:S05]  /*2b90*/  @P0 BRA `(.L_x_5192) ;  /* 0x000000c000000947 */ /* 0x000fea0003800000 */
[----:B0-----:R-:W-:Y:S02]  /*2ba0*/  IADD3 R2, R0, R13, RZ ;  /* 0x0000000d00027210 */ /* 0x001fe40007ffe0ff */
[----:B------:R-:W-:Y:S02]  /*2bb0*/  MOV R3, 0x2 ;  /* 0x0000000200037802 */ /* 0x000fe40000000f00 */
[----:B------:R-:W-:-:S03]  /*2bc0*/  IADD3 R13, R13, 0x80, RZ ;  /* 0x000000800d0d7810 */ /* 0x000fc60007ffe0ff */
[----:B------:R-:W-:-:S05]  /*2bd0*/  IMAD.WIDE.U32 R2, R2, R3, c[0x0][0x180] ;  /* 0x0000600002027625 */ /* 0x000fca00078e0003 */
[----:B------:R0:W-:Y:S02]  /*2be0*/  STG.E.U16 [R2.64], R6 ;  /* 0x0000000602007986 */ /* 0x0001e4000c101504 */
.L_x_5191:
[----:B------:R-:W-:-:S13]  /*2bf0*/  ISETP.GE.AND P0, PT, R13, R12, PT ;  /* 0x0000000c0d00720c */ /* 0x000fda0003f06270 */
[----:B------:R-:W-:Y:S05]  /*2c00*/  @P0 BRA `(.L_x_5193) ;  /* 0x000000d000000947 */ /* 0x000fea0003800000 */
[----:B0-----:R-:W-:Y:S01]  /*2c10*/  HFMA2.MMA R3, -RZ, RZ, 0, 1.1920928955078125e-07 ;  /* 0x00000002ff037435 */ /* 0x001fe200000001ff */
[----:B------:R-:W-:Y:S02]  /*2c20*/  IADD3 R2, R0, R13, RZ ;  /* 0x0000000d00027210 */ /* 0x000fe40007ffe0ff */
[----:B------:R-:W-:-:S07]  /*2c30*/  IADD3 R13, R13, 0x80, RZ ;  /* 0x000000800d0d7810 */ /* 0x000fce0007ffe0ff */
[----:B------:R-:W-:-:S05]  /*2c40*/  IMAD.WIDE.U32 R2, R2, R3, c[0x0][0x180] ;  /* 0x0000600002027625 */ /* 0x000fca00078e0003 */
[----:B------:R0:W-:Y:S02]  /*2c50*/  STG.E.U16 [R2.64], R7 ;  /* 0x0000000702007986 */ /* 0x0001e4000c101504 */
.L_x_5192:
        /* <DEDUP_REMOVED lines=8> */
.L_x_5193:
[----:B------:R-:W-:Y:S05]  /*2ce0*/  BSYNC B1 ;  /* 0x0000000000017941 */ /* 0x000fea0003800000 */
.L_x_5188:
[----:B------:R-:W-:-:S13]  /*2cf0*/  ISETP.GE.AND P0, PT, R13, R12, PT ;  /* 0x0000000c0d00720c */ /* 0x000fda0003f06270 */
[----:B0-----:R-:W-:Y:S02]  /*2d00*/  @!P0 IADD3 R2, R0, R13, RZ ;  /* 0x0000000d00028210 */ /* 0x001fe40007ffe0ff */
[----:B------:R-:W-:Y:S02]  /*2d10*/  @!P0 MOV R3, 0x2 ;  /* 0x0000000200038802 */ /* 0x000fe40000000f00 */
[----:B------:R-:W-:-:S03]  /*2d20*/  @!P0 IADD3 R13, R13, 0x80, RZ ;  /* 0x000000800d0d8810 */ /* 0x000fc60007ffe0ff */
[----:B------:R-:W-:-:S05]  /*2d30*/  @!P0 IMAD.WIDE.U32 R2, R2, R3, c[0x0][0x180] ;  /* 0x0000600002028625 */ /* 0x000fca00078e0003 */
[----:B------:R0:W-:Y:S02]  /*2d40*/  @!P0 STG.E.U16 [R2.64], R9 ;  /* 0x0000000902008986 */ /* 0x0001e4000c101504 */
.L_x_5194:
[----:B------:R-:W-:Y:S05]  /*2d50*/  BSYNC B0 ;  /* 0x0000000000007941 */ /* 0x000fea0003800000 */
.L_x_5187:
        /* <DEDUP_REMOVED lines=8> */
.L_x_5195:
        /* <DEDUP_REMOVED lines=10> */
.L_x_6733:


//--------------------- .text._ZN2at6native29vectorized_elementwise_kernelILi4EZZZNS0_60_GLOBAL__N__171e0b9f_22_ActivationEluKernel_cu_9e10b42f_309610elu_kernelERNS_18TensorIteratorBaseERKN3c106ScalarES8_S8_ENKUlvE_clEvENKUlvE1_clEvEUlNS5_4HalfEE_St5arrayIPcLm2EEEEviT0_T1_ --------------------------
	.section	.text._ZN2at6native29vectorized_elementwise_kernelILi4EZZZNS0_60_GLOBAL__N__171e0b9f_22_ActivationEluKernel_cu_9e10b42f_309610elu_kernelERNS_18TensorIteratorBaseERKN3c106ScalarES8_S8_ENKUlvE_clEvENKUlvE1_clEvEUlNS5_4HalfEE_St5arrayIPcLm2EEEEviT0_T1_,"ax",@progbits
	.sectioninfo	@"SHI_REGISTERS=30"
	.align	128
        .global         _ZN2at6native29vectorized_elementwise_kernelILi4EZZZNS0_60_GLOBAL__N__171e0b9f_22_ActivationEluKernel_cu_9e10b42f_309610elu_kernelERNS_18TensorIteratorBaseERKN3c106ScalarES8_S8_ENKUlvE_clEvENKUlvE1_clEvEUlNS5_4HalfEE_St5arrayIPcLm2EEEEviT0_T1_
        .type           _ZN2at6native29vectorized_elementwise_kernelILi4EZZZNS0_60_GLOBAL__N__171e0b9f_22_ActivationEluKernel_cu_9e10b42f_309610elu_kernelERNS_18TensorIteratorBaseERKN3c106ScalarES8_S8_ENKUlvE_clEvENKUlvE1_clEvEUlNS5_4HalfEE_St5arrayIPcLm2EEEEviT0_T1_,@function
        .size           _ZN2at6native29vectorized_elementwise_kernelILi4EZZZNS0_60_GLOBAL__N__171e0b9f_22_ActivationEluKernel_cu_9e10b42f_309610elu_kernelERNS_18TensorIteratorBaseERKN3c106ScalarES8_S8_ENKUlvE_clEvENKUlvE1_clEvEUlNS5_4HalfEE_St5arrayIPcLm2EEEEviT0_T1_,(.L_x_6734 - _ZN2at6native29vectorized_elementwise_kernelILi4EZZZNS0_60_GLOBAL__N__171e0b9f_22_ActivationEluKernel_cu_9e10b42f_309610elu_kernelERNS_18TensorIteratorBaseERKN3c106ScalarES8_S8_ENKUlvE_clEvENKUlvE1_clEvEUlNS5_4HalfEE_St5arrayIPcLm2EEEEviT0_T1_)
        .other          _ZN2at6native29vectorized_elementwise_kernelILi4EZZZNS0_60_GLOBAL__N__171e0b9f_22_ActivationEluKernel_cu_9e10b42f_309610elu_kernelERNS_18TensorIteratorBaseERKN3c106ScalarES8_S8_ENKUlvE_clEvENKUlvE1_clEvEUlNS5_4HalfEE_St5arrayIPcLm2EEEEviT0_T1_,@"STO_CUDA_ENTRY STV_DEFAULT"
_ZN2at6native29vectorized_elementwise_kernelILi4EZZZNS0_60_GLOBAL__N__171e0b9f_22_ActivationEluKernel_cu_9e10b42f_309610elu_kernelERNS_18TensorIteratorBaseERKN3c106ScalarES8_S8_ENKUlvE_clEvENKUlvE1_clEvEUlNS5_4HalfEE_St5arrayIPcLm2EEEEviT0_T1_:
.text._ZN2at6native29vectorized_elementwise_kernelILi4EZZZNS0_60_GLOBAL__N__171e0b9f_22_ActivationEluKernel_cu_9e10b42f_309610elu_kernelERNS_18TensorIteratorBaseERKN3c106ScalarES8_S8_ENKUlvE_clEvENKUlvE1_clEvEUlNS5_4HalfEE_St5arrayIPcLm2EEEEviT0_T1_:
        /* <DEDUP_REMOVED lines=45> */
.L_x_5198:
[----:B0-----:R-:W-:Y:S02]  /*02d0*/  FMUL.FTZ R8, R10, c[0x0][0x16c] ;  /* 0x00005b000a087a20 */ /* 0x001fe40000410000 */
.L_x_5199:
[----:B------:R-:W-:Y:S05]  /*02e0*/  BSYNC B0 ;  /* 0x0000000000007941 */ /* 0x000fea0003800000 */
.L_x_5197:
        /* <DEDUP_REMOVED lines=32> */
.L_x_5201:
[----:B------:R-:W-:Y:S02]  /*04f0*/  FMUL.FTZ R9, R4, c[0x0][0x16c] ;  /* 0x00005b0004097a20 */ /* 0x000fe40000410000 */
.L_x_5202:
[----:B------:R-:W-:Y:S05]  /*0500*/  BSYNC B0 ;  /* 0x0000000000007941 */ /* 0x000fea0003800000 */
.L_x_5200:
        /* <DEDUP_REMOVED lines=32> */
.L_x_5204:
[----:B------:R-:W-:Y:S02]  /*0710*/  FMUL.FTZ R4, R4, c[0x0][0x16c] ;  /* 0x00005b0004047a20 */ /* 0x000fe40000410000 */
.L_x_5205:
[----:B------:R-:W-:Y:S05]  /*0720*/  BSYNC B0 ;  /* 0x0000000000007941 */ /* 0x000fea0003800000 */
.L_x_5203:
        /* <DEDUP_REMOVED lines=32> */
.L_x_5207:
[----:B------:R-:W-:Y:S02]  /*0930*/  FMUL.FTZ R5, R5, c[0x0][0x16c] ;  /* 0x00005b0005057a20 */ /* 0x000fe40000410000 */
.L_x_5208:
[----:B------:R-:W-:Y:S05]  /*0940*/  BSYNC B0 ;  /* 0x0000000000007941 */ /* 0x000fea0003800000 */
.L_x_5206:
        /* <DEDUP_REMOVED lines=32> */
.L_x_5210:
[----:B------:R-:W-:Y:S02]  /*0b50*/  FMUL.FTZ R10, R10, c[0x0][0x16c] ;  /* 0x00005b000a0a7a20 */ /* 0x000fe40000410000 */
.L_x_5211:
[----:B------:R-:W-:Y:S05]  /*0b60*/  BSYNC B0 ;  /* 0x0000000000007941 */ /* 0x000fea0003800000 */
.L_x_5209:
        /* <DEDUP_REMOVED lines=32> */
.L_x_5213:
[----:B------:R-:W-:Y:S02]  /*0d70*/  FMUL.FTZ R11, R2, c[0x0][0x16c] ;  /* 0x00005b00020b7a20 */ /* 0x000fe40000410000 */
.L_x_5214:
[----:B------:R-:W-:Y:S05]  /*0d80*/  BSYNC B0 ;  /* 0x0000000000007941 */ /* 0x000fea0003800000 */
.L_x_5212:
        /* <DEDUP_REMOVED lines=32> */
.L_x_5216:
[----:B------:R-:W-:Y:S02]  /*0f90*/  FMUL.FTZ R2, R2, c[0x0][0x16c] ;  /* 0x00005b0002027a20 */ /* 0x000fe40000410000 */
.L_x_5217:
[----:B------:R-:W-:Y:S05]  /*0fa0*/  BSYNC B0 ;  /* 0x0000000000007941 */ /* 0x000fea0003800000 */
.L_x_5215:
        /* <DEDUP_REMOVED lines=32> */
.L_x_5219:
[----:B------:R-:W-:Y:S02]  /*11b0*/  FMUL.FTZ R3, R3, c[0x0][0x16c] ;  /* 0x00005b0003037a20 */ /* 0x000fe40000410000 */
.L_x_5220:
[----:B------:R-:W-:Y:S05]  /*11c0*/  BSYNC B0 ;  /* 0x0000000000007941 */ /* 0x000fea0003800000 */
.L_x_5218:
[----:B------:R-:W-:Y:S01]  /*11d0*/  IMAD.WIDE.U32 R12, R0, R7, c[0x0][0x180] ;  /* 0x00006000000c7625 */ /* 0x000fe200078e0007 */
[----:B------:R-:W-:Y:S02]  /*11e0*/  F2FP.PACK_AB R8, R9, R8 ;  /* 0x000000080908723e */ /* 0x000fe400000000ff */
[----:B------:R-:W-:Y:S02]  /*11f0*/  F2FP.PACK_AB R10, R11, R10 ;  /* 0x0000000a0b0a723e */ /* 0x000fe400000000ff */
[----:B------:R-:W-:Y:S01]  /*1200*/  F2FP.PACK_AB R9, R5, R4 ;  /* 0x000000040509723e */ /* 0x000fe200000000ff */
[----:B------:R-:W-:Y:S01]  /*1210*/  IMAD.WIDE R12, R6, 0x8, R12 ;  /* 0x00000008060c7825 */ /* 0x000fe200078e020c */
[----:B------:R-:W-:-:S04]  /*1220*/  F2FP.PACK_AB R11, R3, R2 ;  /* 0x00000002030b723e */ /* 0x000fc800000000ff */
[----:B------:R-:W-:Y:S04]  /*1230*/  STG.E.64 [R12.64], R8 ;  /* 0x000000080c007986 */ /* 0x000fe8000c101b04 */
[----:B------:R-:W-:Y:S01]  /*1240*/  STG.E.64 [R12.64+0x400], R10 ;  /* 0x0004000a0c007986 */ /* 0x000fe2000c101b04 */
[----:B------:R-:W-:Y:S05]  /*1250*/  EXIT ;  /* 0x000000000000794d */ /* 0x000fea0003800000 */
.L_x_5196:
        /* <DEDUP_REMOVED lines=91> */
.L_x_5224:
[----:B------:R-:W-:Y:S02]  /*1810*/  FMUL.FTZ R2, R2, c[0x0][0x16c] ;  /* 0x00005b0002027a20 */ /* 0x000fe40000410000 */
.L_x_5225:
[----:B------:R-:W-:Y:S05]  /*1820*/  BSYNC B1 ;  /* 0x0000000000017941 */ /* 0x000fea0003800000 */
.L_x_5223:
[----:B------:R-:W-:Y:S02]  /*1830*/  F2FP.PACK_AB R2, RZ, R2 ;  /* 0x00000002ff02723e */ /* 0x000fe400000000ff */
.L_x_5222:
[----:B------:R-:W-:Y:S05]  /*1840*/  BSYNC B0 ;  /* 0x0000000000007941 */ /* 0x000fea0003800000 */
.L_x_5221:
        /* <DEDUP_REMOVED lines=36> */
.L_x_5229:
[----:B------:R-:W-:Y:S02]  /*1a90*/  FMUL.FTZ R4, R4, c[0x0][0x16c] ;  /* 0x00005b0004047a20 */ /* 0x000fe40000410000 */
.L_x_5230:
[----:B------:R-:W-:Y:S05]  /*1aa0*/  BSYNC B1 ;  /* 0x0000000000017941 */ /* 0x000fea0003800000 */
.L_x_5228:
[----:B------:R-:W-:Y:S02]  /*1ab0*/  F2FP.PACK_AB R4, RZ, R4 ;  /* 0x00000004ff04723e */ /* 0x000fe400000000ff */
.L_x_5227:
[----:B------:R-:W-:Y:S05]  /*1ac0*/  BSYNC B0 ;  /* 0x0000000000007941 */ /* 0x000fea0003800000 */
.L_x_5226:
        /* <DEDUP_REMOVED lines=36> */
.L_x_5234:
[----:B------:R-:W-:Y:S02]  /*1d10*/  FMUL.FTZ R5, R5, c[0x0][0x16c] ;  /* 0x00005b0005057a20 */ /* 0x000fe40000410000 */
.L_x_5235:
[----:B------:R-:W-:Y:S05]  /*1d20*/  BSYNC B1 ;  /* 0x0000000000017941 */ /* 0x000fea0003800000 */
.L_x_5233:
[----:B------:R-:W-:Y:S02]  /*1d30*/  F2FP.PACK_AB R5, RZ, R5 ;  /* 0x00000005ff05723e */ /* 0x000fe400000000ff */
.L_x_5232:
[----:B------:R-:W-:Y:S05]  /*1d40*/  BSYNC B0 ;  /* 0x0000000000007941 */ /* 0x000fea0003800000 */
.L_x_5231:
        /* <DEDUP_REMOVED lines=36> */
.L_x_5239:
[----:B------:R-:W-:Y:S02]  /*1f90*/  FMUL.FTZ R6, R6, c[0x0][0x16c] ;  /* 0x00005b0006067a20 */ /* 0x000fe40000410000 */
.L_x_5240:
[----:B------:R-:W-:Y:S05]  /*1fa0*/  BSYNC B1 ;  /* 0x0000000000017941 */ /* 0x000fea0003800000 */
.L_x_5238:
[----:B------:R-:W-:Y:S02]  /*1fb0*/  F2FP.PACK_AB R6, RZ, R6 ;  /* 0x00000006ff06723e */ /* 0x000fe400000000ff */
.L_x_5237:
[----:B------:R-:W-:Y:S05]  /*1fc0*/  BSYNC B0 ;  /* 0x0000000000007941 */ /* 0x000fea0003800000 */
.L_x_5236:
        /* <DEDUP_REMOVED lines=36> */
.L_x_5244:
[----:B------:R-:W-:Y:S02]  /*2210*/  FMUL.FTZ R7, R7, c[0x0][0x16c] ;  /* 0x00005b0007077a20 */ /* 0x000fe40000410000 */
.L_x_5245:
[----:B------:R-:W-:Y:S05]  /*2220*/  BSYNC B1 ;  /* 0x0000000000017941 */ /* 0x000fea0003800000 */
.L_x_5243:
[----:B------:R-:W-:Y:S02]  /*2230*/  F2FP.PACK_AB R7, RZ, R7 ;  /* 0x00000007ff07723e */ /* 0x000fe400000000ff */
.L_x_5242:
[----:B------:R-:W-:Y:S05]  /*2240*/  BSYNC B0 ;  /* 0x0000000000007941 */ /* 0x000fea0003800000 */
.L_x_5241:
        /* <DEDUP_REMOVED lines=36> */
.L_x_5249:
[----:B------:R-:W-:Y:S02]  /*2490*/  FMUL.FTZ R8, R8, c[0x0][0x16c] ;  /* 0x00005b0008087a20 */ /* 0x000fe40000410000 */
.L_x_5250:
[----:B------:R-:W-:Y:S05]  /*24a0*/  BSYNC B1 ;  /* 0x0000000000017941 */ /* 0x000fea0003800000 */
.L_x_5248:
[----:B------:R-:W-:Y:S02]  /*24b0*/  F2FP.PACK_AB R8, RZ, R8 ;  /* 0x00000008ff08723e */ /* 0x000fe400000000ff */
.L_x_5247:
[----:B------:R-:W-:Y:S05]  /*24c0*/  BSYNC B0 ;  /* 0x0000000000007941 */ /* 0x000fea0003800000 */
.L_x_5246:
        /* <DEDUP_REMOVED lines=36> */
.L_x_5254:
[----:B------:R-:W-:Y:S02]  /*2710*/  FMUL.FTZ R9, R9, c[0x0][0x16c] ;  /* 0x00005b0009097a20 */ /* 0x000fe40000410000 */
.L_x_5255:
[----:B------:R-:W-:Y:S05]  /*2720*/  BSYNC B1 ;  /* 0x0000000000017941 */ /* 0x000fea0003800000 */
.L_x_5253:
[----:B------:R-:W-:Y:S02]  /*2730*/  F2FP.PACK_AB R9, RZ, R9 ;  /* 0x00000009ff09723e */ /* 0x000fe400000000ff */
.L_x_5252:
[----:B------:R-:W-:Y:S05]  /*2740*/  BSYNC B0 ;  /* 0x0000000000007941 */ /* 0x000fea0003800000 */
.L_x_5251:
        /* <DEDUP_REMOVED lines=36> */
.L_x_5259:
[----:B------:R-:W-:Y:S02]  /*2990*/  FMUL.FTZ R10, R10, c[0x0][0x16c] ;  /* 0x00005b000a0a7a20 */ /* 0x000fe40000410000 */
.L_x_5260:
[----:B------:R-:W-:Y:S05]  /*29a0*/  BSYNC B1 ;  /* 0x0000000000017941 */ /* 0x000fea0003800000 */
.L_x_5258:
[----:B------:R-:W-:Y:S02]  /*29b0*/  F2FP.PACK_AB R10, RZ, R10 ;  /* 0x0000000aff0a723e */ /* 0x000fe400000000ff */
.L_x_5257:
[----:B------:R-:W-:Y:S05]  /*29c0*/  BSYNC B0 ;  /* 0x0000000000007941 */ /* 0x000fea0003800000 */
.L_x_5256:
        /* <DEDUP_REMOVED lines=16> */
.L_x_5263:
[----:B------:R-:W-:-:S13]  /*2ad0*/  ISETP.GE.AND P0, PT, R13, R12, PT ;  /* 0x0000000c0d00720c */ /* 0x000fda0003f06270 */
[----:B------:R-:W-:Y:S05]  /*2ae0*/  @P0 BRA `(.L_x_5265) ;  /* 0x000000c000000947 */ /* 0x000fea0003800000 */
[----:B0-----:R-:W-:Y:S01]  /*2af0*/  HFMA2.MMA R3, -RZ, RZ, 0, 1.1920928955078125e-07 ;  /* 0x00000002ff037435 */ /* 0x001fe200000001ff */
[----:B------:R-:W-:Y:S02]  /*2b00*/  IADD3 R2, R0, R13, RZ ;  /* 0x0000000d00027210 */ /* 0x000fe40007ffe0ff */
[----:B------:R-:W-:-:S07]  /*2b10*/  IADD3 R13, R13, 0x80, RZ ;  /* 0x000000800d0d7810 */ /* 0x000fce0007ffe0ff */
[----:B------:R-:W-:-:S05]  /*2b20*/  IMAD.WIDE.U32 R2, R2, R3, c[0x0][0x180] ;  /* 0x0000600002027625 */ /* 0x000fca00078e0003 */
[----:B------:R0:W-:Y:S02]  /*2b30*/  STG.E.U16 [R2.64], R5 ;  /* 0x0000000502007986 */ /* 0x0001e4000c101504 */
.L_x_5264:
[----:B------:R-:W-:-:S13]  /*2b40*/  ISETP.GE.AND P0, PT, R13, R12, PT ;  /* 0x0000000c0d00720c */ /* 0x000fda0003f06270 */
[----:B------:R-:W-:Y:S05]  /*2b50*/  @P0 BRA `(.L_x_5266) ;  /* 0x000000c000000947 */ /* 0x000fea0003800000 */
[----:B0-----:R-:W-:Y:S02]  /*2b60*/  IADD3 R2, R0, R13, RZ ;  /* 0x0000000d00027210 */ /* 0x001fe40007ffe0ff */
[----:B------:R-:W-:Y:S02]  /*2b70*/  MOV R3, 0x2 ;  /* 0x0000000200037802 */ /* 0x000fe40000000f00 */
[----:B------:R-:W-:-:S03]  /*2b80*/  IADD3 R13, R13, 0x80, RZ ;  /* 0x000000800d0d7810 */ /* 0x000fc60007ffe0ff */
[----:B------:R-:W-:-:S05]  /*2b90*/  IMAD.WIDE.U32 R2, R2, R3, c[0x0][0x180] ;  /* 0x0000600002027625 */ /* 0x000fca00078e0003 */
[----:B------:R0:W-:Y:S02]  /*2ba0*/  STG.E.U16 [R2.64], R6 ;  /* 0x0000000602007986 */ /* 0x0001e4000c101504 */
.L_x_5265:
[----:B------:R-:W-:-:S13]  /*2bb0*/  ISETP.GE.AND P0, PT, R13, R12, PT ;  /* 0x0000000c0d00720c */ /* 0x000fda0003f06270 */
[----:B------:R-:W-:Y:S05]  /*2bc0*/  @P0 BRA `(.L_x_5267) ;  /* 0x000000d000000947 */ /* 0x000fea0003800000 */
[----:B0-----:R-:W-:Y:S01]  /*2bd0*/  HFMA2.MMA R3, -RZ, RZ, 0, 1.1920928955078125e-07 ;  /* 0x00000002ff037435 */ /* 0x001fe200000001ff */
[----:B------:R-:W-:Y:S02]  /*2be0*/  IADD3 R2, R0, R13, RZ ;  /* 0x0000000d00027210 */ /* 0x000fe40007ffe0ff */
[----:B------:R-:W-:-:S07]  /*2bf0*/  IADD3 R13, R13, 0x80, RZ ;  /* 0x000000800d0d7810 */ /* 0x000fce0007ffe0ff */
[----:B------:R-:W-:-:S05]  /*2c00*/  IMAD.WIDE.U32 R2, R2, R3, c[0x0][0x180] ;  /* 0x0000600002027625 */ /* 0x000fca00078e0003 */
[----:B------:R0:W-:Y:S02]  /*2c10*/  STG.E.U16 [R2.64], R7 ;  /* 0x0000000702007986 */ /* 0x0001e4000c101504 */
.L_x_5266:
        /* <DEDUP_REMOVED lines=8> */
.L_x_5267:
[----:B------:R-:W-:Y:S05]  /*2ca0*/  BSYNC B1 ;  /* 0x0000000000017941 */ /* 0x000fea0003800000 */
.L_x_5262:
[----:B------:R-:W-:-:S13]  /*2cb0*/  ISETP.GE.AND P0, PT, R13, R12, PT ;  /* 0x0000000c0d00720c */ /* 0x000fda0003f06270 */
[----:B0-----:R-:W-:Y:S02]  /*2cc0*/  @!P0 IADD3 R2, R0, R13, RZ ;  /* 0x0000000d00028210 */ /* 0x001fe40007ffe0ff */
[----:B------:R-:W-:Y:S02]  /*2cd0*/  @!P0 MOV R3, 0x2 ;  /* 0x0000000200038802 */ /* 0x000fe40000000f00 */
[----:B------:R-:W-:-:S03]  /*2ce0*/  @!P0 IADD3 R13, R13, 0x80, RZ ;  /* 0x000000800d0d8810 */ /* 0x000fc60007ffe0ff */
[----:B------:R-:W-:-:S05]  /*2cf0*/  @!P0 IMAD.WIDE.U32 R2, R2, R3, c[0x0][0x180] ;  /* 0x0000600002028625 */ /* 0x000fca00078e0003 */
[----:B------:R0:W-:Y:S02]  /*2d00*/  @!P0 STG.E.U16 [R2.64], R9 ;  /* 0x0000000902008986 */ /* 0x0001e4000c101504 */
.L_x_5268:
[----:B------:R-:W-:Y:S05]  /*2d10*/  BSYNC B0 ;  /* 0x0000000000007941 */ /* 0x000fea0003800000 */
.L_x_5261:
        /* <DEDUP_REMOVED lines=8> */
.L_x_5269:
        /* <DEDUP_REMOVED lines=14> */
.L_x_6734:


//--------------------- .text._ZN2at6native29vectorized_elementwise_kernelILi8EZZZNS0_60_GLOBAL__N__171e0b9f_22_ActivationEluKernel_cu_9e10b42f_309610elu_kernelERNS_18TensorIteratorBaseERKN3c106ScalarES8_S8_ENKUlvE_clEvENKUlvE1_clEvEUlNS5_4HalfEE_St5arrayIPcLm2EEEEviT0_T1_ --------------------------
	.section	.text._ZN2at6native29vectorized_elementwise_kernelILi8EZZZNS0_60_GLOBAL__N__171e0b9f_22_ActivationEluKernel_cu_9e10b42f_309610elu_kernelERNS_18TensorIteratorBaseERKN3c106ScalarES8_S8_ENKUlvE_clEvENKUlvE1_clEvEUlNS5_4HalfEE_St5arrayIPcLm2EEEEviT0_T1_,"ax",@progbits
	.sectioninfo	@"SHI_REGISTERS=4"
	.align	128
        .global         _ZN2at6native29vectorized_elementwise_kernelILi8EZZZNS0_60_GLOBAL__N__171e0b9f_22_ActivationEluKernel_cu_9e10b42f_309610elu_kernelERNS_18TensorIteratorBaseERKN3c106ScalarES8_S8_ENKUlvE_clEvENKUlvE1_clEvEUlNS5_4HalfEE_St5arrayIPcLm2EEEEviT0_T1_
        .type           _ZN2at6native29vectorized_elementwise_kernelILi8EZZZNS0_60_GLOBAL__N__171e0b9f_22_ActivationEluKernel_cu_9e10b42f_309610elu_kernelERNS_18TensorIteratorBaseERKN3c106ScalarES8_S8_ENKUlvE_clEvENKUlvE1_clEvEUlNS5_4HalfEE_St5arrayIPcLm2EEEEviT0_T1_,@function
        .size           _ZN2at6native29vectorized_elementwise_kernelILi8EZZZNS0_60_GLOBAL__N__171e0b9f_22_ActivationEluKernel_cu_9e10b42f_309610elu_kernelERNS_18TensorIteratorBaseERKN3c106ScalarES8_S8_ENKUlvE_clEvENKUlvE1_clEvEUlNS5_4HalfEE_St5arrayIPcLm2EEEEviT0_T1_,(.L_x_6735 - _ZN2at6native29vectorized_elementwise_kernelILi8EZZZNS0_60_GLOBAL__N__171e0b9f_22_ActivationEluKernel_cu_9e10b42f_309610elu_kernelERNS_18TensorIteratorBaseERKN3c106ScalarES8_S8_ENKUlvE_clEvENKUlvE1_clEvEUlNS5_4HalfEE_St5arrayIPcLm2EEEEviT0_T1_)
        .other          _ZN2at6native29vectorized_elementwise_kernelILi8EZZZNS0_60_GLOBAL__N__171e0b9f_22_ActivationEluKernel_cu_9e10b42f_309610elu_kernelERNS_18TensorIteratorBaseERKN3c106ScalarES8_S8_ENKUlvE_clEvENKUlvE1_clEvEUlNS5_4HalfEE_St5arrayIPcLm2EEEEviT0_T1_,@"STO_CUDA_ENTRY STV_DEFAULT"
_ZN2at6native29vectorized_elementwise_kernelILi8EZZZNS0_60_GLOBAL__N__171e0b9f_22_ActivationEluKernel_cu_9e10b42f_309610elu_kernelERNS_18TensorIteratorBaseERKN3c106ScalarES8_S8_ENKUlvE_clEvENKUlvE1_clEvEUlNS5_4HalfEE_St5arrayIPcLm2EEEEviT0_T1_:
.text._ZN2at6native29vectorized_elementwise_kernelILi8EZZZNS0_60_GLOBAL__N__171e0b9f_22_ActivationEluKernel_cu_9e10b42f_309610elu_kernelERNS_18TensorIteratorBaseERKN3c106ScalarES8_S8_ENKUlvE_clEvENKUlvE1_clEvEUlNS5_4HalfEE_St5arrayIPcLm2EEEEviT0_T1_:
[----:B------:R-:W-:Y:S02]  /*0000*/  MOV R1, c[0x0][0x28] ;  /* 0x00000a0000017a02 */ /* 0x000fe40000000f00 */
[----:B------:R-:W-:Y:S05]  /*0010*/  EXIT ;  /* 0x000000000000794d */ /* 0x000fea0003800000 */
.L_x_5270:
        /* <DEDUP_REMOVED lines=14> */
.L_x_6735:


//--------------------- .text._ZN2at6native18elementwise_kernelILi128ELi4EZNS0_15gpu_kernel_implIZZZNS0_60_GLOBAL__N__171e0b9f_22_ActivationEluKernel_cu_9e10b42f_309610elu_kernelERNS_18TensorIteratorBaseERKN3c106ScalarES9_S9_ENKUlvE_clEvENKUlvE0_clEvEUlfE_EEvS5_RKT_EUliE_EEviT1_ --------------------------
	.section	.text._ZN2at6native18elementwise_kernelILi128ELi4EZNS0_15gpu_kernel_implIZZZNS0_60_GLOBAL__N__171e0b9f_22_ActivationEluKernel_cu_9e10b42f_309610elu_kernelERNS_18TensorIteratorBaseERKN3c106ScalarES9_S9_ENKUlvE_clEvENKUlvE0_clEvEUlfE_EEvS5_RKT_EUliE_EEviT1_,"ax",@progbits
	.sectioninfo	@"SHI_REGISTERS=26"
	.align	128
        .global         _ZN2at6native18elementwise_kernelILi128ELi4EZNS0_15gpu_kernel_implIZZZNS0_60_GLOBAL__N__171e0b9f_22_ActivationEluKernel_cu_9e10b42f_309610elu_kernelERNS_18TensorIteratorBaseERKN3c106ScalarES9_S9_ENKUlvE_clEvENKUlvE0_clEvEUlfE_EEvS5_RKT_EUliE_EEviT1_
        .type           _ZN2at6native18elementwise_kernelILi128ELi4EZNS0_15gpu_kernel_implIZZZNS0_60_GLOBAL__N__171e0b9f_22_ActivationEluKernel_cu_9e10b42f_309610elu_kernelERNS_18TensorIteratorBaseERKN3c106ScalarES9_S9_ENKUlvE_clEvENKUlvE0_clEvEUlfE_EEvS5_RKT_EUliE_EEviT1_,@function
        .size           _ZN2at6native18elementwise_kernelILi128ELi4EZNS0_15gpu_kernel_implIZZZNS0_60_GLOBAL__N__171e0b9f_22_ActivationEluKernel_cu_9e10b42f_309610elu_kernelERNS_18TensorIteratorBaseERKN3c106ScalarES9_S9_ENKUlvE_clEvENKUlvE0_clEvEUlfE_EEvS5_RKT_EUliE_EEviT1_,(.L_x_6736 - _ZN2at6native18elementwise_kernelILi128ELi4EZNS0_15gpu_kernel_implIZZZNS0_60_GLOBAL__N__171e0b9f_22_ActivationEluKernel_cu_9e10b42f_309610elu_kernelERNS_18TensorIteratorBaseERKN3c106ScalarES9_S9_ENKUlvE_clEvENKUlvE0_clEvEUlfE_EEvS5_RKT_EUliE_EEviT1_)
        .other          _ZN2at6native18elementwise_kernelILi128ELi4EZNS0_15gpu_kernel_implIZZZNS0_60_GLOBAL__N__171e0b9f_22_ActivationEluKernel_cu_9e10b42f_309610elu_kernelERNS_18TensorIteratorBaseERKN3c106ScalarES9_S9_ENKUlvE_clEvENKUlvE0_clEvEUlfE_EEvS5_RKT_EUliE_EEviT1_,@"STO_CUDA_ENTRY STV_DEFAULT"
_ZN2at6native18elementwise_kernelILi128ELi4EZNS0_15gpu_kernel_implIZZZNS0_60_GLOBAL__N__171e0b9f_22_ActivationEluKernel_cu_9e10b42f_309610elu_kernelERNS_18TensorIteratorBaseERKN3c106ScalarES9_S9_ENKUlvE_clEvENKUlvE0_clEvEUlfE_EEvS5_RKT_EUliE_EEviT1_:
.text._ZN2at6native18elementwise_kernelILi128ELi4EZNS0_15gpu_kernel_implIZZZNS0_60_GLOBAL__N__171e0b9f_22_ActivationEluKernel_cu_9e10b42f_309610elu_kernelERNS_18TensorIteratorBaseERKN3c106ScalarES9_S9_ENKUlvE_clEvENKUlvE0_clEvEUlfE_EEvS5_RKT_EUliE_EEviT1_:
        /* <DEDUP_REMOVED lines=238> */
.L_x_5273:
        /* <DEDUP_REMOVED lines=20> */
.L_x_5278:
[----:B------:R-:W2:Y:S02]  /*1020*/  LDG.E.U8 R0, [R2.64] ;  /* 0x0000002402007981 */ /* 0x000ea4000c1e1100 */
[----:B--2---:R-:W0:Y:S01]  /*1030*/  I2F.U16 R0, R0 ;  /* 0x0000000000007306 */ /* 0x004e220000101000 */
[----:B------:R-:W-:Y:S05]  /*1040*/  BRA `(.L_x_5280) ;  /* 0x00000ca000007947 */ /* 0x000fea0003800000 */
.L_x_5277:
        /* <DEDUP_REMOVED lines=9> */
.L_x_5282:
[----:B------:R-:W2:Y:S02]  /*10e0*/  LDG.E R0, [R2.64] ;  /* 0x0000002402007981 */ /* 0x000ea4000c1e1900 */
[----:B--2---:R-:W0:Y:S01]  /*10f0*/  I2F R0, R0 ;  /* 0x0000000000007306 */ /* 0x004e220000201400 */
[----:B------:R-:W-:Y:S05]  /*1100*/  BRA `(.L_x_5280) ;  /* 0x00000be000007947 */ /* 0x000fea0003800000 */
.L_x_5281:
[----:B------:R-:W2:Y:S02]  /*1110*/  LDG.E.U16 R0, [R2.64] ;  /* 0x0000002402007981 */ /* 0x000ea4000c1e1500 */
[----:B--2---:R-:W0:Y:S01]  /*1120*/  I2F.S16 R0, R0 ;  /* 0x0000000000007306 */ /* 0x004e220000101400 */
[----:B------:R-:W-:Y:S05]  /*1130*/  BRA `(.L_x_5280) ;  /* 0x00000bb000007947 */ /* 0x000fea0003800000 */
.L_x_5276:
        /* <DEDUP_REMOVED lines=8> */
.L_x_5284:
[----:B------:R-:W2:Y:S02]  /*11c0*/  LDG.E.U16 R0, [R2.64] ;  /* 0x0000002402007981 */ /* 0x000ea4000c1e1500 */
[----:B--2---:R-:W-:Y:S01]  /*11d0*/  HADD2.F32 R0, -RZ, R0.H0_H0 ;  /* 0x20000000ff007230 */ /* 0x004fe20000004100 */
[----:B------:R-:W-:Y:S05]  /*11e0*/  BRA `(.L_x_5280) ;  /* 0x00000b0000007947 */ /* 0x000fea0003800000 */
.L_x_5283:
        /* <DEDUP_REMOVED lines=8> */
.L_x_5286:
[----:B------:R-:W2:Y:S02]  /*1270*/  LDG.E.U16 R0, [R2.64] ;  /* 0x0000002402007981 */ /* 0x000ea4000c1e1500 */
[----:B--2---:R-:W-:Y:S01]  /*1280*/  HADD2.F32 R0, -RZ, R0.H0_H0 ;  /* 0x20000000ff007230 */ /* 0x004fe20000004100 */
[----:B------:R-:W-:Y:S05]  /*1290*/  BRA `(.L_x_5280) ;  /* 0x00000a5000007947 */ /* 0x000fea0003800000 */
.L_x_5285:
[----:B------:R-:W2:Y:S02]  /*12a0*/  LDG.E.64 R2, [R2.64] ;  /* 0x0000002402027981 */ /* 0x000ea4000c1e1b00 */
[----:B--2---:R-:W0:Y:S01]  /*12b0*/  F2F.F32.F64 R0, R2 ;  /* 0x0000000200007310 */ /* 0x004e220000301000 */
[----:B------:R-:W0:-:S14]  /*12c0*/  DSETP.GEU.AND P0, PT, |R2|, c[0x2][0x0], PT ;  /* 0x008000000200762a */ /* 0x000e1c0003f0e200 */
[----:B0-----:R-:W-:Y:S01]  /*12d0*/  @!P0 FMUL R0, R0, 1.175494350822287508e-38 ;  /* 0x0080000000008820 */ /* 0x001fe20000400000 */
[----:B------:R-:W-:Y:S05]  /*12e0*/  BRA `(.L_x_5280) ;  /* 0x00000a0000007947 */ /* 0x000fea0003800000 */
.L_x_5275:
        /* <DEDUP_REMOVED lines=12> */
.L_x_5289:
[----:B------:R-:W2:Y:S02]  /*13b0*/  LDG.E.64 R2, [R2.64] ;  /* 0x0000002402027981 */ /* 0x000ea4000c1e1b00 */
[----:B--2---:R-:W0:Y:S01]  /*13c0*/  F2F.F32.F64 R0, R2 ;  /* 0x0000000200007310 */ /* 0x004e220000301000 */
[----:B------:R-:W0:-:S14]  /*13d0*/  DSETP.GEU.AND P0, PT, |R2|, c[0x2][0x0], PT ;  /* 0x008000000200762a */ /* 0x000e1c0003f0e200 */
[----:B0-----:R-:W-:Y:S01]  /*13e0*/  @!P0 FMUL R0, R0, 1.175494350822287508e-38 ;  /* 0x0080000000008820 */ /* 0x001fe20000400000 */
[----:B------:R-:W-:Y:S05]  /*13f0*/  BRA `(.L_x_5280) ;  /* 0x000008f000007947 */ /* 0x000fea0003800000 */
.L_x_5288:
        /* <DEDUP_REMOVED lines=26> */
.L_x_5291:
        /* <DEDUP_REMOVED lines=13> */
.L_x_5290:
[----:B------:R-:W2:Y:S02]  /*1670*/  LDG.E.U16 R0, [R2.64] ;  /* 0x0000002402007981 */ /* 0x000ea4000c1e1500 */
[----:B--2---:R-:W-:Y:S01]  /*1680*/  PRMT R0, RZ, 0x5410, R0 ;  /* 0x00005410ff007816 */ /* 0x004fe20000000000 */
[----:B------:R-:W-:Y:S05]  /*1690*/  BRA `(.L_x_5280) ;  /* 0x0000065000007947 */ /* 0x000fea0003800000 */
.L_x_5287:
        /* <DEDUP_REMOVED lines=11> */
.L_x_5294:
        /* <DEDUP_REMOVED lines=20> */
.L_x_5296:
[----:B------:R-:W-:Y:S05]  /*1890*/  BSYNC B0 ;  /* 0x0000000000007941 */ /* 0x000fea0003800000 */
.L_x_5295:
[----:B------:R-:W-:Y:S01]  /*18a0*/  LEA R3, R0, 0x3b800000, 0x17 ;  /* 0x3b80000000037811 */ /* 0x000fe200078eb8ff */
[----:B------:R-:W-:-:S05]  /*18b0*/  IMAD.SHL.U32 R0, R2, 0x100000, RZ ;  /* 0x0010000002007824 */ /* 0x000fca00078e00ff */
[----:B------:R-:W-:Y:S01]  /*18c0*/  LOP3.LUT R0, R3, R0, R4, 0xfe, !PT ;  /* 0x0000000003007212 */ /* 0x000fe200078efe04 */
[----:B------:R-:W-:Y:S05]  /*18d0*/  BRA `(.L_x_5280) ;  /* 0x0000041000007947 */ /* 0x000fea0003800000 */
.L_x_5293:
        /* <DEDUP_REMOVED lines=20> */
.L_x_5298:
[----:B------:R-:W-:Y:S05]  /*1a20*/  BSYNC B0 ;  /* 0x0000000000007941 */ /* 0x000fea0003800000 */
.L_x_5297:
[----:B------:R-:W-:Y:S01]  /*1a30*/  LEA R3, R0, 0x37800000, 0x17 ;  /* 0x3780000000037811 */ /* 0x000fe200078eb8ff */
[----:B------:R-:W-:-:S05]  /*1a40*/  IMAD.SHL.U32 R0, R2, 0x200000, RZ ;  /* 0x0020000002007824 */ /* 0x000fca00078e00ff */
[----:B------:R-:W-:Y:S01]  /*1a50*/  LOP3.LUT R0, R3, R0, R4, 0xfe, !PT ;  /* 0x0000000003007212 */ /* 0x000fe200078efe04 */
[----:B------:R-:W-:Y:S05]  /*1a60*/  BRA `(.L_x_5280) ;  /* 0x0000028000007947 */ /* 0x000fea0003800000 */
.L_x_5292:
        /* <DEDUP_REMOVED lines=14> */
.L_x_5279:
        /* <DEDUP_REMOVED lines=21> */
.L_x_5300:
[----:B------:R-:W2:Y:S02]  /*1ca0*/  LDG.E.64 R2, [R2.64] ;  /* 0x0000002402027981 */ /* 0x000ea4000c1e1b00 */
[----:B--2---:R0:W1:Y:S01]  /*1cb0*/  I2F.U64 R0, R2 ;  /* 0x0000000200007312 */ /* 0x0040620000301000 */
[----:B------:R-:W-:Y:S05]  /*1cc0*/  BRA `(.L_x_5280) ;  /* 0x0000002000007947 */ /* 0x000fea0003800000 */
.L_x_5299:
[----:B------:R-:W2:Y:S02]  /*1cd0*/  LDG.E R0, [R2.64] ;  /* 0x0000002402007981 */ /* 0x000ea4000c1e1900 */
[----:B--2---:R-:W0:Y:S02]  /*1ce0*/  I2F.U32 R0, R0 ;  /* 0x0000000000007306 */ /* 0x004e240000201000 */
.L_x_5280:
[----:B------:R-:W-:Y:S05]  /*1cf0*/  BSYNC B6 ;  /* 0x0000000000067941 */ /* 0x000fea0003800000 */
.L_x_5274:
[----:B01---5:R-:W-:Y:S01]  /*1d00*/  FSETP.GT.FTZ.AND P0, PT, R0, RZ, PT ;  /* 0x000000ff0000720b */ /* 0x023fe20003f14000 */
[----:B------:R-:W-:-:S12]  /*1d10*/  BSSY B0, `(.L_x_5301) ;  /* 0x000001f000007945 */ /* 0x000fd80003800000 */
        /* <DEDUP_REMOVED lines=29> */
.L_x_5302:
[----:B------:R-:W-:Y:S02]  /*1ef0*/  FMUL.FTZ R2, R0, c[0x0][0x374] ;  /* 0x0000dd0000027a20 */ /* 0x000fe40000410000 */
.L_x_5303:
[----:B------:R-:W-:Y:S05]  /*1f00*/  BSYNC B0 ;  /* 0x0000000000007941 */ /* 0x000fea0003800000 */
.L_x_5301:
        /* <DEDUP_REMOVED lines=15> */
.L_x_5307:
[----:B------:R-:W0:Y:S02]  /*2000*/  F2I.S64.TRUNC R2, R2 ;  /* 0x0000000200027311 */ /* 0x000e24000020d900 */
[----:B0-----:R-:W-:-:S05]  /*2010*/  IMAD.MOV.U32 R5, RZ, RZ, R2 ;  /* 0x000000ffff057224 */ /* 0x001fca00078e0002 */
[----:B------:R0:W-:Y:S01]  /*2020*/  STG.E.U8 [R16.64], R5 ;  /* 0x0000000510007986 */ /* 0x0001e2000c101124 */
[----:B------:R-:W-:Y:S05]  /*2030*/  BRA `(.L_x_5309) ;  /* 0x00000d3000007947 */ /* 0x000fea0003800000 */
.L_x_5306:
        /* <DEDUP_REMOVED lines=9> */
.L_x_5311:
[----:B------:R-:W0:Y:S02]  /*20d0*/  F2I.FTZ.TRUNC.NTZ R3, R2 ;  /* 0x0000000200037305 */ /* 0x000e24000021f100 */
[----:B0-----:R0:W-:Y:S01]  /*20e0*/  STG.E [R16.64], R3 ;  /* 0x0000000310007986 */ /* 0x0011e2000c101924 */
[----:B------:R-:W-:Y:S05]  /*20f0*/  BRA `(.L_x_5309) ;  /* 0x00000c7000007947 */ /* 0x000fea0003800000 */
.L_x_5310:
[----:B------:R-:W0:Y:S02]  /*2100*/  F2I.FTZ.TRUNC.NTZ R3, R2 ;  /* 0x0000000200037305 */ /* 0x000e24000021f100 */
[----:B0-----:R0:W-:Y:S01]  /*2110*/  STG.E.U16 [R16.64], R3 ;  /* 0x0000000310007986 */ /* 0x0011e2000c101524 */
[----:B------:R-:W-:Y:S05]  /*2120*/  BRA `(.L_x_5309) ;  /* 0x00000c4000007947 */ /* 0x000fea0003800000 */
.L_x_5305:
        /* <DEDUP_REMOVED lines=8> */
.L_x_5313:
[----:B------:R-:W-:-:S05]  /*21b0*/  F2FP.PACK_AB R2, RZ, R2 ;  /* 0x00000002ff02723e */ /* 0x000fca00000000ff */
[----:B------:R0:W-:Y:S01]  /*21c0*/  STG.E.U16 [R16.64], R2 ;  /* 0x0000000210007986 */ /* 0x0001e2000c101524 */
[----:B------:R-:W-:Y:S05]  /*21d0*/  BRA `(.L_x_5309) ;  /* 0x00000b9000007947 */ /* 0x000fea0003800000 */
.L_x_5312:
        /* <DEDUP_REMOVED lines=9> */
.L_x_5315:
[----:B------:R-:W-:-:S04]  /*2270*/  F2FP.PACK_AB R3, RZ, R2 ;  /* 0x00000002ff03723e */ /* 0x000fc800000000ff */
[----:B------:R-:W-:-:S05]  /*2280*/  PRMT R3, R3, 0x5410, RZ ;  /* 0x0000541003037816 */ /* 0x000fca00000000ff */
[----:B------:R0:W-:Y:S01]  /*2290*/  STG.E [R16.64], R3 ;  /* 0x0000000310007986 */ /* 0x0001e2000c101924 */
[----:B------:R-:W-:Y:S05]  /*22a0*/  BRA `(.L_x_5309) ;  /* 0x00000ac000007947 */ /* 0x000fea0003800000 */
.L_x_5314:
[----:B------:R-:W-:-:S06]  /*22b0*/  FMUL.FTZ R2, R2, 1 ;  /* 0x3f80000002027820 */ /* 0x000fcc0000410000 */
[----:B------:R-:W0:Y:S02]  /*22c0*/  F2F.F64.F32 R2, R2 ;  /* 0x0000000200027310 */ /* 0x000e240000201800 */
[----:B0-----:R0:W-:Y:S01]  /*22d0*/  STG.E.64 [R16.64], R2 ;  /* 0x0000000210007986 */ /* 0x0011e2000c101b24 */
[----:B------:R-:W-:Y:S05]  /*22e0*/  BRA `(.L_x_5309) ;  /* 0x00000a8000007947 */ /* 0x000fea0003800000 */
.L_x_5304:
        /* <DEDUP_REMOVED lines=12> */
.L_x_5318:
[----:B------:R-:W-:Y:S01]  /*23b0*/  FMUL.FTZ R4, R2, 1 ;  /* 0x3f80000002047820 */ /* 0x000fe20000410000 */
[----:B------:R-:W-:-:S05]  /*23c0*/  CS2R R6, SRZ ;  /* 0x0000000000067805 */ /* 0x000fca000001ff00 */
[----:B------:R-:W0:Y:S02]  /*23d0*/  F2F.F64.F32 R4, R4 ;  /* 0x0000000400047310 */ /* 0x000e240000201800 */
[----:B0-----:R0:W-:Y:S01]  /*23e0*/  STG.E.128 [R16.64], R4 ;  /* 0x0000000410007986 */ /* 0x0011e2000c101d24 */
[----:B------:R-:W-:Y:S05]  /*23f0*/  BRA `(.L_x_5309) ;  /* 0x0000097000007947 */ /* 0x000fea0003800000 */
.L_x_5317:
        /* <DEDUP_REMOVED lines=20> */
.L_x_5322:
[----:B------:R-:W-:Y:S05]  /*2540*/  BSYNC B0 ;  /* 0x0000000000007941 */ /* 0x000fea0003800000 */
.L_x_5321:
[----:B------:R-:W-:-:S05]  /*2550*/  LOP3.LUT R5, R0, R5, RZ, 0xfc, !PT ;  /* 0x0000000500057212 */ /* 0x000fca00078efcff */
[----:B------:R0:W-:Y:S01]  /*2560*/  STG.E.U8 [R16.64], R5 ;  /* 0x0000000510007986 */ /* 0x0001e2000c101124 */
[----:B------:R-:W-:Y:S05]  /*2570*/  BRA `(.L_x_5309) ;  /* 0x000007f000007947 */ /* 0x000fea0003800000 */
.L_x_5320:
        /* <DEDUP_REMOVED lines=12> */
.L_x_5324:
[----:B------:R-:W-:Y:S01]  /*2640*/  IMAD.MOV.U32 R0, RZ, RZ, 0x7f ;  /* 0x0000007fff007424 */ /* 0x000fe200078e00ff */
[----:B------:R-:W-:-:S04]  /*2650*/  ISETP.GT.U32.AND P0, PT, R4, 0x7f800000, PT ;  /* 0x7f8000000400780c */ /* 0x000fc80003f04070 */
[----:B------:R-:W-:-:S04]  /*2660*/  SEL R0, R0, 0x7c, P0 ;  /* 0x0000007c00007807 */ /* 0x000fc80000000000 */
.L_x_5325:
[----:B------:R-:W-:Y:S05]  /*2670*/  BSYNC B0 ;  /* 0x0000000000007941 */ /* 0x000fea0003800000 */
.L_x_5323:
[----:B------:R-:W-:-:S04]  /*2680*/  LOP3.LUT R2, R2, 0x80000000, RZ, 0xc0, !PT ;  /* 0x8000000002027812 */ /* 0x000fc800078ec0ff */
[----:B------:R-:W-:-:S04]  /*2690*/  SHF.R.U32.HI R3, RZ, 0x18, R2 ;  /* 0x00000018ff037819 */ /* 0x000fc80000011602 */
[----:B------:R-:W-:-:S05]  /*26a0*/  LOP3.LUT R3, R0, R3, RZ, 0xfc, !PT ;  /* 0x0000000300037212 */ /* 0x000fca00078efcff */
[----:B------:R0:W-:Y:S01]  /*26b0*/  STG.E.U8 [R16.64], R3 ;  /* 0x0000000310007986 */ /* 0x0001e2000c101124 */
[----:B------:R-:W-:Y:S05]  /*26c0*/  BRA `(.L_x_5309) ;  /* 0x000006a000007947 */ /* 0x000fea0003800000 */
.L_x_5319:
[----:B------:R-:W-:-:S05]  /*26d0*/  F2FP.BF16.PACK_AB R2, RZ, R2 ;  /* 0x00000002ff02723e */ /* 0x000fca00000010ff */
[----:B------:R0:W-:Y:S01]  /*26e0*/  STG.E.U16 [R16.64], R2 ;  /* 0x0000000210007986 */ /* 0x0001e2000c101524 */
[----:B------:R-:W-:Y:S05]  /*26f0*/  BRA `(.L_x_5309) ;  /* 0x0000067000007947 */ /* 0x000fea0003800000 */
.L_x_5316:
        /* <DEDUP_REMOVED lines=11> */
.L_x_5328:
        /* <DEDUP_REMOVED lines=16> */
.L_x_5331:
[----:B------:R-:W-:-:S04]  /*28b0*/  LOP3.LUT R2, R2, 0x80000000, RZ, 0xc0, !PT ;  /* 0x8000000002027812 */ /* 0x000fc800078ec0ff */
[----:B------:R-:W-:-:S04]  /*28c0*/  SHF.R.U32.HI R3, RZ, 0x18, R2 ;  /* 0x00000018ff037819 */ /* 0x000fc80000011602 */
[----:B------:R-:W-:-:S04]  /*28d0*/  LOP3.LUT R0, R0, R3, RZ, 0xfc, !PT ;  /* 0x0000000300007212 */ /* 0x000fc800078efcff */
[----:B------:R-:W-:Y:S02]  /*28e0*/  PRMT R8, R0, 0x7610, R8 ;  /* 0x0000761000087816 */ /* 0x000fe40000000008 */
.L_x_5330:
[----:B------:R-:W-:Y:S05]  /*28f0*/  BSYNC B0 ;  /* 0x0000000000007941 */ /* 0x000fea0003800000 */
.L_x_5329:
[----:B------:R0:W-:Y:S01]  /*2900*/  STG.E.U8 [R16.64], R8 ;  /* 0x0000000810007986 */ /* 0x0001e2000c101124 */
[----:B------:R-:W-:Y:S05]  /*2910*/  BRA `(.L_x_5309) ;  /* 0x0000045000007947 */ /* 0x000fea0003800000 */
.L_x_5327:
        /* <DEDUP_REMOVED lines=16> */
.L_x_5334:
[----:B------:R-:W-:-:S04]  /*2a20*/  LOP3.LUT R2, R2, 0x80000000, RZ, 0xc0, !PT ;  /* 0x8000000002027812 */ /* 0x000fc800078ec0ff */
[----:B------:R-:W-:-:S04]  /*2a30*/  SHF.R.U32.HI R3, RZ, 0x18, R2 ;  /* 0x00000018ff037819 */ /* 0x000fc80000011602 */
[----:B------:R-:W-:-:S04]  /*2a40*/  LOP3.LUT R0, R0, R3, RZ, 0xfc, !PT ;  /* 0x0000000300007212 */ /* 0x000fc800078efcff */
[----:B------:R-:W-:Y:S02]  /*2a50*/  PRMT R8, R0, 0x7610, R8 ;  /* 0x0000761000087816 */ /* 0x000fe40000000008 */
.L_x_5333:
[----:B------:R-:W-:Y:S05]  /*2a60*/  BSYNC B0 ;  /* 0x0000000000007941 */ /* 0x000fea0003800000 */
.L_x_5332:
[----:B------:R0:W-:Y:S01]  /*2a70*/  STG.E.U8 [R16.64], R8 ;  /* 0x0000000810007986 */ /* 0x0001e2000c101124 */
[----:B------:R-:W-:Y:S05]  /*2a80*/  BRA `(.L_x_5309) ;  /* 0x000002e000007947 */ /* 0x000fea0003800000 */
.L_x_5326:
        /* <DEDUP_REMOVED lines=21> */
.L_x_5308:
        /* <DEDUP_REMOVED lines=20> */
.L_x_5336:
[----:B------:R-:W0:Y:S02]  /*2d20*/  F2I.U64.TRUNC R2, R2 ;  /* 0x0000000200027311 */ /* 0x000e24000020d800 */
[----:B0-----:R0:W-:Y:S01]  /*2d30*/  STG.E.64 [R16.64], R2 ;  /* 0x0000000210007986 */ /* 0x0011e2000c101b24 */
[----:B------:R-:W-:Y:S05]  /*2d40*/  BRA `(.L_x_5309) ;  /* 0x0000002000007947 */ /* 0x000fea0003800000 */
.L_x_5335:
[----:B------:R-:W0:Y:S02]  /*2d50*/  F2I.FTZ.U32.TRUNC.NTZ R3, R2 ;  /* 0x0000000200037305 */ /* 0x000e24000021f000 */
[----:B0-----:R0:W-:Y:S02]  /*2d60*/  STG.E [R16.64], R3 ;  /* 0x0000000310007986 */ /* 0x0011e4000c101924 */
.L_x_5309:
[----:B------:R-:W-:-:S05]  /*2d70*/  IMAD R18, R18, 0x200, R23 ;  /* 0x0000020012127824 */ /* 0x000fca00078e0217 */
[----:B------:R-:W-:Y:S02]  /*2d80*/  IADD3 R19, R18, 0x80, RZ ;  /* 0x0000008012137810 */ /* 0x000fe40007ffe0ff */
.L_x_5272:
[----:B------:R-:W-:Y:S05]  /*2d90*/  BSYNC B7 ;  /* 0x0000000000077941 */ /* 0x000fea0003800000 */
.L_x_5271:
[----:B------:R-:W-:Y:S01]  /*2da0*/  ISETP.GE.AND P0, PT, R19, c[0x0][0x160], PT ;  /* 0x0000580013007a0c */ /* 0x000fe20003f06270 */
[----:B------:R-:W-:-:S12]  /*2db0*/  BSSY B7, `(.L_x_5337) ;  /* 0x00005a0000077945 */ /* 0x000fd80003800000 */
[----:B------:R-:W-:Y:S05]  /*2dc0*/  @P0 BRA `(.L_x_5338) ;  /* 0x000059e000000947 */ /* 0x000fea0003800000 */
[----:B------:R-:W-:Y:S01]  /*2dd0*/  ISETP.NE.AND P0, PT, RZ, c[0x0][0x168], PT ;  /* 0x00005a00ff007a0c */ /* 0x000fe20003f05270 */
[----:B------:R-:W-:Y:S02]  /*2de0*/  IMAD.MOV.U32 R0, RZ, RZ, RZ ;  /* 0x000000ffff007224 */ /* 0x000fe400078e00ff */
[----:B0-----:R-:W-:-:S10]  /*2df0*/  IMAD.MOV.U32 R16, RZ, RZ, RZ ;  /* 0x000000ffff107224 */ /* 0x001fd400078e00ff */
        /* <DEDUP_REMOVED lines=225> */
.L_x_5339:
        /* <DEDUP_REMOVED lines=20> */
.L_x_5344:
[----:B------:R-:W2:Y:S02]  /*3d50*/  LDG.E.U8 R0, [R2.64] ;  /* 0x0000002402007981 */ /* 0x000ea4000c1e1100 */
[----:B--2---:R-:W0:Y:S01]  /*3d60*/  I2F.U16 R0, R0 ;  /* 0x0000000000007306 */ /* 0x004e220000101000 */
[----:B------:R-:W-:Y:S05]  /*3d70*/  BRA `(.L_x_5346) ;  /* 0x00000ca000007947 */ /* 0x000fea0003800000 */
.L_x_5343:
        /* <DEDUP_REMOVED lines=9> */
.L_x_5348:
[----:B------:R-:W2:Y:S02]  /*3e10*/  LDG.E R0, [R2.64] ;  /* 0x0000002402007981 */ /* 0x000ea4000c1e1900 */
[----:B--2---:R-:W0:Y:S01]  /*3e20*/  I2F R0, R0 ;  /* 0x0000000000007306 */ /* 0x004e220000201400 */
[----:B------:R-:W-:Y:S05]  /*3e30*/  BRA `(.L_x_5346) ;  /* 0x00000be000007947 */ /* 0x000fea0003800000 */
.L_x_5347:
[----:B------:R-:W2:Y:S02]  /*3e40*/  LDG.E.U16 R0, [R2.64] ;  /* 0x0000002402007981 */ /* 0x000ea4000c1e1500 */
[----:B--2---:R-:W0:Y:S01]  /*3e50*/  I2F.S16 R0, R0 ;  /* 0x0000000000007306 */ /* 0x004e220000101400 */
[----:B------:R-:W-:Y:S05]  /*3e60*/  BRA `(.L_x_5346) ;  /* 0x00000bb000007947 */ /* 0x000fea0003800000 */
.L_x_5342:
        /* <DEDUP_REMOVED lines=8> */
.L_x_5350:
[----:B------:R-:W2:Y:S02]  /*3ef0*/  LDG.E.U16 R0, [R2.64] ;  /* 0x0000002402007981 */ /* 0x000ea4000c1e1500 */
[----:B--2---:R-:W-:Y:S01]  /*3f00*/  HADD2.F32 R0, -RZ, R0.H0_H0 ;  /* 0x20000000ff007230 */ /* 0x004fe20000004100 */
[----:B------:R-:W-:Y:S05]  /*3f10*/  BRA `(.L_x_5346) ;  /* 0x00000b0000007947 */ /* 0x000fea0003800000 */
.L_x_5349:
        /* <DEDUP_REMOVED lines=8> */
.L_x_5352:
[----:B------:R-:W2:Y:S02]  /*3fa0*/  LDG.E.U16 R0, [R2.64] ;  /* 0x0000002402007981 */ /* 0x000ea4000c1e1500 */
[----:B--2---:R-:W-:Y:S01]  /*3fb0*/  HADD2.F32 R0, -RZ, R0.H0_H0 ;  /* 0x20000000ff007230 */ /* 0x004fe20000004100 */
[----:B------:R-:W-:Y:S05]  /*3fc0*/  BRA `(.L_x_5346) ;  /* 0x00000a5000007947 */ /* 0x000fea0003800000 */
.L_x_5351:
[----:B------:R-:W2:Y:S02]  /*3fd0*/  LDG.E.64 R2, [R2.64] ;  /* 0x0000002402027981 */ /* 0x000ea4000c1e1b00 */
[----:B--2---:R-:W0:Y:S01]  /*3fe0*/  F2F.F32.F64 R0, R2 ;  /* 0x0000000200007310 */ /* 0x004e220000301000 */
[----:B------:R-:W0:-:S14]  /*3ff0*/  DSETP.GEU.AND P0, PT, |R2|, c[0x2][0x0], PT ;  /* 0x008000000200762a */ /* 0x000e1c0003f0e200 */
[----:B0-----:R-:W-:Y:S01]  /*4000*/  @!P0 FMUL R0, R0, 1.175494350822287508e-38 ;  /* 0x0080000000008820 */ /* 0x001fe20000400000 */
[----:B------:R-:W-:Y:S05]  /*4010*/  BRA `(.L_x_5346) ;  /* 0x00000a0000007947 */ /* 0x000fea0003800000 */
.L_x_5341:
        /* <DEDUP_REMOVED lines=12> */
.L_x_5355:
[----:B------:R-:W2:Y:S02]  /*40e0*/  LDG.E.64 R2, [R2.64] ;  /* 0x0000002402027981 */ /* 0x000ea4000c1e1b00 */
[----:B--2---:R-:W0:Y:S01]  /*40f0*/  F2F.F32.F64 R0, R2 ;  /* 0x0000000200007310 */ /* 0x004e220000301000 */
[----:B------:R-:W0:-:S14]  /*4100*/  DSETP.GEU.AND P0, PT, |R2|, c[0x2][0x0], PT ;  /* 0x008000000200762a */ /* 0x000e1c0003f0e200 */
[----:B0-----:R-:W-:Y:S01]  /*4110*/  @!P0 FMUL R0, R0, 1.175494350822287508e-38 ;  /* 0x0080000000008820 */ /* 0x001fe20000400000 */
[----:B------:R-:W-:Y:S05]  /*4120*/  BRA `(.L_x_5346) ;  /* 0x000008f000007947 */ /* 0x000fea0003800000 */
.L_x_5354:
        /* <DEDUP_REMOVED lines=26> */
.L_x_5357:
        /* <DEDUP_REMOVED lines=13> */
.L_x_5356:
[----:B------:R-:W2:Y:S02]  /*43a0*/  LDG.E.U16 R0, [R2.64] ;  /* 0x0000002402007981 */ /* 0x000ea4000c1e1500 */
[----:B--2---:R-:W-:Y:S01]  /*43b0*/  PRMT R0, RZ, 0x5410, R0 ;  /* 0x00005410ff007816 */ /* 0x004fe20000000000 */
[----:B------:R-:W-:Y:S05]  /*43c0*/  BRA `(.L_x_5346) ;  /* 0x0000065000007947 */ /* 0x000fea0003800000 */
.L_x_5353:
        /* <DEDUP_REMOVED lines=11> */
.L_x_5360:
        /* <DEDUP_REMOVED lines=20> */
.L_x_5362:
[----:B------:R-:W-:Y:S05]  /*45c0*/  BSYNC B0 ;  /* 0x0000000000007941 */ /* 0x000fea0003800000 */
.L_x_5361:
[----:B------:R-:W-:Y:S01]  /*45d0*/  LEA R3, R0, 0x3b800000, 0x17 ;  /* 0x3b80000000037811 */ /* 0x000fe200078eb8ff */
[----:B------:R-:W-:-:S05]  /*45e0*/  IMAD.SHL.U32 R0, R2, 0x100000, RZ ;  /* 0x0010000002007824 */ /* 0x000fca00078e00ff */
[----:B------:R-:W-:Y:S01]  /*45f0*/  LOP3.LUT R0, R3, R0, R4, 0xfe, !PT ;  /* 0x0000000003007212 */ /* 0x000fe200078efe04 */
[----:B------:R-:W-:Y:S05]  /*4600*/  BRA `(.L_x_5346) ;  /* 0x0000041000007947 */ /* 0x000fea0003800000 */
.L_x_5359:
        /* <DEDUP_REMOVED lines=20> */
.L_x_5364:
[----:B------:R-:W-:Y:S05]  /*4750*/  BSYNC B0 ;  /* 0x0000000000007941 */ /* 0x000fea0003800000 */
.L_x_5363:
[----:B------:R-:W-:Y:S01]  /*4760*/  LEA R3, R0, 0x37800000, 0x17 ;  /* 0x3780000000037811 */ /* 0x000fe200078eb8ff */
[----:B------:R-:W-:-:S05]  /*4770*/  IMAD.SHL.U32 R0, R2, 0x200000, RZ ;  /* 0x0020000002007824 */ /* 0x000fca00078e00ff */
[----:B------:R-:W-:Y:S01]  /*4780*/  LOP3.LUT R0, R3, R0, R4, 0xfe, !PT ;  /* 0x0000000003007212 */ /* 0x000fe200078efe04 */
[----:B------:R-:W-:Y:S05]  /*4790*/  BRA `(.L_x_5346) ;  /* 0x0000028000007947 */ /* 0x000fea0003800000 */
.L_x_5358:
        /* <DEDUP_REMOVED lines=14> */
.L_x_5345:
        /* <DEDUP_REMOVED lines=21> */
.L_x_5366:
[----:B------:R-:W2:Y:S02]  /*49d0*/  LDG.E.64 R2, [R2.64] ;  /* 0x0000002402027981 */ /* 0x000ea4000c1e1b00 */
[----:B--2---:R0:W1:Y:S01]  /*49e0*/  I2F.U64 R0, R2 ;  /* 0x0000000200007312 */ /* 0x0040620000301000 */
[----:B------:R-:W-:Y:S05]  /*49f0*/  BRA `(.L_x_5346) ;  /* 0x0000002000007947 */ /* 0x000fea0003800000 */
.L_x_5365:
[----:B------:R-:W2:Y:S02]  /*4a00*/  LDG.E R0, [R2.64] ;  /* 0x0000002402007981 */ /* 0x000ea4000c1e1900 */
[----:B--2---:R-:W0:Y:S02]  /*4a10*/  I2F.U32 R0, R0 ;  /* 0x0000000000007306 */ /* 0x004e240000201000 */
.L_x_5346:
[----:B------:R-:W-:Y:S05]  /*4a20*/  BSYNC B6 ;  /* 0x0000000000067941 */ /* 0x000fea0003800000 */
.L_x_5340:
        /* <DEDUP_REMOVED lines=31> */
.L_x_5368:
[----:B------:R-:W-:Y:S02]  /*4c20*/  FMUL.FTZ R2, R0, c[0x0][0x374] ;  /* 0x0000dd0000027a20 */ /* 0x000fe40000410000 */
.L_x_5369:
[----:B------:R-:W-:Y:S05]  /*4c30*/  BSYNC B0 ;  /* 0x0000000000007941 */ /* 0x000fea0003800000 */
.L_x_5367:
        /* <DEDUP_REMOVED lines=15> */
.L_x_5373:
[----:B------:R-:W0:Y:S02]  /*4d30*/  F2I.S64.TRUNC R2, R2 ;  /* 0x0000000200027311 */ /* 0x000e24000020d900 */
[----:B0-----:R-:W-:-:S05]  /*4d40*/  IMAD.MOV.U32 R5, RZ, RZ, R2 ;  /* 0x000000ffff057224 */ /* 0x001fca00078e0002 */
[----:B------:R0:W-:Y:S01]  /*4d50*/  STG.E.U8 [R16.64], R5 ;  /* 0x0000000510007986 */ /* 0x0001e2000c101124 */
[----:B------:R-:W-:Y:S05]  /*4d60*/  BRA `(.L_x_5375) ;  /* 0x00000d3000007947 */ /* 0x000fea0003800000 */
.L_x_5372:
        /* <DEDUP_REMOVED lines=9> */
.L_x_5377:
[----:B------:R-:W0:Y:S02]  /*4e00*/  F2I.FTZ.TRUNC.NTZ R3, R2 ;  /* 0x0000000200037305 */ /* 0x000e24000021f100 */
[----:B0-----:R0:W-:Y:S01]  /*4e10*/  STG.E [R16.64], R3 ;  /* 0x0000000310007986 */ /* 0x0011e2000c101924 */
[----:B------:R-:W-:Y:S05]  /*4e20*/  BRA `(.L_x_5375) ;  /* 0x00000c7000007947 */ /* 0x000fea0003800000 */
.L_x_5376:
[----:B------:R-:W0:Y:S02]  /*4e30*/  F2I.FTZ.TRUNC.NTZ R3, R2 ;  /* 0x0000000200037305 */ /* 0x000e24000021f100 */
[----:B0-----:R0:W-:Y:S01]  /*4e40*/  STG.E.U16 [R16.64], R3 ;  /* 0x0000000310007986 */ /* 0x0011e2000c101524 */
[----:B------:R-:W-:Y:S05]  /*4e50*/  BRA `(.L_x_5375) ;  /* 0x00000c4000007947 */ /* 0x000fea0003800000 */
.L_x_5371:
        /* <DEDUP_REMOVED lines=8> */
.L_x_5379:
[----:B------:R-:W-:-:S05]  /*4ee0*/  F2FP.PACK_AB R2, RZ, R2 ;  /* 0x00000002ff02723e */ /* 0x000fca00000000ff */
[----:B------:R0:W-:Y:S01]  /*4ef0*/  STG.E.U16 [R16.64], R2 ;  /* 0x0000000210007986 */ /* 0x0001e2000c101524 */
[----:B------:R-:W-:Y:S05]  /*4f00*/  BRA `(.L_x_5375) ;  /* 0x00000b9000007947 */ /* 0x000fea0003800000 */
.L_x_5378:
        /* <DEDUP_REMOVED lines=9> */
.L_x_5381:
[----:B------:R-:W-:-:S04]  /*4fa0*/  F2FP.PACK_AB R3, RZ, R2 ;  /* 0x00000002ff03723e */ /* 0x000fc800000000ff */
[----:B------:R-:W-:-:S05]  /*4fb0*/  PRMT R3, R3, 0x5410, RZ ;  /* 0x0000541003037816 */ /* 0x000fca00000000ff */
[----:B------:R0:W-:Y:S01]  /*4fc0*/  STG.E [R16.64], R3 ;  /* 0x0000000310007986 */ /* 0x0001e2000c101924 */
[----:B------:R-:W-:Y:S05]  /*4fd0*/  BRA `(.L_x_5375) ;  /* 0x00000ac000007947 */ /* 0x000fea0003800000 */
.L_x_5380:
[----:B------:R-:W-:-:S06]  /*4fe0*/  FMUL.FTZ R2, R2, 1 ;  /* 0x3f80000002027820 */ /* 0x000fcc0000410000 */
[----:B------:R-:W0:Y:S02]  /*4ff0*/  F2F.F64.F32 R2, R2 ;  /* 0x0000000200027310 */ /* 0x000e240000201800 */
[----:B0-----:R0:W-:Y:S01]  /*5000*/  STG.E.64 [R16.64], R2 ;  /* 0x0000000210007986 */ /* 0x0011e2000c101b24 */
[----:B------:R-:W-:Y:S05]  /*5010*/  BRA `(.L_x_5375) ;  /* 0x00000a8000007947 */ /* 0x000fea0003800000 */
.L_x_5370:
        /* <DEDUP_REMOVED lines=12> */
.L_x_5384:
[----:B------:R-:W-:Y:S01]  /*50e0*/  FMUL.FTZ R4, R2, 1 ;  /* 0x3f80000002047820 */ /* 0x000fe20000410000 */
[----:B------:R-:W-:-:S05]  /*50f0*/  CS2R R6, SRZ ;  /* 0x0000000000067805 */ /* 0x000fca000001ff00 */
[----:B------:R-:W0:Y:S02]  /*5100*/  F2F.F64.F32 R4, R4 ;  /* 0x0000000400047310 */ /* 0x000e240000201800 */
[----:B0-----:R0:W-:Y:S01]  /*5110*/  STG.E.128 [R16.64], R4 ;  /* 0x0000000410007986 */ /* 0x0011e2000c101d24 */
[----:B------:R-:W-:Y:S05]  /*5120*/  BRA `(.L_x_5375) ;  /* 0x0000097000007947 */ /* 0x000fea0003800000 */
.L_x_5383:
        /* <DEDUP_REMOVED lines=20> */
.L_x_5388:
[----:B------:R-:W-:Y:S05]  /*5270*/  BSYNC B0 ;  /* 0x0000000000007941 */ /* 0x000fea0003800000 */
.L_x_5387:
[----:B------:R-:W-:-:S05]  /*5280*/  LOP3.LUT R5, R0, R5, RZ, 0xfc, !PT ;  /* 0x0000000500057212 */ /* 0x000fca00078efcff */
[----:B------:R0:W-:Y:S01]  /*5290*/  STG.E.U8 [R16.64], R5 ;  /* 0x0000000510007986 */ /* 0x0001e2000c101124 */
[----:B------:R-:W-:Y:S05]  /*52a0*/  BRA `(.L_x_5375) ;  /* 0x000007f000007947 */ /* 0x000fea0003800000 */
.L_x_5386:
        /* <DEDUP_REMOVED lines=12> */
.L_x_5390:
[----:B------:R-:W-:Y:S01]  /*5370*/  IMAD.MOV.U32 R0, RZ, RZ, 0x7f ;  /* 0x0000007fff007424 */ /* 0x000fe200078e00ff */
[----:B------:R-:W-:-:S04]  /*5380*/  ISETP.GT.U32.AND P0, PT, R4, 0x7f800000, PT ;  /* 0x7f8000000400780c */ /* 0x000fc80003f04070 */
[----:B------:R-:W-:-:S04]  /*5390*/  SEL R0, R0, 0x7c, P0 ;  /* 0x0000007c00007807 */ /* 0x000fc80000000000 */
.L_x_5391:
[----:B------:R-:W-:Y:S05]  /*53a0*/  BSYNC B0 ;  /* 0x0000000000007941 */ /* 0x000fea0003800000 */
.L_x_5389:
[----:B------:R-:W-:-:S04]  /*53b0*/  LOP3.LUT R2, R2, 0x80000000, RZ, 0xc0, !PT ;  /* 0x8000000002027812 */ /* 0x000fc800078ec0ff */
[----:B------:R-:W-:-:S04]  /*53c0*/  SHF.R.U32.HI R3, RZ, 0x18, R2 ;  /* 0x00000018ff037819 */ /* 0x000fc80000011602 */
[----:B------:R-:W-:-:S05]  /*53d0*/  LOP3.LUT R3, R0, R3, RZ, 0xfc, !PT ;  /* 0x0000000300037212 */ /* 0x000fca00078efcff */
[----:B------:R0:W-:Y:S01]  /*53e0*/  STG.E.U8 [R16.64], R3 ;  /* 0x0000000310007986 */ /* 0x0001e2000c101124 */
[----:B------:R-:W-:Y:S05]  /*53f0*/  BRA `(.L_x_5375) ;  /* 0x000006a000007947 */ /* 0x000fea0003800000 */
.L_x_5385:
[----:B------:R-:W-:-:S05]  /*5400*/  F2FP.BF16.PACK_AB R2, RZ, R2 ;  /* 0x00000002ff02723e */ /* 0x000fca00000010ff */
[----:B------:R0:W-:Y:S01]  /*5410*/  STG.E.U16 [R16.64], R2 ;  /* 0x0000000210007986 */ /* 0x0001e2000c101524 */
[----:B------:R-:W-:Y:S05]  /*5420*/  BRA `(.L_x_5375) ;  /* 0x0000067000007947 */ /* 0x000fea0003800000 */
.L_x_5382:
        /* <DEDUP_REMOVED lines=11> */
.L_x_5394:
        /* <DEDUP_REMOVED lines=16> */
.L_x_5397:
[----:B------:R-:W-:-:S04]  /*55e0*/  LOP3.LUT R2, R2, 0x80000000, RZ, 0xc0, !PT ;  /* 0x8000000002027812 */ /* 0x000fc800078ec0ff */
[----:B------:R-:W-:-:S04]  /*55f0*/  SHF.R.U32.HI R3, RZ, 0x18, R2 ;  /* 0x00000018ff037819 */ /* 0x000fc80000011602 */
[----:B------:R-:W-:-:S04]  /*5600*/  LOP3.LUT R0, R0, R3, RZ, 0xfc, !PT ;  /* 0x0000000300007212 */ /* 0x000fc800078efcff */
[----:B------:R-:W-:Y:S02]  /*5610*/  PRMT R8, R0, 0x7610, R8 ;  /* 0x0000761000087816 */ /* 0x000fe40000000008 */
.L_x_5396:
[----:B------:R-:W-:Y:S05]  /*5620*/  BSYNC B0 ;  /* 0x0000000000007941 */ /* 0x000fea0003800000 */
.L_x_5395:
[----:B------:R0:W-:Y:S01]  /*5630*/  STG.E.U8 [R16.64], R8 ;  /* 0x0000000810007986 */ /* 0x0001e2000c101124 */
[----:B------:R-:W-:Y:S05]  /*5640*/  BRA `(.L_x_5375) ;  /* 0x0000045000007947 */ /* 0x000fea0003800000 */
.L_x_5393:
        /* <DEDUP_REMOVED lines=16> */
.L_x_5400:
[----:B------:R-:W-:-:S04]  /*5750*/  LOP3.LUT R2, R2, 0x80000000, RZ, 0xc0, !PT ;  /* 0x8000000002027812 */ /* 0x000fc800078ec0ff */
[----:B------:R-:W-:-:S04]  /*5760*/  SHF.R.U32.HI R3, RZ, 0x18, R2 ;  /* 0x00000018ff037819 */ /* 0x000fc80000011602 */
[----:B------:R-:W-:-:S04]  /*5770*/  LOP3.LUT R0, R0, R3, RZ, 0xfc, !PT ;  /* 0x0000000300007212 */ /* 0x000fc800078efcff */
[----:B------:R-:W-:Y:S02]  /*5780*/  PRMT R8, R0, 0x7610, R8 ;  /* 0x0000761000087816 */ /* 0x000fe40000000008 */
.L_x_5399:
[----:B------:R-:W-:Y:S05]  /*5790*/  BSYNC B0 ;  /* 0x0000000000007941 */ /* 0x000fea0003800000 */
.L_x_5398:
[----:B------:R0:W-:Y:S01]  /*57a0*/  STG.E.U8 [R16.64], R8 ;  /* 0x0000000810007986 */ /* 0x0001e2000c101124 */
[----:B------:R-:W-:Y:S05]  /*57b0*/  BRA `(.L_x_5375) ;  /* 0x000002e000007947 */ /* 0x000fea0003800000 */
.L_x_5392:
        /* <DEDUP_REMOVED lines=21> */
.L_x_5374:
        /* <DEDUP_REMOVED lines=20> */
.L_x_5402:
[----:B------:R-:W0:Y:S02]  /*5a50*/  F2I.U64.TRUNC R2, R2 ;  /* 0x0000000200027311 */ /* 0x000e24000020d800 */
[----:B0-----:R0:W-:Y:S01]  /*5a60*/  STG.E.64 [R16.64], R2 ;  /* 0x0000000210007986 */ /* 0x0011e2000c101b24 */
[----:B------:R-:W-:Y:S05]  /*5a70*/  BRA `(.L_x_5375) ;  /* 0x0000002000007947 */ /* 0x000fea0003800000 */
.L_x_5401:
[----:B------:R-:W0:Y:S02]  /*5a80*/  F2I.FTZ.U32.TRUNC.NTZ R3, R2 ;  /* 0x0000000200037305 */ /* 0x000e24000021f000 */
[----:B0-----:R0:W-:Y:S02]  /*5a90*/  STG.E [R16.64], R3 ;  /* 0x0000000310007986 */ /* 0x0011e4000c101924 */
.L_x_5375:
[----:B------:R-:W-:-:S04]  /*5aa0*/  IADD3 R19, R19, 0x80, RZ ;  /* 0x0000008013137810 */ /* 0x000fc80007ffe0ff */
[----:B------:R-:W-:-:S13]  /*5ab0*/  ISETP.GE.AND P0, PT, R19, c[0x0][0x160], PT ;  /* 0x0000580013007a0c */ /* 0x000fda0003f06270 */
        /* <DEDUP_REMOVED lines=229> */
.L_x_5403:
        /* <DEDUP_REMOVED lines=20> */
.L_x_5408:
[----:B------:R-:W2:Y:S02]  /*6a50*/  LDG.E.U8 R0, [R2.64] ;  /* 0x0000002402007981 */ /* 0x000ea4000c1e1100 */
[----:B--2---:R-:W0:Y:S01]  /*6a60*/  I2F.U16 R0, R0 ;  /* 0x0000000000007306 */ /* 0x004e220000101000 */
[----:B------:R-:W-:Y:S05]  /*6a70*/  BRA `(.L_x_5410) ;  /* 0x00000ca000007947 */ /* 0x000fea0003800000 */
.L_x_5407:
        /* <DEDUP_REMOVED lines=9> */
.L_x_5412:
[----:B------:R-:W2:Y:S02]  /*6b10*/  LDG.E R0, [R2.64] ;  /* 0x0000002402007981 */ /* 0x000ea4000c1e1900 */
[----:B--2---:R-:W0:Y:S01]  /*6b20*/  I2F R0, R0 ;  /* 0x0000000000007306 */ /* 0x004e220000201400 */
[----:B------:R-:W-:Y:S05]  /*6b30*/  BRA `(.L_x_5410) ;  /* 0x00000be000007947 */ /* 0x000fea0003800000 */
.L_x_5411:
[----:B------:R-:W2:Y:S02]  /*6b40*/  LDG.E.U16 R0, [R2.64] ;  /* 0x0000002402007981 */ /* 0x000ea4000c1e1500 */
[----:B--2---:R-:W0:Y:S01]  /*6b50*/  I2F.S16 R0, R0 ;  /* 0x0000000000007306 */ /* 0x004e220000101400 */
[----:B------:R-:W-:Y:S05]  /*6b60*/  BRA `(.L_x_5410) ;  /* 0x00000bb000007947 */ /* 0x000fea0003800000 */
.L_x_5406:
        /* <DEDUP_REMOVED lines=8> */
.L_x_5414:
[----:B------:R-:W2:Y:S02]  /*6bf0*/  LDG.E.U16 R0, [R2.64] ;  /* 0x0000002402007981 */ /* 0x000ea4000c1e1500 */
[----:B--2---:R-:W-:Y:S01]  /*6c00*/  HADD2.F32 R0, -RZ, R0.H0_H0 ;  /* 0x20000000ff007230 */ /* 0x004fe20000004100 */
[----:B------:R-:W-:Y:S05]  /*6c10*/  BRA `(.L_x_5410) ;  /* 0x00000b0000007947 */ /* 0x000fea0003800000 */
.L_x_5413:
        /* <DEDUP_REMOVED lines=8> */
.L_x_5416:
[----:B------:R-:W2:Y:S02]  /*6ca0*/  LDG.E.U16 R0, [R2.64] ;  /* 0x0000002402007981 */ /* 0x000ea4000c1e1500 */
[----:B--2---:R-:W-:Y:S01]  /*6cb0*/  HADD2.F32 R0, -RZ, R0.H0_H0 ;  /* 0x20000000ff007230 */ /* 0x004fe20000004100 */
[----:B------:R-:W-:Y:S05]  /*6cc0*/  BRA `(.L_x_5410) ;  /* 0x00000a5000007947 */ /* 0x000fea0003800000 */
.L_x_5415:
[----:B------:R-:W2:Y:S02]  /*6cd0*/  LDG.E.64 R2, [R2.64] ;  /* 0x0000002402027981 */ /* 0x000ea4000c1e1b00 */
[----:B--2---:R-:W0:Y:S01]  /*6ce0*/  F2F.F32.F64 R0, R2 ;  /* 0x0000000200007310 */ /* 0x004e220000301000 */
[----:B------:R-:W0:-:S14]  /*6cf0*/  DSETP.GEU.AND P0, PT, |R2|, c[0x2][0x0], PT ;  /* 0x008000000200762a */ /* 0x000e1c0003f0e200 */
[----:B0-----:R-:W-:Y:S01]  /*6d00*/  @!P0 FMUL R0, R0, 1.175494350822287508e-38 ;  /* 0x0080000000008820 */ /* 0x001fe20000400000 */
[----:B------:R-:W-:Y:S05]  /*6d10*/  BRA `(.L_x_5410) ;  /* 0x00000a0000007947 */ /* 0x000fea0003800000 */
.L_x_5405:
        /* <DEDUP_REMOVED lines=12> */
.L_x_5419:
[----:B------:R-:W2:Y:S02]  /*6de0*/  LDG.E.64 R2, [R2.64] ;  /* 0x0000002402027981 */ /* 0x000ea4000c1e1b00 */
[----:B--2---:R-:W0:Y:S01]  /*6df0*/  F2F.F32.F64 R0, R2 ;  /* 0x0000000200007310 */ /* 0x004e220000301000 */
[----:B------:R-:W0:-:S14]  /*6e00*/  DSETP.GEU.AND P0, PT, |R2|, c[0x2][0x0], PT ;  /* 0x008000000200762a */ /* 0x000e1c0003f0e200 */
[----:B0-----:R-:W-:Y:S01]  /*6e10*/  @!P0 FMUL R0, R0, 1.175494350822287508e-38 ;  /* 0x0080000000008820 */ /* 0x001fe20000400000 */
[----:B------:R-:W-:Y:S05]  /*6e20*/  BRA `(.L_x_5410) ;  /* 0x000008f000007947 */ /* 0x000fea0003800000 */
.L_x_5418:
        /* <DEDUP_REMOVED lines=26> */
.L_x_5421:
        /* <DEDUP_REMOVED lines=13> */
.L_x_5420:
[----:B------:R-:W2:Y:S02]  /*70a0*/  LDG.E.U16 R0, [R2.64] ;  /* 0x0000002402007981 */ /* 0x000ea4000c1e1500 */
[----:B--2---:R-:W-:Y:S01]  /*70b0*/  PRMT R0, RZ, 0x5410, R0 ;  /* 0x00005410ff007816 */ /* 0x004fe20000000000 */
[----:B------:R-:W-:Y:S05]  /*70c0*/  BRA `(.L_x_5410) ;  /* 0x0000065000007947 */ /* 0x000fea0003800000 */
.L_x_5417:
        /* <DEDUP_REMOVED lines=11> */
.L_x_5424:
        /* <DEDUP_REMOVED lines=20> */
.L_x_5426:
[----:B------:R-:W-:Y:S05]  /*72c0*/  BSYNC B0 ;  /* 0x0000000000007941 */ /* 0x000fea0003800000 */
.L_x_5425:
[----:B------:R-:W-:Y:S01]  /*72d0*/  LEA R3, R0, 0x3b800000, 0x17 ;  /* 0x3b80000000037811 */ /* 0x000fe200078eb8ff */
[----:B------:R-:W-:-:S05]  /*72e0*/  IMAD.SHL.U32 R0, R2, 0x100000, RZ ;  /* 0x0010000002007824 */ /* 0x000fca00078e00ff */
[----:B------:R-:W-:Y:S01]  /*72f0*/  LOP3.LUT R0, R3, R0, R4, 0xfe, !PT ;  /* 0x0000000003007212 */ /* 0x000fe200078efe04 */
[----:B------:R-:W-:Y:S05]  /*7300*/  BRA `(.L_x_5410) ;  /* 0x0000041000007947 */ /* 0x000fea0003800000 */
.L_x_5423:
        /* <DEDUP_REMOVED lines=20> */
.L_x_5428:
[----:B------:R-:W-:Y:S05]  /*7450*/  BSYNC B0 ;  /* 0x0000000000007941 */ /* 0x000fea0003800000 */
.L_x_5427:
[----:B------:R-:W-:Y:S01]  /*7460*/  LEA R3, R0, 0x37800000, 0x17 ;  /* 0x3780000000037811 */ /* 0x000fe200078eb8ff */
[----:B------:R-:W-:-:S05]  /*7470*/  IMAD.SHL.U32 R0, R2, 0x200000, RZ ;  /* 0x0020000002007824 */ /* 0x000fca00078e00ff */
[----:B------:R-:W-:Y:S01]  /*7480*/  LOP3.LUT R0, R3, R0, R4, 0xfe, !PT ;  /* 0x0000000003007212 */ /* 0x000fe200078efe04 */
[----:B------:R-:W-:Y:S05]  /*7490*/  BRA `(.L_x_5410) ;  /* 0x0000028000007947 */ /* 0x000fea0003800000 */
.L_x_5422:
        /* <DEDUP_REMOVED lines=14> */
.L_x_5409:
        /* <DEDUP_REMOVED lines=21> */
.L_x_5430:
[----:B------:R-:W2:Y:S02]  /*76d0*/  LDG.E.64 R2, [R2.64] ;  /* 0x0000002402027981 */ /* 0x000ea4000c1e1b00 */
[----:B--2---:R0:W1:Y:S01]  /*76e0*/  I2F.U64 R0, R2 ;  /* 0x0000000200007312 */ /* 0x0040620000301000 */
[----:B------:R-:W-:Y:S05]  /*76f0*/  BRA `(.L_x_5410) ;  /* 0x0000002000007947 */ /* 0x000fea0003800000 */
.L_x_5429:
[----:B------:R-:W2:Y:S02]  /*7700*/  LDG.E R0, [R2.64] ;  /* 0x0000002402007981 */ /* 0x000ea4000c1e1900 */
[----:B--2---:R-:W0:Y:S02]  /*7710*/  I2F.U32 R0, R0 ;  /* 0x0000000000007306 */ /* 0x004e240000201000 */
.L_x_5410:
[----:B------:R-:W-:Y:S05]  /*7720*/  BSYNC B6 ;  /* 0x0000000000067941 */ /* 0x000fea0003800000 */
.L_x_5404:
        /* <DEDUP_REMOVED lines=31> */
.L_x_5432:
[----:B------:R-:W-:Y:S02]  /*7920*/  FMUL.FTZ R2, R0, c[0x0][0x374] ;  /* 0x0000dd0000027a20 */ /* 0x000fe40000410000 */
.L_x_5433:
[----:B------:R-:W-:Y:S05]  /*7930*/  BSYNC B0 ;  /* 0x0000000000007941 */ /* 0x000fea0003800000 */
.L_x_5431:
        /* <DEDUP_REMOVED lines=15> */
.L_x_5437:
[----:B------:R-:W0:Y:S02]  /*7a30*/  F2I.S64.TRUNC R2, R2 ;  /* 0x0000000200027311 */ /* 0x000e24000020d900 */
[----:B0-----:R-:W-:-:S05]  /*7a40*/  IMAD.MOV.U32 R5, RZ, RZ, R2 ;  /* 0x000000ffff057224 */ /* 0x001fca00078e0002 */
[----:B------:R0:W-:Y:S01]  /*7a50*/  STG.E.U8 [R16.64], R5 ;  /* 0x0000000510007986 */ /* 0x0001e2000c101124 */
[----:B------:R-:W-:Y:S05]  /*7a60*/  BRA `(.L_x_5439) ;  /* 0x00000d3000007947 */ /* 0x000fea0003800000 */
.L_x_5436:
        /* <DEDUP_REMOVED lines=9> */
.L_x_5441:
[----:B------:R-:W0:Y:S02]  /*7b00*/  F2I.FTZ.TRUNC.NTZ R3, R2 ;  /* 0x0000000200037305 */ /* 0x000e24000021f100 */
[----:B0-----:R0:W-:Y:S01]  /*7b10*/  STG.E [R16.64], R3 ;  /* 0x0000000310007986 */ /* 0x0011e2000c101924 */
[----:B------:R-:W-:Y:S05]  /*7b20*/  BRA `(.L_x_5439) ;  /* 0x00000c7000007947 */ /* 0x000fea0003800000 */
.L_x_5440:
[----:B------:R-:W0:Y:S02]  /*7b30*/  F2I.FTZ.TRUNC.NTZ R3, R2 ;  /* 0x0000000200037305 */ /* 0x000e24000021f100 */
[----:B0-----:R0:W-:Y:S01]  /*7b40*/  STG.E.U16 [R16.64], R3 ;  /* 0x0000000310007986 */ /* 0x0011e2000c101524 */
[----:B------:R-:W-:Y:S05]  /*7b50*/  BRA `(.L_x_5439) ;  /* 0x00000c4000007947 */ /* 0x000fea0003800000 */
.L_x_5435:
        /* <DEDUP_REMOVED lines=8> */
.L_x_5443:
[----:B------:R-:W-:-:S05]  /*7be0*/  F2FP.PACK_AB R2, RZ, R2 ;  /* 0x00000002ff02723e */ /* 0x000fca00000000ff */
[----:B------:R0:W-:Y:S01]  /*7bf0*/  STG.E.U16 [R16.64], R2 ;  /* 0x0000000210007986 */ /* 0x0001e2000c101524 */
[----:B------:R-:W-:Y:S05]  /*7c00*/  BRA `(.L_x_5439) ;  /* 0x00000b9000007947 */ /* 0x000fea0003800000 */
.L_x_5442:
        /* <DEDUP_REMOVED lines=9> */
.L_x_5445:
[----:B------:R-:W-:-:S04]  /*7ca0*/  F2FP.PACK_AB R3, RZ, R2 ;  /* 0x00000002ff03723e */ /* 0x000fc800000000ff */
[----:B------:R-:W-:-:S05]  /*7cb0*/  PRMT R3, R3, 0x5410, RZ ;  /* 0x0000541003037816 */ /* 0x000fca00000000ff */
[----:B------:R0:W-:Y:S01]  /*7cc0*/  STG.E [R16.64], R3 ;  /* 0x0000000310007986 */ /* 0x0001e2000c101924 */
[----:B------:R-:W-:Y:S05]  /*7cd0*/  BRA `(.L_x_5439) ;  /* 0x00000ac000007947 */ /* 0x000fea0003800000 */
.L_x_5444:
[----:B------:R-:W-:-:S06]  /*7ce0*/  FMUL.FTZ R2, R2, 1 ;  /* 0x3f80000002027820 */ /* 0x000fcc0000410000 */
[----:B------:R-:W0:Y:S02]  /*7cf0*/  F2F.F64.F32 R2, R2 ;  /* 0x0000000200027310 */ /* 0x000e240000201800 */
[----:B0-----:R0:W-:Y:S01]  /*7d00*/  STG.E.64 [R16.64], R2 ;  /* 0x0000000210007986 */ /* 0x0011e2000c101b24 */
[----:B------:R-:W-:Y:S05]  /*7d10*/  BRA `(.L_x_5439) ;  /* 0x00000a8000007947 */ /* 0x000fea0003800000 */
.L_x_5434:
        /* <DEDUP_REMOVED lines=12> */
.L_x_5448:
[----:B------:R-:W-:Y:S01]  /*7de0*/  FMUL.FTZ R4, R2, 1 ;  /* 0x3f80000002047820 */ /* 0x000fe20000410000 */
[----:B------:R-:W-:-:S05]  /*7df0*/  CS2R R6, SRZ ;  /* 0x0000000000067805 */ /* 0x000fca000001ff00 */
[----:B------:R-:W0:Y:S02]  /*7e00*/  F2F.F64.F32 R4, R4 ;  /* 0x0000000400047310 */ /* 0x000e240000201800 */
[----:B0-----:R0:W-:Y:S01]  /*7e10*/  STG.E.128 [R16.64], R4 ;  /* 0x0000000410007986 */ /* 0x0011e2000c101d24 */
[----:B------:R-:W-:Y:S05]  /*7e20*/  BRA `(.L_x_5439) ;  /* 0x0000097000007947 */ /* 0x000fea0003800000 */
.L_x_5447:
        /* <DEDUP_REMOVED lines=20> */
.L_x_5452:
[----:B------:R-:W-:Y:S05]  /*7f70*/  BSYNC B0 ;  /* 0x0000000000007941 */ /* 0x000fea0003800000 */
.L_x_5451:
[----:B------:R-:W-:-:S05]  /*7f80*/  LOP3.LUT R5, R0, R5, RZ, 0xfc, !PT ;  /* 0x0000000500057212 */ /* 0x000fca00078efcff */
[----:B------:R0:W-:Y:S01]  /*7f90*/  STG.E.U8 [R16.64], R5 ;  /* 0x0000000510007986 */ /* 0x0001e2000c101124 */
[----:B------:R-:W-:Y:S05]  /*7fa0*/  BRA `(.L_x_5439) ;  /* 0x000007f000007947 */ /* 0x000fea0003800000 */
.L_x_5450:
        /* <DEDUP_REMOVED lines=12> */
.L_x_5454:
[----:B------:R-:W-:Y:S01]  /*8070*/  IMAD.MOV.U32 R0, RZ, RZ, 0x7f ;  /* 0x0000007fff007424 */ /* 0x000fe200078e00ff */
[----:B------:R-:W-:-:S04]  /*8080*/  ISETP.GT.U32.AND P0, PT, R4, 0x7f800000, PT ;  /* 0x7f8000000400780c */ /* 0x000fc80003f04070 */
[----:B------:R-:W-:-:S04]  /*8090*/  SEL R0, R0, 0x7c, P0 ;  /* 0x0000007c00007807 */ /* 0x000fc80000000000 */
.L_x_5455:
[----:B------:R-:W-:Y:S05]  /*80a0*/  BSYNC B0 ;  /* 0x0000000000007941 */ /* 0x000fea0003800000 */
.L_x_5453:
[----:B------:R-:W-:-:S04]  /*80b0*/  LOP3.LUT R2, R2, 0x80000000, RZ, 0xc0, !PT ;  /* 0x8000000002027812 */ /* 0x000fc800078ec0ff */
[----:B------:R-:W-:-:S04]  /*80c0*/  SHF.R.U32.HI R3, RZ, 0x18, R2 ;  /* 0x00000018ff037819 */ /* 0x000fc80000011602 */
[----:B------:R-:W-:-:S05]  /*80d0*/  LOP3.LUT R3, R0, R3, RZ, 0xfc, !PT ;  /* 0x0000000300037212 */ /* 0x000fca00078efcff */
[----:B------:R0:W-:Y:S01]  /*80e0*/  STG.E.U8 [R16.64], R3 ;  /* 0x0000000310007986 */ /* 0x0001e2000c101124 */
[----:B------:R-:W-:Y:S05]  /*80f0*/  BRA `(.L_x_5439) ;  /* 0x000006a000007947 */ /* 0x000fea0003800000 */
.L_x_5449:
[----:B------:R-:W-:-:S05]  /*8100*/  F2FP.BF16.PACK_AB R2, RZ, R2 ;  /* 0x00000002ff02723e */ /* 0x000fca00000010ff */
[----:B------:R0:W-:Y:S01]  /*8110*/  STG.E.U16 [R16.64], R2 ;  /* 0x0000000210007986 */ /* 0x0001e2000c101524 */
[----:B------:R-:W-:Y:S05]  /*8120*/  BRA `(.L_x_5439) ;  /* 0x0000067000007947 */ /* 0x000fea0003800000 */
.L_x_5446:
        /* <DEDUP_REMOVED lines=11> */
.L_x_5458:
        /* <DEDUP_REMOVED lines=16> */
.L_x_5461:
[----:B------:R-:W-:-:S04]  /*82e0*/  LOP3.LUT R2, R2, 0x80000000, RZ, 0xc0, !PT ;  /* 0x8000000002027812 */ /* 0x000fc800078ec0ff */
[----:B------:R-:W-:-:S04]  /*82f0*/  SHF.R.U32.HI R3, RZ, 0x18, R2 ;  /* 0x00000018ff037819 */ /* 0x000fc80000011602 */
[----:B------:R-:W-:-:S04]  /*8300*/  LOP3.LUT R0, R0, R3, RZ, 0xfc, !PT ;  /* 0x0000000300007212 */ /* 0x000fc800078efcff */
[----:B------:R-:W-:Y:S02]  /*8310*/  PRMT R8, R0, 0x7610, R8 ;  /* 0x0000761000087816 */ /* 0x000fe40000000008 */
.L_x_5460:
[----:B------:R-:W-:Y:S05]  /*8320*/  BSYNC B0 ;  /* 0x0000000000007941 */ /* 0x000fea0003800000 */
.L_x_5459:
[----:B------:R0:W-:Y:S01]  /*8330*/  STG.E.U8 [R16.64], R8 ;  /* 0x0000000810007986 */ /* 0x0001e2000c101124 */
[----:B------:R-:W-:Y:S05]  /*8340*/  BRA `(.L_x_5439) ;  /* 0x0000045000007947 */ /* 0x000fea0003800000 */
.L_x_5457:
        /* <DEDUP_REMOVED lines=16> */
.L_x_5464:
[----:B------:R-:W-:-:S04]  /*8450*/  LOP3.LUT R2, R2, 0x80000000, RZ, 0xc0, !PT ;  /* 0x8000000002027812 */ /* 0x000fc800078ec0ff */
[----:B------:R-:W-:-:S04]  /*8460*/  SHF.R.U32.HI R3, RZ, 0x18, R2 ;  /* 0x00000018ff037819 */ /* 0x000fc80000011602 */
[----:B------:R-:W-:-:S04]  /*8470*/  LOP3.LUT R0, R0, R3, RZ, 0xfc, !PT ;  /* 0x0000000300007212 */ /* 0x000fc800078efcff */
[----:B------:R-:W-:Y:S02]  /*8480*/  PRMT R8, R0, 0x7610, R8 ;  /* 0x0000761000087816 */ /* 0x000fe40000000008 */
.L_x_5463:
[----:B------:R-:W-:Y:S05]  /*8490*/  BSYNC B0 ;  /* 0x0000000000007941 */ /* 0x000fea0003800000 */
.L_x_5462:
[----:B------:R0:W-:Y:S01]  /*84a0*/  STG.E.U8 [R16.64], R8 ;  /* 0x0000000810007986 */ /* 0x0001e2000c101124 */
[----:B------:R-:W-:Y:S05]  /*84b0*/  BRA `(.L_x_5439) ;  /* 0x000002e000007947 */ /* 0x000fea0003800000 */
.L_x_5456:
        /* <DEDUP_REMOVED lines=21> */
.L_x_5438:
        /* <DEDUP_REMOVED lines=20> */
.L_x_5466:
[----:B------:R-:W0:Y:S02]  /*8750*/  F2I.U64.TRUNC R2, R2 ;  /* 0x0000000200027311 */ /* 0x000e24000020d800 */
[----:B0-----:R0:W-:Y:S01]  /*8760*/  STG.E.64 [R16.64], R2 ;  /* 0x0000000210007986 */ /* 0x0011e2000c101b24 */
[----:B------:R-:W-:Y:S05]  /*8770*/  BRA `(.L_x_5439) ;  /* 0x0000002000007947 */ /* 0x000fea0003800000 */
.L_x_5465:
[----:B------:R-:W0:Y:S02]  /*8780*/  F2I.FTZ.U32.TRUNC.NTZ R3, R2 ;  /* 0x0000000200037305 */ /* 0x000e24000021f000 */
[----:B0-----:R0:W-:Y:S02]  /*8790*/  STG.E [R16.64], R3 ;  /* 0x0000000310007986 */ /* 0x0011e4000c101924 */
.L_x_5439:
[----:B------:R-:W-:Y:S02]  /*87a0*/  IADD3 R19, R19, 0x80, RZ ;  /* 0x0000008013137810 */ /* 0x000fe40007ffe0ff */
.L_x_5338:
[----:B------:R-:W-:Y:S05]  /*87b0*/  BSYNC B7 ;  /* 0x0000000000077941 */ /* 0x000fea0003800000 */
.L_x_5337:
[----:B------:R-:W-:-:S13]  /*87c0*/  ISETP.GE.AND P0, PT, R19, c[0x0][0x160], PT ;  /* 0x0000580013007a0c */ /* 0x000fda0003f06270 */
[----:B------:R-:W-:Y:S05]  /*87d0*/  @P0 EXIT ;  /* 0x000000000000094d */ /* 0x000fea0003800000 */
        /* <DEDUP_REMOVED lines=228> */
.L_x_5467:
        /* <DEDUP_REMOVED lines=20> */
.L_x_5472:
[----:B------:R-:W2:Y:S02]  /*9760*/  LDG.E.U8 R0, [R2.64] ;  /* 0x0000002402007981 */ /* 0x000ea4000c1e1100 */
[----:B--2---:R-:W0:Y:S01]  /*9770*/  I2F.U16 R0, R0 ;  /* 0x0000000000007306 */ /* 0x004e220000101000 */
[----:B------:R-:W-:Y:S05]  /*9780*/  BRA `(.L_x_5474) ;  /* 0x00000ca000007947 */ /* 0x000fea0003800000 */
.L_x_5471:
        /* <DEDUP_REMOVED lines=9> */
.L_x_5476:
[----:B------:R-:W2:Y:S02]  /*9820*/  LDG.E R0, [R2.64] ;  /* 0x0000002402007981 */ /* 0x000ea4000c1e1900 */
[----:B--2---:R-:W0:Y:S01]  /*9830*/  I2F R0, R0 ;  /* 0x0000000000007306 */ /* 0x004e220000201400 */
[----:B------:R-:W-:Y:S05]  /*9840*/  BRA `(.L_x_5474) ;  /* 0x00000be000007947 */ /* 0x000fea0003800000 */
.L_x_5475:
[----:B------:R-:W2:Y:S02]  /*9850*/  LDG.E.U16 R0, [R2.64] ;  /* 0x0000002402007981 */ /* 0x000ea4000c1e1500 */
[----:B--2---:R-:W0:Y:S01]  /*9860*/  I2F.S16 R0, R0 ;  /* 0x0000000000007306 */ /* 0x004e220000101400 */
[----:B------:R-:W-:Y:S05]  /*9870*/  BRA `(.L_x_5474) ;  /* 0x00000bb000007947 */ /* 0x000fea0003800000 */
.L_x_5470:
        /* <DEDUP_REMOVED lines=8> */
.L_x_5478:
[----:B------:R-:W2:Y:S02]  /*9900*/  LDG.E.U16 R0, [R2.64] ;  /* 0x0000002402007981 */ /* 0x000ea4000c1e1500 */
[----:B--2---:R-:W-:Y:S01]  /*9910*/  HADD2.F32 R0, -RZ, R0.H0_H0 ;  /* 0x20000000ff007230 */ /* 0x004fe20000004100 */
[----:B------:R-:W-:Y:S05]  /*9920*/  BRA `(.L_x_5474) ;  /* 0x00000b0000007947 */ /* 0x000fea0003800000 */
.L_x_5477:
        /* <DEDUP_REMOVED lines=8> */
.L_x_5480:
[----:B------:R-:W2:Y:S02]  /*99b0*/  LDG.E.U16 R0, [R2.64] ;  /* 0x0000002402007981 */ /* 0x000ea4000c1e1500 */
[----:B--2---:R-:W-:Y:S01]  /*99c0*/  HADD2.F32 R0, -RZ, R0.H0_H0 ;  /* 0x20000000ff007230 */ /* 0x004fe20000004100 */
[----:B------:R-:W-:Y:S05]  /*99d0*/  BRA `(.L_x_5474) ;  /* 0x00000a5000007947 */ /* 0x000fea0003800000 */
.L_x_5479:
[----:B------:R-:W2:Y:S02]  /*99e0*/  LDG.E.64 R2, [R2.64] ;  /* 0x0000002402027981 */ /* 0x000ea4000c1e1b00 */
[----:B--2---:R-:W0:Y:S01]  /*99f0*/  F2F.F32.F64 R0, R2 ;  /* 0x0000000200007310 */ /* 0x004e220000301000 */
[----:B------:R-:W0:-:S14]  /*9a00*/  DSETP.GEU.AND P0, PT, |R2|, c[0x2][0x0], PT ;  /* 0x008000000200762a */ /* 0x000e1c0003f0e200 */
[----:B0-----:R-:W-:Y:S01]  /*9a10*/  @!P0 FMUL R0, R0, 1.175494350822287508e-38 ;  /* 0x0080000000008820 */ /* 0x001fe20000400000 */
[----:B------:R-:W-:Y:S05]  /*9a20*/  BRA `(.L_x_5474) ;  /* 0x00000a0000007947 */ /* 0x000fea0003800000 */
.L_x_5469:
        /* <DEDUP_REMOVED lines=12> */
.L_x_5483:
[----:B------:R-:W2:Y:S02]  /*9af0*/  LDG.E.64 R2, [R2.64] ;  /* 0x0000002402027981 */ /* 0x000ea4000c1e1b00 */
[----:B--2---:R-:W0:Y:S01]  /*9b00*/  F2F.F32.F64 R0, R2 ;  /* 0x0000000200007310 */ /* 0x004e220000301000 */
[----:B------:R-:W0:-:S14]  /*9b10*/  DSETP.GEU.AND P0, PT, |R2|, c[0x2][0x0], PT ;  /* 0x008000000200762a */ /* 0x000e1c0003f0e200 */
[----:B0-----:R-:W-:Y:S01]  /*9b20*/  @!P0 FMUL R0, R0, 1.175494350822287508e-38 ;  /* 0x0080000000008820 */ /* 0x001fe20000400000 */
[----:B------:R-:W-:Y:S05]  /*9b30*/  BRA `(.L_x_5474) ;  /* 0x000008f000007947 */ /* 0x000fea0003800000 */
.L_x_5482:
        /* <DEDUP_REMOVED lines=26> */
.L_x_5485:
        /* <DEDUP_REMOVED lines=13> */
.L_x_5484:
[----:B------:R-:W2:Y:S02]  /*9db0*/  LDG.E.U16 R0, [R2.64] ;  /* 0x0000002402007981 */ /* 0x000ea4000c1e1500 */
[----:B--2---:R-:W-:Y:S01]  /*9dc0*/  PRMT R0, RZ, 0x5410, R0 ;  /* 0x00005410ff007816 */ /* 0x004fe20000000000 */
[----:B------:R-:W-:Y:S05]  /*9dd0*/  BRA `(.L_x_5474) ;  /* 0x0000065000007947 */ /* 0x000fea0003800000 */
.L_x_5481:
        /* <DEDUP_REMOVED lines=11> */
.L_x_5488:
        /* <DEDUP_REMOVED lines=20> */
.L_x_5490:
[----:B------:R-:W-:Y:S05]  /*9fd0*/  BSYNC B0 ;  /* 0x0000000000007941 */ /* 0x000fea0003800000 */
.L_x_5489:
[----:B------:R-:W-:Y:S01]  /*9fe0*/  LEA R3, R0, 0x3b800000, 0x17 ;  /* 0x3b80000000037811 */ /* 0x000fe200078eb8ff */
[----:B------:R-:W-:-:S05]  /*9ff0*/  IMAD.SHL.U32 R0, R2, 0x100000, RZ ;  /* 0x0010000002007824 */ /* 0x000fca00078e00ff */
[----:B------:R-:W-:Y:S01]  /*a000*/  LOP3.LUT R0, R3, R0, R4, 0xfe, !PT ;  /* 0x0000000003007212 */ /* 0x000fe200078efe04 */
[----:B------:R-:W-:Y:S05]  /*a010*/  BRA `(.L_x_5474) ;  /* 0x0000041000007947 */ /* 0x000fea0003800000 */
.L_x_5487:
        /* <DEDUP_REMOVED lines=20> */
.L_x_5492:
[----:B------:R-:W-:Y:S05]  /*a160*/  BSYNC B0 ;  /* 0x0000000000007941 */ /* 0x000fea0003800000 */
.L_x_5491:
[----:B------:R-:W-:Y:S01]  /*a170*/  LEA R3, R0, 0x37800000, 0x17 ;  /* 0x3780000000037811 */ /* 0x000fe200078eb8ff */
[----:B------:R-:W-:-:S05]  /*a180*/  IMAD.SHL.U32 R0, R2, 0x200000, RZ ;  /* 0x0020000002007824 */ /* 0x000fca00078e00ff */
[----:B------:R-:W-:Y:S01]  /*a190*/  LOP3.LUT R0, R3, R0, R4, 0xfe, !PT ;  /* 0x0000000003007212 */ /* 0x000fe200078efe04 */
[----:B------:R-:W-:Y:S05]  /*a1a0*/  BRA `(.L_x_5474) ;  /* 0x0000028000007947 */ /* 0x000fea0003800000 */
.L_x_5486:
        /* <DEDUP_REMOVED lines=14> */
.L_x_5473:
        /* <DEDUP_REMOVED lines=21> */
.L_x_5494:
[----:B------:R-:W2:Y:S02]  /*a3e0*/  LDG.E.64 R2, [R2.64] ;  /* 0x0000002402027981 */ /* 0x000ea4000c1e1b00 */
[----:B--2---:R0:W1:Y:S01]  /*a3f0*/  I2F.U64 R0, R2 ;  /* 0x0000000200007312 */ /* 0x0040620000301000 */
[----:B------:R-:W-:Y:S05]  /*a400*/  BRA `(.L_x_5474) ;  /* 0x0000002000007947 */ /* 0x000fea0003800000 */
.L_x_5493:
[----:B------:R-:W2:Y:S02]  /*a410*/  LDG.E R0, [R2.64] ;  /* 0x0000002402007981 */ /* 0x000ea4000c1e1900 */
[----:B--2---:R-:W0:Y:S02]  /*a420*/  I2F.U32 R0, R0 ;  /* 0x0000000000007306 */ /* 0x004e240000201000 */
.L_x_5474:
[----:B------:R-:W-:Y:S05]  /*a430*/  BSYNC B6 ;  /* 0x0000000000067941 */ /* 0x000fea0003800000 */
.L_x_5468:
        /* <DEDUP_REMOVED lines=31> */
.L_x_5496:
[----:B------:R-:W-:Y:S02]  /*a630*/  FMUL.FTZ R2, R0, c[0x0][0x374] ;  /* 0x0000dd0000027a20 */ /* 0x000fe40000410000 */
.L_x_5497:
[----:B------:R-:W-:Y:S05]  /*a640*/  BSYNC B0 ;  /* 0x0000000000007941 */ /* 0x000fea0003800000 */
.L_x_5495:
        /* <DEDUP_REMOVED lines=15> */
.L_x_5501:
[----:B------:R-:W0:Y:S02]  /*a740*/  F2I.S64.TRUNC R2, R2 ;  /* 0x0000000200027311 */ /* 0x000e24000020d900 */
[----:B0-----:R-:W-:-:S05]  /*a750*/  IMAD.MOV.U32 R5, RZ, RZ, R2 ;  /* 0x000000ffff057224 */ /* 0x001fca00078e0002 */
[----:B------:R-:W-:Y:S01]  /*a760*/  STG.E.U8 [R16.64], R5 ;  /* 0x0000000510007986 */ /* 0x000fe2000c101124 */
[----:B------:R-:W-:Y:S05]  /*a770*/  EXIT ;  /* 0x000000000000794d */ /* 0x000fea0003800000 */
.L_x_5500:
        /* <DEDUP_REMOVED lines=9> */
.L_x_5504:
[----:B------:R-:W0:Y:S02]  /*a810*/  F2I.FTZ.TRUNC.NTZ R3, R2 ;  /* 0x0000000200037305 */ /* 0x000e24000021f100 */
[----:B0-----:R-:W-:Y:S01]  /*a820*/  STG.E [R16.64], R3 ;  /* 0x0000000310007986 */ /* 0x001fe2000c101924 */
[----:B------:R-:W-:Y:S05]  /*a830*/  EXIT ;  /* 0x000000000000794d */ /* 0x000fea0003800000 */
.L_x_5503:
[----:B------:R-:W0:Y:S02]  /*a840*/  F2I.FTZ.TRUNC.NTZ R3, R2 ;  /* 0x0000000200037305 */ /* 0x000e24000021f100 */
[----:B0-----:R-:W-:Y:S01]  /*a850*/  STG.E.U16 [R16.64], R3 ;  /* 0x0000000310007986 */ /* 0x001fe2000c101524 */
[----:B------:R-:W-:Y:S05]  /*a860*/  EXIT ;  /* 0x000000000000794d */ /* 0x000fea0003800000 */
.L_x_5499:
        /* <DEDUP_REMOVED lines=8> */
.L_x_5506:
[----:B------:R-:W-:-:S05]  /*a8f0*/  F2FP.PACK_AB R2, RZ, R2 ;  /* 0x00000002ff02723e */ /* 0x000fca00000000ff */
[----:B------:R-:W-:Y:S01]  /*a900*/  STG.E.U16 [R16.64], R2 ;  /* 0x0000000210007986 */ /* 0x000fe2000c101524 */
[----:B------:R-:W-:Y:S05]  /*a910*/  EXIT ;  /* 0x000000000000794d */ /* 0x000fea0003800000 */
.L_x_5505:
        /* <DEDUP_REMOVED lines=9> */
.L_x_5508:
[----:B------:R-:W-:-:S04]  /*a9b0*/  F2FP.PACK_AB R3, RZ, R2 ;  /* 0x00000002ff03723e */ /* 0x000fc800000000ff */
[----:B------:R-:W-:-:S05]  /*a9c0*/  PRMT R3, R3, 0x5410, RZ ;  /* 0x0000541003037816 */ /* 0x000fca00000000ff */
[----:B------:R-:W-:Y:S01]  /*a9d0*/  STG.E [R16.64], R3 ;  /* 0x0000000310007986 */ /* 0x000fe2000c101924 */
[----:B------:R-:W-:Y:S05]  /*a9e0*/  EXIT ;  /* 0x000000000000794d */ /* 0x000fea0003800000 */
.L_x_5507:
[----:B------:R-:W-:-:S06]  /*a9f0*/  FMUL.FTZ R2, R2, 1 ;  /* 0x3f80000002027820 */ /* 0x000fcc0000410000 */
[----:B------:R-:W0:Y:S02]  /*aa00*/  F2F.F64.F32 R2, R2 ;  /* 0x0000000200027310 */ /* 0x000e240000201800 */
[----:B0-----:R-:W-:Y:S01]  /*aa10*/  STG.E.64 [R16.64], R2 ;  /* 0x0000000210007986 */ /* 0x001fe2000c101b24 */
[----:B------:R-:W-:Y:S05]  /*aa20*/  EXIT ;  /* 0x000000000000794d */ /* 0x000fea0003800000 */
.L_x_5498:
        /* <DEDUP_REMOVED lines=12> */
.L_x_5511:
[----:B------:R-:W-:Y:S01]  /*aaf0*/  FMUL.FTZ R4, R2, 1 ;  /* 0x3f80000002047820 */ /* 0x000fe20000410000 */
[----:B------:R-:W-:-:S05]  /*ab00*/  CS2R R6, SRZ ;  /* 0x0000000000067805 */ /* 0x000fca000001ff00 */
[----:B------:R-:W0:Y:S02]  /*ab10*/  F2F.F64.F32 R4, R4 ;  /* 0x0000000400047310 */ /* 0x000e240000201800 */
[----:B0-----:R-:W-:Y:S01]  /*ab20*/  STG.E.128 [R16.64], R4 ;  /* 0x0000000410007986 */ /* 0x001fe2000c101d24 */
[----:B------:R-:W-:Y:S05]  /*ab30*/  EXIT ;  /* 0x000000000000794d */ /* 0x000fea0003800000 */
.L_x_5510:
        /* <DEDUP_REMOVED lines=20> */
.L_x_5515:
[----:B------:R-:W-:Y:S05]  /*ac80*/  BSYNC B0 ;  /* 0x0000000000007941 */ /* 0x000fea0003800000 */
.L_x_5514:
[----:B------:R-:W-:-:S05]  /*ac90*/  LOP3.LUT R5, R0, R5, RZ, 0xfc, !PT ;  /* 0x0000000500057212 */ /* 0x000fca00078efcff */
[----:B------:R-:W-:Y:S01]  /*aca0*/  STG.E.U8 [R16.64], R5 ;  /* 0x0000000510007986 */ /* 0x000fe2000c101124 */
[----:B------:R-:W-:Y:S05]  /*acb0*/  EXIT ;  /* 0x000000000000794d */ /* 0x000fea0003800000 */
.L_x_5513:
        /* <DEDUP_REMOVED lines=12> */
.L_x_5517:
[----:B------:R-:W-:Y:S01]  /*ad80*/  IMAD.MOV.U32 R0, RZ, RZ, 0x7f ;  /* 0x0000007fff007424 */ /* 0x000fe200078e00ff */
[----:B------:R-:W-:-:S04]  /*ad90*/  ISETP.GT.U32.AND P0, PT, R4, 0x7f800000, PT ;  /* 0x7f8000000400780c */ /* 0x000fc80003f04070 */
[----:B------:R-:W-:-:S04]  /*ada0*/  SEL R0, R0, 0x7c, P0 ;  /* 0x0000007c00007807 */ /* 0x000fc80000000000 */
.L_x_5518:
[----:B------:R-:W-:Y:S05]  /*adb0*/  BSYNC B0 ;  /* 0x0000000000007941 */ /* 0x000fea0003800000 */
.L_x_5516:
[----:B------:R-:W-:-:S04]  /*adc0*/  LOP3.LUT R2, R2, 0x80000000, RZ, 0xc0, !PT ;  /* 0x8000000002027812 */ /* 0x000fc800078ec0ff */
[----:B------:R-:W-:-:S04]  /*add0*/  SHF.R.U32.HI R3, RZ, 0x18, R2 ;  /* 0x00000018ff037819 */ /* 0x000fc80000011602 */
[----:B------:R-:W-:-:S05]  /*ade0*/  LOP3.LUT R3, R0, R3, RZ, 0xfc, !PT ;  /* 0x0000000300037212 */ /* 0x000fca00078efcff */
[----:B------:R-:W-:Y:S01]  /*adf0*/  STG.E.U8 [R16.64], R3 ;  /* 0x0000000310007986 */ /* 0x000fe2000c101124 */
[----:B------:R-:W-:Y:S05]  /*ae00*/  EXIT ;  /* 0x000000000000794d */ /* 0x000fea0003800000 */
.L_x_5512:
[----:B------:R-:W-:-:S05]  /*ae10*/  F2FP.BF16.PACK_AB R2, RZ, R2 ;  /* 0x00000002ff02723e */ /* 0x000fca00000010ff */
[----:B------:R-:W-:Y:S01]  /*ae20*/  STG.E.U16 [R16.64], R2 ;  /* 0x0000000210007986 */ /* 0x000fe2000c101524 */
[----:B------:R-:W-:Y:S05]  /*ae30*/  EXIT ;  /* 0x000000000000794d */ /* 0x000fea0003800000 */
.L_x_5509:
        /* <DEDUP_REMOVED lines=11> */
.L_x_5521:
        /* <DEDUP_REMOVED lines=16> */
.L_x_5524:
[----:B------:R-:W-:-:S04]  /*aff0*/  LOP3.LUT R2, R2, 0x80000000, RZ, 0xc0, !PT ;  /* 0x8000000002027812 */ /* 0x000fc800078ec0ff */
[----:B------:R-:W-:-:S04]  /*b000*/  SHF.R.U32.HI R3, RZ, 0x18, R2 ;  /* 0x00000018ff037819 */ /* 0x000fc80000011602 */
[----:B------:R-:W-:-:S04]  /*b010*/  LOP3.LUT R0, R0, R3, RZ, 0xfc, !PT ;  /* 0x0000000300007212 */ /* 0x000fc800078efcff */
[----:B------:R-:W-:Y:S02]  /*b020*/  PRMT R8, R0, 0x7610, R8 ;  /* 0x0000761000087816 */ /* 0x000fe40000000008 */
.L_x_5523:
[----:B------:R-:W-:Y:S05]  /*b030*/  BSYNC B0 ;  /* 0x0000000000007941 */ /* 0x000fea0003800000 */
.L_x_5522:
[----:B------:R-:W-:Y:S01]  /*b040*/  STG.E.U8 [R16.64], R8 ;  /* 0x0000000810007986 */ /* 0x000fe2000c101124 */
[----:B------:R-:W-:Y:S05]  /*b050*/  EXIT ;  /* 0x000000000000794d */ /* 0x000fea0003800000 */
.L_x_5520:
        /* <DEDUP_REMOVED lines=16> */
.L_x_5527:
[----:B------:R-:W-:-:S04]  /*b160*/  LOP3.LUT R2, R2, 0x80000000, RZ, 0xc0, !PT ;  /* 0x8000000002027812 */ /* 0x000fc800078ec0ff */
[----:B------:R-:W-:-:S04]  /*b170*/  SHF.R.U32.HI R3, RZ, 0x18, R2 ;  /* 0x00000018ff037819 */ /* 0x000fc80000011602 */
[----:B------:R-:W-:-:S04]  /*b180*/  LOP3.LUT R0, R0, R3, RZ, 0xfc, !PT ;  /* 0x0000000300007212 */ /* 0x000fc800078efcff */
[----:B------:R-:W-:Y:S02]  /*b190*/  PRMT R8, R0, 0x7610, R8 ;  /* 0x0000761000087816 */ /* 0x000fe40000000008 */
.L_x_5526:
[----:B------:R-:W-:Y:S05]  /*b1a0*/  BSYNC B0 ;  /* 0x0000000000007941 */ /* 0x000fea0003800000 */
.L_x_5525:
[----:B------:R-:W-:Y:S01]  /*b1b0*/  STG.E.U8 [R16.64], R8 ;  /* 0x0000000810007986 */ /* 0x000fe2000c101124 */
[----:B------:R-:W-:Y:S05]  /*b1c0*/  EXIT ;  /* 0x000000000000794d */ /* 0x000fea0003800000 */
.L_x_5519:
        /* <DEDUP_REMOVED lines=21> */
.L_x_5502:
        /* <DEDUP_REMOVED lines=20> */
.L_x_5529:
[----:B------:R-:W0:Y:S02]  /*b460*/  F2I.U64.TRUNC R2, R2 ;  /* 0x0000000200027311 */ /* 0x000e24000020d800 */
[----:B0-----:R-:W-:Y:S01]  /*b470*/  STG.E.64 [R16.64], R2 ;  /* 0x0000000210007986 */ /* 0x001fe2000c101b24 */
[----:B------:R-:W-:Y:S05]  /*b480*/  EXIT ;  /* 0x000000000000794d */ /* 0x000fea0003800000 */
.L_x_5528:
[----:B------:R-:W0:Y:S02]  /*b490*/  F2I.FTZ.U32.TRUNC.NTZ R3, R2 ;  /* 0x0000000200037305 */ /* 0x000e24000021f000 */
[----:B0-----:R-:W-:Y:S01]  /*b4a0*/  STG.E [R16.64], R3 ;  /* 0x0000000310007986 */ /* 0x001fe2000c101924 */
[----:B------:R-:W-:Y:S05]  /*b4b0*/  EXIT ;  /* 0x000000000000794d */ /* 0x000fea0003800000 */
.L_x_5530:
        /* <DEDUP_REMOVED lines=12> */
.L_x_6736:


//--------------------- .text._ZN2at6native27unrolled_elementwise_kernelIZZZNS0_60_GLOBAL__N__171e0b9f_22_ActivationEluKernel_cu_9e10b42f_309610elu_kernelERNS_18TensorIteratorBaseERKN3c106ScalarES8_S8_ENKUlvE_clEvENKUlvE0_clEvEUlfE_St5arrayIPcLm2EELi4E23TrivialOffsetCalculatorILi1EjESG_NS0_6memory12LoadWithCastILi1EEENSH_13StoreWithCastILi1EEEEEviT_T0_T2_T3_T4_T5_ --------------------------
	.section	.text._ZN2at6native27unrolled_elementwise_kernelIZZZNS0_60_GLOBAL__N__171e0b9f_22_ActivationEluKernel_cu_9e10b42f_309610elu_kernelERNS_18TensorIteratorBaseERKN3c106ScalarES8_S8_ENKUlvE_clEvENKUlvE0_clEvEUlfE_St5arrayIPcLm2EELi4E23TrivialOffsetCalculatorILi1EjESG_NS0_6memory12LoadWithCastILi1EEENSH_13StoreWithCastILi1EEEEEviT_T0_T2_T3_T4_T5_,"ax",@progbits
	.sectioninfo	@"SHI_REGISTERS=30"
	.align	128
        .global         _ZN2at6native27unrolled_elementwise_kernelIZZZNS0_60_GLOBAL__N__171e0b9f_22_ActivationEluKernel_cu_9e10b42f_309610elu_kernelERNS_18TensorIteratorBaseERKN3c106ScalarES8_S8_ENKUlvE_clEvENKUlvE0_clEvEUlfE_St5arrayIPcLm2EELi4E23TrivialOffsetCalculatorILi1EjESG_NS0_6memory12LoadWithCastILi1EEENSH_13StoreWithCastILi1EEEEEviT_T0_T2_T3_T4_T5_
        .type           _ZN2at6native27unrolled_elementwise_kernelIZZZNS0_60_GLOBAL__N__171e0b9f_22_ActivationEluKernel_cu_9e10b42f_309610elu_kernelERNS_18TensorIteratorBaseERKN3c106ScalarES8_S8_ENKUlvE_clEvENKUlvE0_clEvEUlfE_St5arrayIPcLm2EELi4E23TrivialOffsetCalculatorILi1EjESG_NS0_6memory12LoadWithCastILi1EEENSH_13StoreWithCastILi1EEEEEviT_T0_T2_T3_T4_T5_,@function
        .size           _ZN2at6native27unrolled_elementwise_kernelIZZZNS0_60_GLOBAL__N__171e0b9f_22_ActivationEluKernel_cu_9e10b42f_309610elu_kernelERNS_18TensorIteratorBaseERKN3c106ScalarES8_S8_ENKUlvE_clEvENKUlvE0_clEvEUlfE_St5arrayIPcLm2EELi4E23TrivialOffsetCalculatorILi1EjESG_NS0_6memory12LoadWithCastILi1EEENSH_13StoreWithCastILi1EEEEEviT_T0_T2_T3_T4_T5_,(.L_x_6737 - _ZN2at6native27unrolled_elementwise_kernelIZZZNS0_60_GLOBAL__N__171e0b9f_22_ActivationEluKernel_cu_9e10b42f_309610elu_kernelERNS_18TensorIteratorBaseERKN3c106ScalarES8_S8_ENKUlvE_clEvENKUlvE0_clEvEUlfE_St5arrayIPcLm2EELi4E23TrivialOffsetCalculatorILi1EjESG_NS0_6memory12LoadWithCastILi1EEENSH_13StoreWithCastILi1EEEEEviT_T0_T2_T3_T4_T5_)
        .other          _ZN2at6native27unrolled_elementwise_kernelIZZZNS0_60_GLOBAL__N__171e0b9f_22_ActivationEluKernel_cu_9e10b42f_309610elu_kernelERNS_18TensorIteratorBaseERKN3c106ScalarES8_S8_ENKUlvE_clEvENKUlvE0_clEvEUlfE_St5arrayIPcLm2EELi4E23TrivialOffsetCalculatorILi1EjESG_NS0_6memory12LoadWithCastILi1EEENSH_13StoreWithCastILi1EEEEEviT_T0_T2_T3_T4_T5_,@"STO_CUDA_ENTRY STV_DEFAULT"
_ZN2at6native27unrolled_elementwise_kernelIZZZNS0_60_GLOBAL__N__171e0b9f_22_ActivationEluKernel_cu_9e10b42f_309610elu_kernelERNS_18TensorIteratorBaseERKN3c106ScalarES8_S8_ENKUlvE_clEvENKUlvE0_clEvEUlfE_St5arrayIPcLm2EELi4E23TrivialOffsetCalculatorILi1EjESG_NS0_6memory12LoadWithCastILi1EEENSH_13StoreWithCastILi1EEEEEviT_T0_T2_T3_T4_T5_:
.text._ZN2at6native27unrolled_elementwise_kernelIZZZNS0_60_GLOBAL__N__171e0b9f_22_ActivationEluKernel_cu_9e10b42f_309610elu_kernelERNS_18TensorIteratorBaseERKN3c106ScalarES8_S8_ENKUlvE_clEvENKUlvE0_clEvEUlfE_St5arrayIPcLm2EELi4E23TrivialOffsetCalculatorILi1EjESG_NS0_6memory12LoadWithCastILi1EEENSH_13StoreWithCastILi1EEEEEviT_T0_T2_T3_T4_T5_:
[----:B------:R-:W-:Y:S02]  /*0000*/  IMAD.MOV.U32 R1, RZ, RZ, c[0x0][0x28] ;  /* 0x00000a00ff017624 */ /* 0x000fe400078e00ff */
[----:B------:R-:W0:Y:S01]  /*0010*/  S2R R2, SR_CTAID.X ;  /* 0x0000000000027919 */ /* 0x000e220000002500 */
[----:B------:R-:W-:Y:S01]  /*0020*/  IMAD.MOV.U32 R3, RZ, RZ, -0x200 ;  /* 0xfffffe00ff037424 */ /* 0x000fe200078e00ff */
[----:B------:R-:W1:Y:S01]  /*0030*/  LDC.U8 R23, c[0x0][0x194] ;  /* 0x00006500ff177b82 */ /* 0x000e620000000000 */
[----:B------:R-:W-:Y:S01]  /*0040*/  ULDC.64 UR36, c[0x0][0x118] ;  /* 0x0000460000247ab9 */ /* 0x000fe20000000a00 */
[----:B------:R-:W2:Y:S01]  /*0050*/  S2R R25, SR_TID.X ;  /* 0x0000000000197919 */ /* 0x000ea20000002100 */
[----:B------:R-:W-:Y:S01]  /*0060*/  BSSY B7, `(.L_x_5531) ;  /* 0x00000ea000077945 */ /* 0x000fe20003800000 */
[----:B------:R-:W-:Y:S02]  /*0070*/  IMAD.MOV.U32 R17, RZ, RZ, RZ ;  /* 0x000000ffff117224 */ /* 0x000fe400078e00ff */
[----:B------:R-:W-:Y:S02]  /*0080*/  IMAD.MOV.U32 R22, RZ, RZ, RZ ;  /* 0x000000ffff167224 */ /* 0x000fe400078e00ff */
[----:B0-----:R-:W-:-:S05]  /*0090*/  IMAD R16, R2, R3, c[0x0][0x160] ;  /* 0x0000580002107624 */ /* 0x001fca00078e0203 */
[----:B--2---:R-:W-:-:S13]  /*00a0*/  ISETP.GE.AND P0, PT, R25, R16, PT ;  /* 0x000000101900720c */ /* 0x004fda0003f06270 */
[----:B------:R-:W-:Y:S05]  /*00b0*/  @P0 BRA `(.L_x_5532) ;  /* 0x00000e4000000947 */ /* 0x000fea0003800000 */
[----:B-1----:R-:W-:Y:S01]  /*00c0*/  PRMT R0, R23, 0x9910, RZ ;  /* 0x0000991017007816 */ /* 0x002fe200000000ff */
        /* <DEDUP_REMOVED lines=18> */
.L_x_5537:
[----:B------:R-:W2:Y:S02]  /*01f0*/  LDG.E.U8 R4, [R4.64] ;  /* 0x0000002404047981 */ /* 0x000ea4000c1e1100 */
[----:B--2---:R0:W1:Y:S01]  /*0200*/  I2F.U16 R22, R4 ;  /* 0x0000000400167306 */ /* 0x0040620000101000 */
[----:B------:R-:W-:Y:S05]  /*0210*/  BRA `(.L_x_5539) ;  /* 0x00000cb000007947 */ /* 0x000fea0003800000 */
.L_x_5536:
        /* <DEDUP_REMOVED lines=9> */
.L_x_5541:
[----:B------:R-:W2:Y:S02]  /*02b0*/  LDG.E R4, [R4.64] ;  /* 0x0000002404047981 */ /* 0x000ea4000c1e1900 */
[----:B--2---:R0:W1:Y:S01]  /*02c0*/  I2F R22, R4 ;  /* 0x0000000400167306 */ /* 0x0040620000201400 */
[----:B------:R-:W-:Y:S05]  /*02d0*/  BRA `(.L_x_5539) ;  /* 0x00000bf000007947 */ /* 0x000fea0003800000 */
.L_x_5540:
[----:B------:R-:W2:Y:S02]  /*02e0*/  LDG.E.U16 R4, [R4.64] ;  /* 0x0000002404047981 */ /* 0x000ea4000c1e1500 */
[----:B--2---:R0:W1:Y:S01]  /*02f0*/  I2F.S16 R22, R4 ;  /* 0x0000000400167306 */ /* 0x0040620000101400 */
[----:B------:R-:W-:Y:S05]  /*0300*/  BRA `(.L_x_5539) ;  /* 0x00000bc000007947 */ /* 0x000fea0003800000 */
.L_x_5535:
        /* <DEDUP_REMOVED lines=8> */
.L_x_5543:
[----:B------:R-:W2:Y:S02]  /*0390*/  LDG.E.U16 R4, [R4.64] ;  /* 0x0000002404047981 */ /* 0x000ea4000c1e1500 */
[----:B--2---:R-:W-:Y:S01]  /*03a0*/  HADD2.F32 R22, -RZ, R4.H0_H0 ;  /* 0x20000004ff167230 */ /* 0x004fe20000004100 */
[----:B------:R-:W-:Y:S05]  /*03b0*/  BRA `(.L_x_5539) ;  /* 0x00000b1000007947 */ /* 0x000fea0003800000 */
.L_x_5542:
        /* <DEDUP_REMOVED lines=8> */
.L_x_5545:
[----:B------:R-:W2:Y:S02]  /*0440*/  LDG.E.U16 R4, [R4.64] ;  /* 0x0000002404047981 */ /* 0x000ea4000c1e1500 */
[----:B--2---:R-:W-:Y:S01]  /*0450*/  HADD2.F32 R22, -RZ, R4.H0_H0 ;  /* 0x20000004ff167230 */ /* 0x004fe20000004100 */
[----:B------:R-:W-:Y:S05]  /*0460*/  BRA `(.L_x_5539) ;  /* 0x00000a6000007947 */ /* 0x000fea0003800000 */
.L_x_5544:
[----:B------:R-:W2:Y:S02]  /*0470*/  LDG.E.64 R4, [R4.64] ;  /* 0x0000002404047981 */ /* 0x000ea4000c1e1b00 */
[----:B--2---:R-:W0:Y:S01]  /*0480*/  F2F.F32.F64 R22, R4 ;  /* 0x0000000400167310 */ /* 0x004e220000301000 */
[----:B------:R-:W0:-:S14]  /*0490*/  DSETP.GEU.AND P0, PT, |R4|, c[0x2][0x0], PT ;  /* 0x008000000400762a */ /* 0x000e1c0003f0e200 */
[----:B0-----:R-:W-:Y:S01]  /*04a0*/  @!P0 FMUL R22, R22, 1.175494350822287508e-38 ;  /* 0x0080000016168820 */ /* 0x001fe20000400000 */
[----:B------:R-:W-:Y:S05]  /*04b0*/  BRA `(.L_x_5539) ;  /* 0x00000a1000007947 */ /* 0x000fea0003800000 */
.L_x_5534:
        /* <DEDUP_REMOVED lines=12> */
.L_x_5548:
[----:B------:R-:W2:Y:S02]  /*0580*/  LDG.E.64 R4, [R4.64] ;  /* 0x0000002404047981 */ /* 0x000ea4000c1e1b00 */
[----:B--2---:R-:W0:Y:S01]  /*0590*/  F2F.F32.F64 R22, R4 ;  /* 0x0000000400167310 */ /* 0x004e220000301000 */
[----:B------:R-:W0:-:S14]  /*05a0*/  DSETP.GEU.AND P0, PT, |R4|, c[0x2][0x0], PT ;  /* 0x008000000400762a */ /* 0x000e1c0003f0e200 */
[----:B0-----:R-:W-:Y:S01]  /*05b0*/  @!P0 FMUL R22, R22, 1.175494350822287508e-38 ;  /* 0x0080000016168820 */ /* 0x001fe20000400000 */
[----:B------:R-:W-:Y:S05]  /*05c0*/  BRA `(.L_x_5539) ;  /* 0x0000090000007947 */ /* 0x000fea0003800000 */
.L_x_5547:
        /* <DEDUP_REMOVED lines=26> */
.L_x_5550:
        /* <DEDUP_REMOVED lines=14> */
.L_x_5549:
[----:B------:R-:W2:Y:S02]  /*0850*/  LDG.E.U16 R4, [R4.64] ;  /* 0x0000002404047981 */ /* 0x000ea4000c1e1500 */
[----:B--2---:R-:W-:Y:S01]  /*0860*/  PRMT R22, RZ, 0x5410, R4 ;  /* 0x00005410ff167816 */ /* 0x004fe20000000004 */
[----:B------:R-:W-:Y:S05]  /*0870*/  BRA `(.L_x_5539) ;  /* 0x0000065000007947 */ /* 0x000fea0003800000 */
.L_x_5546:
        /* <DEDUP_REMOVED lines=11> */
.L_x_5553:
        /* <DEDUP_REMOVED lines=20> */
.L_x_5555:
[----:B------:R-:W-:Y:S05]  /*0a70*/  BSYNC B0 ;  /* 0x0000000000007941 */ /* 0x000fea0003800000 */
.L_x_5554:
[----:B------:R-:W-:Y:S01]  /*0a80*/  IMAD.SHL.U32 R3, R3, 0x100000, RZ ;  /* 0x0010000003037824 */ /* 0x000fe200078e00ff */
[----:B------:R-:W-:-:S04]  /*0a90*/  LEA R5, R0, 0x3b800000, 0x17 ;  /* 0x3b80000000057811 */ /* 0x000fc800078eb8ff */
[----:B------:R-:W-:Y:S01]  /*0aa0*/  LOP3.LUT R22, R5, R3, R22, 0xfe, !PT ;  /* 0x0000000305167212 */ /* 0x000fe200078efe16 */
[----:B------:R-:W-:Y:S05]  /*0ab0*/  BRA `(.L_x_5539) ;  /* 0x0000041000007947 */ /* 0x000fea0003800000 */
.L_x_5552:
        /* <DEDUP_REMOVED lines=20> */
.L_x_5557:
[----:B------:R-:W-:Y:S05]  /*0c00*/  BSYNC B0 ;  /* 0x0000000000007941 */ /* 0x000fea0003800000 */
.L_x_5556:
[----:B------:R-:W-:Y:S01]  /*0c10*/  IMAD.SHL.U32 R3, R3, 0x200000, RZ ;  /* 0x0020000003037824 */ /* 0x000fe200078e00ff */
[----:B------:R-:W-:-:S04]  /*0c20*/  LEA R5, R0, 0x37800000, 0x17 ;  /* 0x3780000000057811 */ /* 0x000fc800078eb8ff */
[----:B------:R-:W-:Y:S01]  /*0c30*/  LOP3.LUT R22, R5, R3, R22, 0xfe, !PT ;  /* 0x0000000305167212 */ /* 0x000fe200078efe16 */
[----:B------:R-:W-:Y:S05]  /*0c40*/  BRA `(.L_x_5539) ;  /* 0x0000028000007947 */ /* 0x000fea0003800000 */
.L_x_5551:
        /* <DEDUP_REMOVED lines=14> */
.L_x_5538:
        /* <DEDUP_REMOVED lines=21> */
.L_x_5559:
[----:B------:R-:W2:Y:S02]  /*0e80*/  LDG.E.64 R4, [R4.64] ;  /* 0x0000002404047981 */ /* 0x000ea4000c1e1b00 */
[----:B--2---:R0:W1:Y:S01]  /*0e90*/  I2F.U64 R22, R4 ;  /* 0x0000000400167312 */ /* 0x0040620000301000 */
[----:B------:R-:W-:Y:S05]  /*0ea0*/  BRA `(.L_x_5539) ;  /* 0x0000002000007947 */ /* 0x000fea0003800000 */
.L_x_5558:
[----:B------:R-:W2:Y:S02]  /*0eb0*/  LDG.E R4, [R4.64] ;  /* 0x0000002404047981 */ /* 0x000ea4000c1e1900 */
[----:B--2---:R0:W1:Y:S02]  /*0ec0*/  I2F.U32 R22, R4 ;  /* 0x0000000400167306 */ /* 0x0040640000201000 */
.L_x_5539:
[----:B------:R-:W-:Y:S05]  /*0ed0*/  BSYNC B6 ;  /* 0x0000000000067941 */ /* 0x000fea0003800000 */
.L_x_5533:
[----:B------:R-:W2:Y:S02]  /*0ee0*/  S2R R25, SR_TID.X ;  /* 0x0000000000197919 */ /* 0x000ea40000002100 */
[----:B--2---:R-:W-:Y:S02]  /*0ef0*/  IADD3 R25, R25, 0x80, RZ ;  /* 0x0000008019197810 */ /* 0x004fe40007ffe0ff */
.L_x_5532:
[----:B-1----:R-:W-:Y:S05]  /*0f00*/  BSYNC B7 ;  /* 0x0000000000077941 */ /* 0x002fea0003800000 */
.L_x_5531:
[----:B------:R-:W-:Y:S01]  /*0f10*/  ISETP.GE.AND P0, PT, R25, R16, PT ;  /* 0x000000101900720c */ /* 0x000fe20003f06270 */
[----:B------:R-:W-:-:S12]  /*0f20*/  BSSY B7, `(.L_x_5560) ;  /* 0x00000e5000077945 */ /* 0x000fd80003800000 */
[----:B------:R-:W-:Y:S05]  /*0f30*/  @P0 BRA `(.L_x_5561) ;  /* 0x00000e3000000947 */ /* 0x000fea0003800000 */
[----:B------:R-:W-:Y:S01]  /*0f40*/  IMAD R0, R2, 0x200, R25 ;  /* 0x0000020002007824 */ /* 0x000fe200078e0219 */
[----:B------:R-:W-:Y:S01]  /*0f50*/  PRMT R3, R23, 0x9910, RZ ;  /* 0x0000991017037816 */ /* 0x000fe200000000ff */
[----:B------:R-:W-:Y:S02]  /*0f60*/  BSSY B6, `(.L_x_5562) ;  /* 0x00000df000067945 */ /* 0x000fe40003800000 */
[----:B0-----:R-:W-:Y:S02]  /*0f70*/  IMAD R4, R0, c[0x0][0x198], RZ ;  /* 0x0000660000047a24 */ /* 0x001fe400078e02ff */
        /* <DEDUP_REMOVED lines=16> */
.L_x_5566:
[----:B------:R-:W2:Y:S02]  /*1080*/  LDG.E.U8 R4, [R4.64] ;  /* 0x0000002404047981 */ /* 0x000ea4000c1e1100 */
[----:B--2---:R0:W1:Y:S01]  /*1090*/  I2F.U16 R17, R4 ;  /* 0x0000000400117306 */ /* 0x0040620000101000 */
[----:B------:R-:W-:Y:S05]  /*10a0*/  BRA `(.L_x_5568) ;  /* 0x00000ca000007947 */ /* 0x000fea0003800000 */
.L_x_5565:
        /* <DEDUP_REMOVED lines=9> */
.L_x_5570:
[----:B------:R-:W2:Y:S02]  /*1140*/  LDG.E R4, [R4.64] ;  /* 0x0000002404047981 */ /* 0x000ea4000c1e1900 */
[----:B--2---:R0:W1:Y:S01]  /*1150*/  I2F R17, R4 ;  /* 0x0000000400117306 */ /* 0x0040620000201400 */
[----:B------:R-:W-:Y:S05]  /*1160*/  BRA `(.L_x_5568) ;  /* 0x00000be000007947 */ /* 0x000fea0003800000 */
.L_x_5569:
[----:B------:R-:W2:Y:S02]  /*1170*/  LDG.E.U16 R4, [R4.64] ;  /* 0x0000002404047981 */ /* 0x000ea4000c1e1500 */
[----:B--2---:R0:W1:Y:S01]  /*1180*/  I2F.S16 R17, R4 ;  /* 0x0000000400117306 */ /* 0x0040620000101400 */
[----:B------:R-:W-:Y:S05]  /*1190*/  BRA `(.L_x_5568) ;  /* 0x00000bb000007947 */ /* 0x000fea0003800000 */
.L_x_5564:
        /* <DEDUP_REMOVED lines=8> */
.L_x_5572:
[----:B------:R-:W2:Y:S02]  /*1220*/  LDG.E.U16 R4, [R4.64] ;  /* 0x0000002404047981 */ /* 0x000ea4000c1e1500 */
[----:B--2---:R-:W-:Y:S01]  /*1230*/  HADD2.F32 R17, -RZ, R4.H0_H0 ;  /* 0x20000004ff117230 */ /* 0x004fe20000004100 */
[----:B------:R-:W-:Y:S05]  /*1240*/  BRA `(.L_x_5568) ;  /* 0x00000b0000007947 */ /* 0x000fea0003800000 */
.L_x_5571:
        /* <DEDUP_REMOVED lines=8> */
.L_x_5574:
[----:B------:R-:W2:Y:S02]  /*12d0*/  LDG.E.U16 R4, [R4.64] ;  /* 0x0000002404047981 */ /* 0x000ea4000c1e1500 */
[----:B--2---:R-:W-:Y:S01]  /*12e0*/  HADD2.F32 R17, -RZ, R4.H0_H0 ;  /* 0x20000004ff117230 */ /* 0x004fe20000004100 */
[----:B------:R-:W-:Y:S05]  /*12f0*/  BRA `(.L_x_5568) ;  /* 0x00000a5000007947 */ /* 0x000fea0003800000 */
.L_x_5573:
[----:B------:R-:W2:Y:S02]  /*1300*/  LDG.E.64 R4, [R4.64] ;  /* 0x0000002404047981 */ /* 0x000ea4000c1e1b00 */
[----:B--2---:R-:W0:Y:S01]  /*1310*/  F2F.F32.F64 R17, R4 ;  /* 0x0000000400117310 */ /* 0x004e220000301000 */
[----:B------:R-:W0:-:S14]  /*1320*/  DSETP.GEU.AND P0, PT, |R4|, c[0x2][0x0], PT ;  /* 0x008000000400762a */ /* 0x000e1c0003f0e200 */
[----:B0-----:R-:W-:Y:S01]  /*1330*/  @!P0 FMUL R17, R17, 1.175494350822287508e-38 ;  /* 0x0080000011118820 */ /* 0x001fe20000400000 */
[----:B------:R-:W-:Y:S05]  /*1340*/  BRA `(.L_x_5568) ;  /* 0x00000a0000007947 */ /* 0x000fea0003800000 */
.L_x_5563:
        /* <DEDUP_REMOVED lines=12> */
.L_x_5577:
[----:B------:R-:W2:Y:S02]  /*1410*/  LDG.E.64 R4, [R4.64] ;  /* 0x0000002404047981 */ /* 0x000ea4000c1e1b00 */
[----:B--2---:R-:W0:Y:S01]  /*1420*/  F2F.F32.F64 R17, R4 ;  /* 0x0000000400117310 */ /* 0x004e220000301000 */
[----:B------:R-:W0:-:S14]  /*1430*/  DSETP.GEU.AND P0, PT, |R4|, c[0x2][0x0], PT ;  /* 0x008000000400762a */ /* 0x000e1c0003f0e200 */
[----:B0-----:R-:W-:Y:S01]  /*1440*/  @!P0 FMUL R17, R17, 1.175494350822287508e-38 ;  /* 0x0080000011118820 */ /* 0x001fe20000400000 */
[----:B------:R-:W-:Y:S05]  /*1450*/  BRA `(.L_x_5568) ;  /* 0x000008f000007947 */ /* 0x000fea0003800000 */
.L_x_5576:
        /* <DEDUP_REMOVED lines=26> */
.L_x_5579:
        /* <DEDUP_REMOVED lines=13> */
.L_x_5578:
[----:B------:R-:W2:Y:S02]  /*16d0*/  LDG.E.U16 R4, [R4.64] ;  /* 0x0000002404047981 */ /* 0x000ea4000c1e1500 */
[----:B--2---:R-:W-:Y:S01]  /*16e0*/  PRMT R17, RZ, 0x5410, R4 ;  /* 0x00005410ff117816 */ /* 0x004fe20000000004 */
[----:B------:R-:W-:Y:S05]  /*16f0*/  BRA `(.L_x_5568) ;  /* 0x0000065000007947 */ /* 0x000fea0003800000 */
.L_x_5575:
        /* <DEDUP_REMOVED lines=11> */
.L_x_5582:
        /* <DEDUP_REMOVED lines=20> */
.L_x_5584:
[----:B------:R-:W-:Y:S05]  /*18f0*/  BSYNC B0 ;  /* 0x0000000000007941 */ /* 0x000fea0003800000 */
.L_x_5583:
[----:B------:R-:W-:Y:S01]  /*1900*/  IMAD.SHL.U32 R3, R3, 0x100000, RZ ;  /* 0x0010000003037824 */ /* 0x000fe200078e00ff */
[----:B------:R-:W-:-:S04]  /*1910*/  LEA R0, R0, 0x3b800000, 0x17 ;  /* 0x3b80000000007811 */ /* 0x000fc800078eb8ff */
[----:B------:R-:W-:Y:S01]  /*1920*/  LOP3.LUT R17, R0, R3, R17, 0xfe, !PT ;  /* 0x0000000300117212 */ /* 0x000fe200078efe11 */
[----:B------:R-:W-:Y:S05]  /*1930*/  BRA `(.L_x_5568) ;  /* 0x0000041000007947 */ /* 0x000fea0003800000 */
.L_x_5581:
        /* <DEDUP_REMOVED lines=20> */
.L_x_5586:
[----:B------:R-:W-:Y:S05]  /*1a80*/  BSYNC B0 ;  /* 0x0000000000007941 */ /* 0x000fea0003800000 */
.L_x_5585:
[----:B------:R-:W-:Y:S01]  /*1a90*/  IMAD.SHL.U32 R3, R3, 0x200000, RZ ;  /* 0x0020000003037824 */ /* 0x000fe200078e00ff */
[----:B------:R-:W-:-:S04]  /*1aa0*/  LEA R0, R0, 0x37800000, 0x17 ;  /* 0x3780000000007811 */ /* 0x000fc800078eb8ff */
[----:B------:R-:W-:Y:S01]  /*1ab0*/  LOP3.LUT R17, R0, R3, R17, 0xfe, !PT ;  /* 0x0000000300117212 */ /* 0x000fe200078efe11 */
[----:B------:R-:W-:Y:S05]  /*1ac0*/  BRA `(.L_x_5568) ;  /* 0x0000028000007947 */ /* 0x000fea0003800000 */
.L_x_5580:
        /* <DEDUP_REMOVED lines=14> */
.L_x_5567:
        /* <DEDUP_REMOVED lines=19> */
[----:B------:R-:W-:Y:S01]  /*1ce0*/  IMAD.MOV.U32 R17, RZ, RZ, RZ ;  /* 0x000000ffff117224 */ /* 0x000fe200078e00ff */
[----:B------:R-:W-:Y:S05]  /*1cf0*/  BRA `(.L_x_5568) ;  /* 0x0000005000007947 */ /* 0x000fea0003800000 */
.L_x_5588:
[----:B------:R-:W2:Y:S02]  /*1d00*/  LDG.E.64 R4, [R4.64] ;  /* 0x0000002404047981 */ /* 0x000ea4000c1e1b00 */
[----:B--2---:R0:W1:Y:S01]  /*1d10*/  I2F.U64 R17, R4 ;  /* 0x0000000400117312 */ /* 0x0040620000301000 */
[----:B------:R-:W-:Y:S05]  /*1d20*/  BRA `(.L_x_5568) ;  /* 0x0000002000007947 */ /* 0x000fea0003800000 */
.L_x_5587:
[----:B------:R-:W2:Y:S02]  /*1d30*/  LDG.E R4, [R4.64] ;  /* 0x0000002404047981 */ /* 0x000ea4000c1e1900 */
[----:B--2---:R0:W1:Y:S02]  /*1d40*/  I2F.U32 R17, R4 ;  /* 0x0000000400117306 */ /* 0x0040640000201000 */
.L_x_5568:
[----:B------:R-:W-:Y:S05]  /*1d50*/  BSYNC B6 ;  /* 0x0000000000067941 */ /* 0x000fea0003800000 */
.L_x_5562:
[----:B------:R-:W-:Y:S02]  /*1d60*/  IADD3 R25, R25, 0x80, RZ ;  /* 0x0000008019197810 */ /* 0x000fe40007ffe0ff */
.L_x_5561:
[----:B------:R-:W-:Y:S05]  /*1d70*/  BSYNC B7 ;  /* 0x0000000000077941 */ /* 0x000fea0003800000 */
.L_x_5560:
[----:B------:R-:W-:Y:S01]  /*1d80*/  ISETP.GE.AND P0, PT, R25, R16, PT ;  /* 0x000000101900720c */ /* 0x000fe20003f06270 */
[----:B------:R-:W-:Y:S01]  /*1d90*/  BSSY B7, `(.L_x_5589) ;  /* 0x00000e7000077945 */ /* 0x000fe20003800000 */
[----:B------:R-:W-:Y:S02]  /*1da0*/  IMAD.MOV.U32 R24, RZ, RZ, RZ ;  /* 0x000000ffff187224 */ /* 0x000fe400078e00ff */
[----:B------:R-:W-:-:S09]  /*1db0*/  IMAD.MOV.U32 R26, RZ, RZ, RZ ;  /* 0x000000ffff1a7224 */ /* 0x000fd200078e00ff */
        /* <DEDUP_REMOVED lines=19> */
[----:B--2---:R0:W2:Y:S01]  /*1ef0*/  I2F.S16 R26, R4 ;  /* 0x00000004001a7306 */ /* 0x0040a20000101400 */
[----:B------:R-:W-:Y:S05]  /*1f00*/  BRA `(.L_x_5597) ;  /* 0x00000cd000007947 */ /* 0x000fea0003800000 */
.L_x_5595:
[----:B------:R-:W2:Y:S02]  /*1f10*/  LDG.E.U8 R4, [R4.64] ;  /* 0x0000002404047981 */ /* 0x000ea4000c1e1100 */
[----:B--2---:R0:W2:Y:S01]  /*1f20*/  I2F.U16 R26, R4 ;  /* 0x00000004001a7306 */ /* 0x0040a20000101000 */
[----:B------:R-:W-:Y:S05]  /*1f30*/  BRA `(.L_x_5597) ;  /* 0x00000ca000007947 */ /* 0x000fea0003800000 */
.L_x_5594:
        /* <DEDUP_REMOVED lines=9> */
.L_x_5599:
[----:B------:R-:W2:Y:S02]  /*1fd0*/  LDG.E R4, [R4.64] ;  /* 0x0000002404047981 */ /* 0x000ea4000c1e1900 */
[----:B--2---:R0:W2:Y:S01]  /*1fe0*/  I2F R26, R4 ;  /* 0x00000004001a7306 */ /* 0x0040a20000201400 */
[----:B------:R-:W-:Y:S05]  /*1ff0*/  BRA `(.L_x_5597) ;  /* 0x00000be000007947 */ /* 0x000fea0003800000 */
.L_x_5598:
[----:B------:R-:W2:Y:S02]  /*2000*/  LDG.E.U16 R4, [R4.64] ;  /* 0x0000002404047981 */ /* 0x000ea4000c1e1500 */
[----:B--2---:R0:W2:Y:S01]  /*2010*/  I2F.S16 R26, R4 ;  /* 0x00000004001a7306 */ /* 0x0040a20000101400 */
[----:B------:R-:W-:Y:S05]  /*2020*/  BRA `(.L_x_5597) ;  /* 0x00000bb000007947 */ /* 0x000fea0003800000 */
.L_x_5593:
        /* <DEDUP_REMOVED lines=8> */
.L_x_5601:
[----:B------:R-:W2:Y:S02]  /*20b0*/  LDG.E.U16 R4, [R4.64] ;  /* 0x0000002404047981 */ /* 0x000ea4000c1e1500 */
[----:B--2---:R-:W-:Y:S01]  /*20c0*/  HADD2.F32 R26, -RZ, R4.H0_H0 ;  /* 0x20000004ff1a7230 */ /* 0x004fe20000004100 */
[----:B------:R-:W-:Y:S05]  /*20d0*/  BRA `(.L_x_5597) ;  /* 0x00000b0000007947 */ /* 0x000fea0003800000 */
.L_x_5600:
        /* <DEDUP_REMOVED lines=8> */
.L_x_5603:
[----:B------:R-:W2:Y:S02]  /*2160*/  LDG.E.U16 R4, [R4.64] ;  /* 0x0000002404047981 */ /* 0x000ea4000c1e1500 */
[----:B--2---:R-:W-:Y:S01]  /*2170*/  HADD2.F32 R26, -RZ, R4.H0_H0 ;  /* 0x20000004ff1a7230 */ /* 0x004fe20000004100 */
[----:B------:R-:W-:Y:S05]  /*2180*/  BRA `(.L_x_5597) ;  /* 0x00000a5000007947 */ /* 0x000fea0003800000 */
.L_x_5602:
[----:B------:R-:W2:Y:S02]  /*2190*/  LDG.E.64 R4, [R4.64] ;  /* 0x0000002404047981 */ /* 0x000ea4000c1e1b00 */
[----:B--2---:R-:W0:Y:S01]  /*21a0*/  F2F.F32.F64 R26, R4 ;  /* 0x00000004001a7310 */ /* 0x004e220000301000 */
[----:B------:R-:W0:-:S14]  /*21b0*/  DSETP.GEU.AND P0, PT, |R4|, c[0x2][0x0], PT ;  /* 0x008000000400762a */ /* 0x000e1c0003f0e200 */
[----:B0-----:R-:W-:Y:S01]  /*21c0*/  @!P0 FMUL R26, R26, 1.175494350822287508e-38 ;  /* 0x008000001a1a8820 */ /* 0x001fe20000400000 */
[----:B------:R-:W-:Y:S05]  /*21d0*/  BRA `(.L_x_5597) ;  /* 0x00000a0000007947 */ /* 0x000fea0003800000 */
.L_x_5592:
        /* <DEDUP_REMOVED lines=12> */
.L_x_5606:
[----:B------:R-:W2:Y:S02]  /*22a0*/  LDG.E.64 R4, [R4.64] ;  /* 0x0000002404047981 */ /* 0x000ea4000c1e1b00 */
[----:B--2---:R-:W0:Y:S01]  /*22b0*/  F2F.F32.F64 R26, R4 ;  /* 0x00000004001a7310 */ /* 0x004e220000301000 */
[----:B------:R-:W0:-:S14]  /*22c0*/  DSETP.GEU.AND P0, PT, |R4|, c[0x2][0x0], PT ;  /* 0x008000000400762a */ /* 0x000e1c0003f0e200 */
[----:B0-----:R-:W-:Y:S01]  /*22d0*/  @!P0 FMUL R26, R26, 1.175494350822287508e-38 ;  /* 0x008000001a1a8820 */ /* 0x001fe20000400000 */
[----:B------:R-:W-:Y:S05]  /*22e0*/  BRA `(.L_x_5597) ;  /* 0x000008f000007947 */ /* 0x000fea0003800000 */
.L_x_5605:
        /* <DEDUP_REMOVED lines=26> */
.L_x_5608:
        /* <DEDUP_REMOVED lines=13> */
.L_x_5607:
[----:B------:R-:W2:Y:S02]  /*2560*/  LDG.E.U16 R4, [R4.64] ;  /* 0x0000002404047981 */ /* 0x000ea4000c1e1500 */
[----:B--2---:R-:W-:Y:S01]  /*2570*/  PRMT R26, RZ, 0x5410, R4 ;  /* 0x00005410ff1a7816 */ /* 0x004fe20000000004 */
[----:B------:R-:W-:Y:S05]  /*2580*/  BRA `(.L_x_5597) ;  /* 0x0000065000007947 */ /* 0x000fea0003800000 */
.L_x_5604:
        /* <DEDUP_REMOVED lines=9> */
[----:B--2---:R0:W2:Y:S01]  /*2620*/  I2F.U16 R26, R4 ;  /* 0x00000004001a7306 */ /* 0x0040a20000101000 */
[----:B------:R-:W-:Y:S05]  /*2630*/  BRA `(.L_x_5597) ;  /* 0x000005a000007947 */ /* 0x000fea0003800000 */
.L_x_5611:
        /* <DEDUP_REMOVED lines=20> */
.L_x_5613:
[----:B------:R-:W-:Y:S05]  /*2780*/  BSYNC B0 ;  /* 0x0000000000007941 */ /* 0x000fea0003800000 */
.L_x_5612:
[----:B------:R-:W-:Y:S01]  /*2790*/  IMAD.SHL.U32 R3, R3, 0x100000, RZ ;  /* 0x0010000003037824 */ /* 0x000fe200078e00ff */
[----:B------:R-:W-:-:S04]  /*27a0*/  LEA R5, R0, 0x3b800000, 0x17 ;  /* 0x3b80000000057811 */ /* 0x000fc800078eb8ff */
[----:B------:R-:W-:Y:S01]  /*27b0*/  LOP3.LUT R26, R5, R3, R26, 0xfe, !PT ;  /* 0x00000003051a7212 */ /* 0x000fe200078efe1a */
[----:B------:R-:W-:Y:S05]  /*27c0*/  BRA `(.L_x_5597) ;  /* 0x0000041000007947 */ /* 0x000fea0003800000 */
.L_x_5610:
        /* <DEDUP_REMOVED lines=20> */
.L_x_5615:
[----:B------:R-:W-:Y:S05]  /*2910*/  BSYNC B0 ;  /* 0x0000000000007941 */ /* 0x000fea0003800000 */
.L_x_5614:
[----:B------:R-:W-:Y:S01]  /*2920*/  IMAD.SHL.U32 R3, R3, 0x200000, RZ ;  /* 0x0020000003037824 */ /* 0x000fe200078e00ff */
[----:B------:R-:W-:-:S04]  /*2930*/  LEA R5, R0, 0x37800000, 0x17 ;  /* 0x3780000000057811 */ /* 0x000fc800078eb8ff */
[----:B------:R-:W-:Y:S01]  /*2940*/  LOP3.LUT R26, R5, R3, R26, 0xfe, !PT ;  /* 0x00000003051a7212 */ /* 0x000fe200078efe1a */
[----:B------:R-:W-:Y:S05]  /*2950*/  BRA `(.L_x_5597) ;  /* 0x0000028000007947 */ /* 0x000fea0003800000 */
.L_x_5609:
        /* <DEDUP_REMOVED lines=14> */
.L_x_5596:
        /* <DEDUP_REMOVED lines=21> */
.L_x_5617:
[----:B------:R-:W2:Y:S02]  /*2b90*/  LDG.E.64 R26, [R4.64] ;  /* 0x00000024041a7981 */ /* 0x000ea4000c1e1b00 */
[----:B--2---:R0:W2:Y:S01]  /*2ba0*/  I2F.U64 R26, R26 ;  /* 0x0000001a001a7312 */ /* 0x0040a20000301000 */
[----:B------:R-:W-:Y:S05]  /*2bb0*/  BRA `(.L_x_5597) ;  /* 0x0000002000007947 */ /* 0x000fea0003800000 */
.L_x_5616:
[----:B------:R-:W2:Y:S02]  /*2bc0*/  LDG.E R4, [R4.64] ;  /* 0x0000002404047981 */ /* 0x000ea4000c1e1900 */
[----:B--2---:R0:W2:Y:S02]  /*2bd0*/  I2F.U32 R26, R4 ;  /* 0x00000004001a7306 */ /* 0x0040a40000201000 */
.L_x_5597:
[----:B------:R-:W-:Y:S05]  /*2be0*/  BSYNC B6 ;  /* 0x0000000000067941 */ /* 0x000fea0003800000 */
.L_x_5591:
[----:B------:R-:W-:Y:S02]  /*2bf0*/  IADD3 R25, R25, 0x80, RZ ;  /* 0x0000008019197810 */ /* 0x000fe40007ffe0ff */
.L_x_5590:
[----:B------:R-:W-:Y:S05]  /*2c00*/  BSYNC B7 ;  /* 0x0000000000077941 */ /* 0x000fea0003800000 */
.L_x_5589:
        /* <DEDUP_REMOVED lines=21> */
.L_x_5623:
[----:B------:R-:W3:Y:S02]  /*2d60*/  LDG.E.U8 R4, [R4.64] ;  /* 0x0000002404047981 */ /* 0x000ee4000c1e1100 */
[----:B---3--:R0:W3:Y:S01]  /*2d70*/  I2F.U16 R24, R4 ;  /* 0x0000000400187306 */ /* 0x0080e20000101000 */
[----:B------:R-:W-:Y:S05]  /*2d80*/  BRA `(.L_x_5619) ;  /* 0x00000c7000007947 */ /* 0x000fea0003800000 */
.L_x_5622:
        /* <DEDUP_REMOVED lines=9> */
.L_x_5626:
[----:B------:R-:W3:Y:S02]  /*2e20*/  LDG.E R4, [R4.64] ;  /* 0x0000002404047981 */ /* 0x000ee4000c1e1900 */
[----:B---3--:R0:W3:Y:S01]  /*2e30*/  I2F R24, R4 ;  /* 0x0000000400187306 */ /* 0x0080e20000201400 */
[----:B------:R-:W-:Y:S05]  /*2e40*/  BRA `(.L_x_5619) ;  /* 0x00000bb000007947 */ /* 0x000fea0003800000 */
.L_x_5625:
[----:B------:R-:W3:Y:S02]  /*2e50*/  LDG.E.U16 R4, [R4.64] ;  /* 0x0000002404047981 */ /* 0x000ee4000c1e1500 */
[----:B---3--:R0:W3:Y:S01]  /*2e60*/  I2F.S16 R24, R4 ;  /* 0x0000000400187306 */ /* 0x0080e20000101400 */
[----:B------:R-:W-:Y:S05]  /*2e70*/  BRA `(.L_x_5619) ;  /* 0x00000b8000007947 */ /* 0x000fea0003800000 */
.L_x_5621:
        /* <DEDUP_REMOVED lines=8> */
.L_x_5628:
[----:B------:R-:W3:Y:S02]  /*2f00*/  LDG.E.U16 R4, [R4.64] ;  /* 0x0000002404047981 */ /* 0x000ee4000c1e1500 */
[----:B---3--:R-:W-:Y:S01]  /*2f10*/  HADD2.F32 R24, -RZ, R4.H0_H0 ;  /* 0x20000004ff187230 */ /* 0x008fe20000004100 */
[----:B------:R-:W-:Y:S05]  /*2f20*/  BRA `(.L_x_5619) ;  /* 0x00000ad000007947 */ /* 0x000fea0003800000 */
.L_x_5627:
        /* <DEDUP_REMOVED lines=8> */
.L_x_5630:
[----:B------:R-:W3:Y:S02]  /*2fb0*/  LDG.E.U16 R4, [R4.64] ;  /* 0x0000002404047981 */ /* 0x000ee4000c1e1500 */
[----:B---3--:R-:W-:Y:S01]  /*2fc0*/  HADD2.F32 R24, -RZ, R4.H0_H0 ;  /* 0x20000004ff187230 */ /* 0x008fe20000004100 */
[----:B------:R-:W-:Y:S05]  /*2fd0*/  BRA `(.L_x_5619) ;  /* 0x00000a2000007947 */ /* 0x000fea0003800000 */
.L_x_5629:
[----:B------:R-:W3:Y:S02]  /*2fe0*/  LDG.E.64 R4, [R4.64] ;  /* 0x0000002404047981 */ /* 0x000ee4000c1e1b00 */
[----:B---3--:R-:W0:Y:S01]  /*2ff0*/  F2F.F32.F64 R24, R4 ;  /* 0x0000000400187310 */ /* 0x008e220000301000 */
[----:B------:R-:W0:-:S14]  /*3000*/  DSETP.GEU.AND P0, PT, |R4|, c[0x2][0x0], PT ;  /* 0x008000000400762a */ /* 0x000e1c0003f0e200 */
[----:B0-----:R-:W-:Y:S01]  /*3010*/  @!P0 FMUL R24, R24, 1.175494350822287508e-38 ;  /* 0x0080000018188820 */ /* 0x001fe20000400000 */
[----:B------:R-:W-:Y:S05]  /*3020*/  BRA `(.L_x_5619) ;  /* 0x000009d000007947 */ /* 0x000fea0003800000 */
.L_x_5620:
        /* <DEDUP_REMOVED lines=12> */
.L_x_5633:
[----:B------:R-:W3:Y:S02]  /*30f0*/  LDG.E.64 R4, [R4.64] ;  /* 0x0000002404047981 */ /* 0x000ee4000c1e1b00 */
[----:B---3--:R-:W0:Y:S01]  /*3100*/  F2F.F32.F64 R24, R4 ;  /* 0x0000000400187310 */ /* 0x008e220000301000 */
[----:B------:R-:W0:-:S14]  /*3110*/  DSETP.GEU.AND P0, PT, |R4|, c[0x2][0x0], PT ;  /* 0x008000000400762a */ /* 0x000e1c0003f0e200 */
[----:B0-----:R-:W-:Y:S01]  /*3120*/  @!P0 FMUL R24, R24, 1.175494350822287508e-38 ;  /* 0x0080000018188820 */ /* 0x001fe20000400000 */
[----:B------:R-:W-:Y:S05]  /*3130*/  BRA `(.L_x_5619) ;  /* 0x000008c000007947 */ /* 0x000fea0003800000 */
.L_x_5632:
        /* <DEDUP_REMOVED lines=26> */
.L_x_5635:
        /* <DEDUP_REMOVED lines=13> */
.L_x_5634:
[----:B------:R-:W3:Y:S02]  /*33b0*/  LDG.E.U16 R4, [R4.64] ;  /* 0x0000002404047981 */ /* 0x000ee4000c1e1500 */
[----:B---3--:R-:W-:Y:S01]  /*33c0*/  PRMT R24, RZ, 0x5410, R4 ;  /* 0x00005410ff187816 */ /* 0x008fe20000000004 */
[----:B------:R-:W-:Y:S05]  /*33d0*/  BRA `(.L_x_5619) ;  /* 0x0000062000007947 */ /* 0x000fea0003800000 */
.L_x_5631:
        /* <DEDUP_REMOVED lines=11> */
.L_x_5638:
[----:B------:R-:W3:Y:S02]  /*3490*/  LDG.E.U8 R3, [R4.64] ;  /* 0x0000002404037981 */ /* 0x000ee4000c1e1100 */
        /* <DEDUP_REMOVED lines=18> */
.L_x_5640:
[----:B------:R-:W-:Y:S05]  /*35c0*/  BSYNC B0 ;  /* 0x0000000000007941 */ /* 0x000fea0003800000 */
.L_x_5639:
[----:B------:R-:W-:Y:S01]  /*35d0*/  IMAD.SHL.U32 R3, R3, 0x100000, RZ ;  /* 0x0010000003037824 */ /* 0x000fe200078e00ff */
[----:B------:R-:W-:-:S04]  /*35e0*/  LEA R5, R0, 0x3b800000, 0x17 ;  /* 0x3b80000000057811 */ /* 0x000fc800078eb8ff */
[----:B------:R-:W-:Y:S01]  /*35f0*/  LOP3.LUT R24, R5, R3, R24, 0xfe, !PT ;  /* 0x0000000305187212 */ /* 0x000fe200078efe18 */
[----:B------:R-:W-:Y:S05]  /*3600*/  BRA `(.L_x_5619) ;  /* 0x000003f000007947 */ /* 0x000fea0003800000 */
.L_x_5637:
        /* <DEDUP_REMOVED lines=19> */
.L_x_5642:
[----:B------:R-:W-:Y:S05]  /*3740*/  BSYNC B0 ;  /* 0x0000000000007941 */ /* 0x000fea0003800000 */
.L_x_5641:
[----:B------:R-:W-:Y:S01]  /*3750*/  IMAD.SHL.U32 R3, R3, 0x200000, RZ ;  /* 0x0020000003037824 */ /* 0x000fe200078e00ff */
[----:B------:R-:W-:-:S04]  /*3760*/  LEA R5, R0, 0x37800000, 0x17 ;  /* 0x3780000000057811 */ /* 0x000fc800078eb8ff */
[----:B------:R-:W-:Y:S01]  /*3770*/  LOP3.LUT R24, R5, R3, R24, 0xfe, !PT ;  /* 0x0000000305187212 */ /* 0x000fe200078efe18 */
[----:B------:R-:W-:Y:S05]  /*3780*/  BRA `(.L_x_5619) ;  /* 0x0000027000007947 */ /* 0x000fea0003800000 */
.L_x_5636:
        /* <DEDUP_REMOVED lines=14> */
.L_x_5624:
        /* <DEDUP_REMOVED lines=19> */
[----:B------:R-:W-:Y:S05]  /*39a0*/  BRA `(.L_x_5619) ;  /* 0x0000005000007947 */ /* 0x000fea0003800000 */
.L_x_5644:
[----:B------:R-:W3:Y:S02]  /*39b0*/  LDG.E.64 R24, [R4.64] ;  /* 0x0000002404187981 */ /* 0x000ee4000c1e1b00 */
[----:B---3--:R0:W3:Y:S01]  /*39c0*/  I2F.U64 R24, R24 ;  /* 0x0000001800187312 */ /* 0x0080e20000301000 */
[----:B------:R-:W-:Y:S05]  /*39d0*/  BRA `(.L_x_5619) ;  /* 0x0000002000007947 */ /* 0x000fea0003800000 */
.L_x_5643:
[----:B------:R-:W3:Y:S02]  /*39e0*/  LDG.E R4, [R4.64] ;  /* 0x0000002404047981 */ /* 0x000ee4000c1e1900 */
[----:B---3--:R0:W3:Y:S02]  /*39f0*/  I2F.U32 R24, R4 ;  /* 0x0000000400187306 */ /* 0x0080e40000201000 */
.L_x_5619:
[----:B------:R-:W-:Y:S05]  /*3a00*/  BSYNC B6 ;  /* 0x0000000000067941 */ /* 0x000fea0003800000 */
.L_x_5618:
[----:B0-----:R-:W0:Y:S01]  /*3a10*/  S2R R25, SR_TID.X ;  /* 0x0000000000197919 */ /* 0x001e220000002100 */
[----:B------:R-:W-:Y:S01]  /*3a20*/  BSSY B0, `(.L_x_5645) ;  /* 0x0000022000007945 */ /* 0x000fe20003800000 */
[----:B0-----:R-:W-:-:S13]  /*3a30*/  ISETP.GE.AND P0, PT, R25, R16, PT ;  /* 0x000000101900720c */ /* 0x001fda0003f06270 */
[----:B------:R-:W-:Y:S05]  /*3a40*/  @P0 BRA `(.L_x_5646) ;  /* 0x000001f000000947 */ /* 0x000fea0003800000 */
[----:B-----5:R-:W-:-:S13]  /*3a50*/  FSETP.GT.FTZ.AND P1, PT, R22, RZ, PT ;  /* 0x000000ff1600720b */ /* 0x020fda0003f34000 */
        /* <DEDUP_REMOVED lines=29> */
.L_x_5647:
[----:B------:R-:W-:Y:S02]  /*3c30*/  FMUL.FTZ R4, R22, c[0x0][0x16c] ;  /* 0x00005b0016047a20 */ /* 0x000fe40000410000 */
.L_x_5646:
[----:B------:R-:W-:Y:S05]  /*3c40*/  BSYNC B0 ;  /* 0x0000000000007941 */ /* 0x000fea0003800000 */
.L_x_5645:
[----:B------:R-:W-:Y:S01]  /*3c50*/  IADD3 R19, R25, 0x80, RZ ;  /* 0x0000008019137810 */ /* 0x000fe20007ffe0ff */
[----:B------:R-:W-:Y:S03]  /*3c60*/  BSSY B0, `(.L_x_5648) ;  /* 0x0000022000007945 */ /* 0x000fe60003800000 */
[----:B------:R-:W-:-:S13]  /*3c70*/  ISETP.GE.AND P1, PT, R19, R16, PT ;  /* 0x000000101300720c */ /* 0x000fda0003f26270 */
[----:B------:R-:W-:Y:S05]  /*3c80*/  @P1 BRA `(.L_x_5649) ;  /* 0x000001f000001947 */ /* 0x000fea0003800000 */
[----:B-1---5:R-:W-:-:S13]  /*3c90*/  FSETP.GT.FTZ.AND P1, PT, R17, RZ, PT ;  /* 0x000000ff1100720b */ /* 0x022fda0003f34000 */
        /* <DEDUP_REMOVED lines=29> */
.L_x_5650:
[----:B------:R-:W-:Y:S02]  /*3e70*/  FMUL.FTZ R18, R17, c[0x0][0x16c] ;  /* 0x00005b0011127a20 */ /* 0x000fe40000410000 */
.L_x_5649:
[----:B------:R-:W-:Y:S05]  /*3e80*/  BSYNC B0 ;  /* 0x0000000000007941 */ /* 0x000fea0003800000 */
.L_x_5648:
[----:B------:R-:W-:Y:S01]  /*3e90*/  IADD3 R3, R25, 0x100, RZ ;  /* 0x0000010019037810 */ /* 0x000fe20007ffe0ff */
[----:B------:R-:W-:Y:S03]  /*3ea0*/  BSSY B0, `(.L_x_5651) ;  /* 0x0000022000007945 */ /* 0x000fe60003800000 */
[----:B------:R-:W-:-:S13]  /*3eb0*/  ISETP.GE.AND P1, PT, R3, R16, PT ;  /* 0x000000100300720c */ /* 0x000fda0003f26270 */
[----:B------:R-:W-:Y:S05]  /*3ec0*/  @P1 BRA `(.L_x_5652) ;  /* 0x000001f000001947 */ /* 0x000fea0003800000 */
[----:B--2--5:R-:W-:-:S13]  /*3ed0*/  FSETP.GT.FTZ.AND P1, PT, R26, RZ, PT ;  /* 0x000000ff1a00720b */ /* 0x024fda0003f34000 */
        /* <DEDUP_REMOVED lines=29> */
.L_x_5653:
[----:B------:R-:W-:Y:S02]  /*40b0*/  FMUL.FTZ R22, R26, c[0x0][0x16c] ;  /* 0x00005b001a167a20 */ /* 0x000fe40000410000 */
.L_x_5652:
[----:B------:R-:W-:Y:S05]  /*40c0*/  BSYNC B0 ;  /* 0x0000000000007941 */ /* 0x000fea0003800000 */
.L_x_5651:
[----:B------:R-:W-:Y:S01]  /*40d0*/  IADD3 R3, R25, 0x180, RZ ;  /* 0x0000018019037810 */ /* 0x000fe20007ffe0ff */
[----:B------:R-:W-:Y:S03]  /*40e0*/  BSSY B0, `(.L_x_5654) ;  /* 0x0000022000007945 */ /* 0x000fe60003800000 */
[----:B------:R-:W-:-:S13]  /*40f0*/  ISETP.GE.AND P1, PT, R3, R16, PT ;  /* 0x000000100300720c */ /* 0x000fda0003f26270 */
[----:B------:R-:W-:Y:S05]  /*4100*/  @P1 BRA `(.L_x_5655) ;  /* 0x000001f000001947 */ /* 0x000fea0003800000 */
[----:B---3-5:R-:W-:-:S13]  /*4110*/  FSETP.GT.FTZ.AND P1, PT, R24, RZ, PT ;  /* 0x000000ff1800720b */ /* 0x028fda0003f34000 */
        /* <DEDUP_REMOVED lines=29> */
.L_x_5656:
[----:B------:R-:W-:Y:S02]  /*42f0*/  FMUL.FTZ R24, R24, c[0x0][0x16c] ;  /* 0x00005b0018187a20 */ /* 0x000fe40000410000 */
.L_x_5655:
[----:B------:R-:W-:Y:S05]  /*4300*/  BSYNC B0 ;  /* 0x0000000000007941 */ /* 0x000fea0003800000 */
.L_x_5654:
[----:B-1---5:R-:W0:Y:S01]  /*4310*/  LDC.U8 R17, c[0x0][0x19c] ;  /* 0x00006700ff117b82 */ /* 0x022e220000000000 */
        /* <DEDUP_REMOVED lines=17> */
[----:B------:R-:W0:Y:S01]  /*4430*/  F2I.FTZ.TRUNC.NTZ R3, R4 ;  /* 0x0000000400037305 */ /* 0x000e22000021f100 */
[----:B------:R-:W-:Y:S01]  /*4440*/  IMAD.MOV.U32 R25, RZ, RZ, R19 ;  /* 0x000000ffff197224 */ /* 0x000fe200078e0013 */
[----:B0-----:R0:W-:Y:S01]  /*4450*/  STG.E.U8 [R8.64], R3 ;  /* 0x0000000308007986 */ /* 0x0011e2000c101124 */
[----:B------:R-:W-:Y:S05]  /*4460*/  BRA `(.L_x_5658) ;  /* 0x00000ec000007947 */ /* 0x000fea0003800000 */
.L_x_5662:
[----:B------:R-:W0:Y:S01]  /*4470*/  F2I.S64.TRUNC R4, R4 ;  /* 0x0000000400047311 */ /* 0x000e22000020d900 */
[----:B------:R-:W-:Y:S02]  /*4480*/  IMAD.MOV.U32 R25, RZ, RZ, R19 ;  /* 0x000000ffff197224 */ /* 0x000fe400078e0013 */
[----:B0-----:R-:W-:-:S05]  /*4490*/  IMAD.MOV.U32 R3, RZ, RZ, R4 ;  /* 0x000000ffff037224 */ /* 0x001fca00078e0004 */
[----:B------:R0:W-:Y:S01]  /*44a0*/  STG.E.U8 [R8.64], R3 ;  /* 0x0000000308007986 */ /* 0x0001e2000c101124 */
[----:B------:R-:W-:Y:S05]  /*44b0*/  BRA `(.L_x_5658) ;  /* 0x00000e7000007947 */ /* 0x000fea0003800000 */
.L_x_5661:
[----:B------:R-:W-:-:S13]  /*44c0*/  ISETP.NE.AND P0, PT, R0, 0x2, PT ;  /* 0x000000020000780c */ /* 0x000fda0003f05270 */
[----:B------:R-:W-:Y:S05]  /*44d0*/  @!P0 BRA `(.L_x_5664) ;  /* 0x000000c000008947 */ /* 0x000fea0003800000 */
[----:B------:R-:W-:-:S13]  /*44e0*/  ISETP.NE.AND P0, PT, R0, 0x3, PT ;  /* 0x000000030000780c */ /* 0x000fda0003f05270 */
[----:B------:R-:W-:Y:S05]  /*44f0*/  @!P0 BRA `(.L_x_5665) ;  /* 0x0000006000008947 */ /* 0x000fea0003800000 */
[----:B------:R-:W-:-:S13]  /*4500*/  ISETP.NE.AND P0, PT, R0, 0x4, PT ;  /* 0x000000040000780c */ /* 0x000fda0003f05270 */
[----:B------:R-:W-:Y:S05]  /*4510*/  @P0 BRA `(.L_x_5663) ;  /* 0x00000c5000000947 */ /* 0x000fea0003800000 */
[----:B------:R-:W0:Y:S01]  /*4520*/  F2I.S64.TRUNC R4, R4 ;  /* 0x0000000400047311 */ /* 0x000e22000020d900 */
[----:B------:R-:W-:Y:S01]  /*4530*/  IMAD.MOV.U32 R25, RZ, RZ, R19 ;  /* 0x000000ffff197224 */ /* 0x000fe200078e0013 */
[----:B0-----:R0:W-:Y:S01]  /*4540*/  STG.E.64 [R8.64], R4 ;  /* 0x0000000408007986 */ /* 0x0011e2000c101b24 */
[----:B------:R-:W-:Y:S05]  /*4550*/  BRA `(.L_x_5658) ;  /* 0x00000dd000007947 */ /* 0x000fea0003800000 */
.L_x_5665:
[----:B------:R-:W0:Y:S01]  /*4560*/  F2I.FTZ.TRUNC.NTZ R3, R4 ;  /* 0x0000000400037305 */ /* 0x000e22000021f100 */
[----:B------:R-:W-:Y:S01]  /*4570*/  IMAD.MOV.U32 R25, RZ, RZ, R19 ;  /* 0x000000ffff197224 */ /* 0x000fe200078e0013 */
[----:B0-----:R0:W-:Y:S01]  /*4580*/  STG.E [R8.64], R3 ;  /* 0x0000000308007986 */ /* 0x0011e2000c101924 */
[----:B------:R-:W-:Y:S05]  /*4590*/  BRA `(.L_x_5658) ;  /* 0x00000d9000007947 */ /* 0x000fea0003800000 */
.L_x_5664:
[----:B------:R-:W0:Y:S01]  /*45a0*/  F2I.FTZ.TRUNC.NTZ R3, R4 ;  /* 0x0000000400037305 */ /* 0x000e22000021f100 */
[----:B------:R-:W-:Y:S01]  /*45b0*/  IMAD.MOV.U32 R25, RZ, RZ, R19 ;  /* 0x000000ffff197224 */ /* 0x000fe200078e0013 */
[----:B0-----:R0:W-:Y:S01]  /*45c0*/  STG.E.U16 [R8.64], R3 ;  /* 0x0000000308007986 */ /* 0x0011e2000c101524 */
[----:B------:R-:W-:Y:S05]  /*45d0*/  BRA `(.L_x_5658) ;  /* 0x00000d5000007947 */ /* 0x000fea0003800000 */
.L_x_5660:
[----:B------:R-:W-:-:S13]  /*45e0*/  ISETP.GT.AND P0, PT, R0, 0x6, PT ;  /* 0x000000060000780c */ /* 0x000fda0003f04270 */
[----:B------:R-:W-:Y:S05]  /*45f0*/  @P0 BRA `(.L_x_5666) ;  /* 0x000000b000000947 */ /* 0x000fea0003800000 */
[----:B------:R-:W-:-:S13]  /*4600*/  ISETP.NE.AND P0, PT, R0, 0x5, PT ;  /* 0x000000050000780c */ /* 0x000fda0003f05270 */
[----:B------:R-:W-:Y:S05]  /*4610*/  @!P0 BRA `(.L_x_5667) ;  /* 0x0000005000008947 */ /* 0x000fea0003800000 */
[----:B------:R-:W-:-:S13]  /*4620*/  ISETP.NE.AND P0, PT, R0, 0x6, PT ;  /* 0x000000060000780c */ /* 0x000fda0003f05270 */
[----:B------:R-:W-:Y:S05]  /*4630*/  @P0 BRA `(.L_x_5663) ;  /* 0x00000b3000000947 */ /* 0x000fea0003800000 */
[----:B------:R0:W-:Y:S01]  /*4640*/  STG.E [R8.64], R4 ;  /* 0x0000000408007986 */ /* 0x0001e2000c101924 */
[----:B------:R-:W-:Y:S01]  /*4650*/  IMAD.MOV.U32 R25, RZ, RZ, R19 ;  /* 0x000000ffff197224 */ /* 0x000fe200078e0013 */
[----:B------:R-:W-:Y:S05]  /*4660*/  BRA `(.L_x_5658) ;  /* 0x00000cc000007947 */ /* 0x000fea0003800000 */
.L_x_5667:
[----:B------:R-:W-:Y:S01]  /*4670*/  F2FP.PACK_AB R4, RZ, R4 ;  /* 0x00000004ff04723e */ /* 0x000fe200000000ff */
[----:B------:R-:W-:-:S04]  /*4680*/  IMAD.MOV.U32 R25, RZ, RZ, R19 ;  /* 0x000000ffff197224 */ /* 0x000fc800078e0013 */
[----:B------:R0:W-:Y:S01]  /*4690*/  STG.E.U16 [R8.64], R4 ;  /* 0x0000000408007986 */ /* 0x0001e2000c101524 */
[----:B------:R-:W-:Y:S05]  /*46a0*/  BRA `(.L_x_5658) ;  /* 0x00000c8000007947 */ /* 0x000fea0003800000 */
.L_x_5666:
[----:B------:R-:W-:-:S13]  /*46b0*/  ISETP.NE.AND P0, PT, R0, 0x7, PT ;  /* 0x000000070000780c */ /* 0x000fda0003f05270 */
[----:B------:R-:W-:Y:S05]  /*46c0*/  @!P0 BRA `(.L_x_5668) ;  /* 0x000000d000008947 */ /* 0x000fea0003800000 */
[----:B------:R-:W-:-:S13]  /*46d0*/  ISETP.NE.AND P0, PT, R0, 0x8, PT ;  /* 0x000000080000780c */ /* 0x000fda0003f05270 */
[----:B------:R-:W-:Y:S05]  /*46e0*/  @!P0 BRA `(.L_x_5669) ;  /* 0x0000006000008947 */ /* 0x000fea0003800000 */
[----:B------:R-:W-:-:S13]  /*46f0*/  ISETP.NE.AND P0, PT, R0, 0x9, PT ;  /* 0x000000090000780c */ /* 0x000fda0003f05270 */
[----:B------:R-:W-:Y:S05]  /*4700*/  @P0 BRA `(.L_x_5663) ;  /* 0x00000a6000000947 */ /* 0x000fea0003800000 */
[----:B------:R-:W-:Y:S02]  /*4710*/  IMAD.MOV.U32 R5, RZ, RZ, RZ ;  /* 0x000000ffff057224 */ /* 0x000fe400078e00ff */
[----:B------:R-:W-:-:S03]  /*4720*/  IMAD.MOV.U32 R25, RZ, RZ, R19 ;  /* 0x000000ffff197224 */ /* 0x000fc600078e0013 */
[----:B------:R0:W-:Y:S01]  /*4730*/  STG.E.64 [R8.64], R4 ;  /* 0x0000000408007986 */ /* 0x0001e2000c101b24 */
[----:B------:R-:W-:Y:S05]  /*4740*/  BRA `(.L_x_5658) ;  /* 0x00000be000007947 */ /* 0x000fea0003800000 */
.L_x_5669:
[----:B------:R-:W-:Y:S01]  /*4750*/  F2FP.PACK_AB R3, RZ, R4 ;  /* 0x00000004ff03723e */ /* 0x000fe200000000ff */
[----:B------:R-:W-:-:S03]  /*4760*/  IMAD.MOV.U32 R25, RZ, RZ, R19 ;  /* 0x000000ffff197224 */ /* 0x000fc600078e0013 */
[----:B------:R-:W-:-:S05]  /*4770*/  PRMT R3, R3, 0x5410, RZ ;  /* 0x0000541003037816 */ /* 0x000fca00000000ff */
[----:B------:R0:W-:Y:S01]  /*4780*/  STG.E [R8.64], R3 ;  /* 0x0000000308007986 */ /* 0x0001e2000c101924 */
[----:B------:R-:W-:Y:S05]  /*4790*/  BRA `(.L_x_5658) ;  /* 0x00000b9000007947 */ /* 0x000fea0003800000 */
.L_x_5668:
[----:B------:R-:W-:Y:S02]  /*47a0*/  FMUL.FTZ R4, R4, 1 ;  /* 0x3f80000004047820 */ /* 0x000fe40000410000 */
[----:B------:R-:W-:-:S04]  /*47b0*/  IMAD.MOV.U32 R25, RZ, RZ, R19 ;  /* 0x000000ffff197224 */ /* 0x000fc800078e0013 */
[----:B------:R-:W0:Y:S02]  /*47c0*/  F2F.F64.F32 R4, R4 ;  /* 0x0000000400047310 */ /* 0x000e240000201800 */
[----:B0-----:R0:W-:Y:S01]  /*47d0*/  STG.E.64 [R8.64], R4 ;  /* 0x0000000408007986 */ /* 0x0011e2000c101b24 */
[----:B------:R-:W-:Y:S05]  /*47e0*/  BRA `(.L_x_5658) ;  /* 0x00000b4000007947 */ /* 0x000fea0003800000 */
.L_x_5659:
        /* <DEDUP_REMOVED lines=8> */
[----:B------:R-:W-:Y:S01]  /*4870*/  FSETP.NEU.FTZ.AND P0, PT, R4, RZ, PT ;  /* 0x000000ff0400720b */ /* 0x000fe20003f1d000 */
[----:B------:R-:W-:-:S03]  /*4880*/  IMAD.MOV.U32 R25, RZ, RZ, R19 ;  /* 0x000000ffff197224 */ /* 0x000fc600078e0013 */
[----:B------:R-:W-:-:S05]  /*4890*/  SEL R3, RZ, 0x1, !P0 ;  /* 0x00000001ff037807 */ /* 0x000fca0004000000 */
[----:B------:R0:W-:Y:S01]  /*48a0*/  STG.E.U8 [R8.64], R3 ;  /* 0x0000000308007986 */ /* 0x0001e2000c101124 */
[----:B------:R-:W-:Y:S05]  /*48b0*/  BRA `(.L_x_5658) ;  /* 0x00000a7000007947 */ /* 0x000fea0003800000 */
.L_x_5672:
[----:B------:R-:W-:Y:S01]  /*48c0*/  FMUL.FTZ R4, R4, 1 ;  /* 0x3f80000004047820 */ /* 0x000fe20000410000 */
[----:B------:R-:W-:Y:S01]  /*48d0*/  CS2R R6, SRZ ;  /* 0x0000000000067805 */ /* 0x000fe2000001ff00 */
[----:B------:R-:W-:-:S04]  /*48e0*/  IMAD.MOV.U32 R25, RZ, RZ, R19 ;  /* 0x000000ffff197224 */ /* 0x000fc800078e0013 */
[----:B------:R-:W0:Y:S02]  /*48f0*/  F2F.F64.F32 R4, R4 ;  /* 0x0000000400047310 */ /* 0x000e240000201800 */
[----:B0-----:R0:W-:Y:S01]  /*4900*/  STG.E.128 [R8.64], R4 ;  /* 0x0000000408007986 */ /* 0x0011e2000c101d24 */
[----:B------:R-:W-:Y:S05]  /*4910*/  BRA `(.L_x_5658) ;  /* 0x00000a1000007947 */ /* 0x000fea0003800000 */
.L_x_5671:
        /* <DEDUP_REMOVED lines=20> */
.L_x_5676:
[----:B------:R-:W-:Y:S05]  /*4a60*/  BSYNC B0 ;  /* 0x0000000000007941 */ /* 0x000fea0003800000 */
.L_x_5675:
[----:B------:R-:W-:Y:S01]  /*4a70*/  LOP3.LUT R5, R0, R5, RZ, 0xfc, !PT ;  /* 0x0000000500057212 */ /* 0x000fe200078efcff */
[----:B------:R-:W-:-:S04]  /*4a80*/  IMAD.MOV.U32 R25, RZ, RZ, R19 ;  /* 0x000000ffff197224 */ /* 0x000fc800078e0013 */
[----:B------:R0:W-:Y:S01]  /*4a90*/  STG.E.U8 [R8.64], R5 ;  /* 0x0000000508007986 */ /* 0x0001e2000c101124 */
[----:B------:R-:W-:Y:S05]  /*4aa0*/  BRA `(.L_x_5658) ;  /* 0x0000088000007947 */ /* 0x000fea0003800000 */
.L_x_5674:
        /* <DEDUP_REMOVED lines=12> */
.L_x_5678:
[----:B------:R-:W-:Y:S01]  /*4b70*/  IMAD.MOV.U32 R0, RZ, RZ, 0x7f ;  /* 0x0000007fff007424 */ /* 0x000fe200078e00ff */
[----:B------:R-:W-:-:S04]  /*4b80*/  ISETP.GT.U32.AND P0, PT, R5, 0x7f800000, PT ;  /* 0x7f8000000500780c */ /* 0x000fc80003f04070 */
[----:B------:R-:W-:-:S04]  /*4b90*/  SEL R0, R0, 0x7c, P0 ;  /* 0x0000007c00007807 */ /* 0x000fc80000000000 */
.L_x_5679:
[----:B------:R-:W-:Y:S05]  /*4ba0*/  BSYNC B0 ;  /* 0x0000000000007941 */ /* 0x000fea0003800000 */
.L_x_5677:
[----:B------:R-:W-:Y:S01]  /*4bb0*/  LOP3.LUT R4, R4, 0x80000000, RZ, 0xc0, !PT ;  /* 0x8000000004047812 */ /* 0x000fe200078ec0ff */
[----:B------:R-:W-:-:S03]  /*4bc0*/  IMAD.MOV.U32 R25, RZ, RZ, R19 ;  /* 0x000000ffff197224 */ /* 0x000fc600078e0013 */
[----:B------:R-:W-:-:S04]  /*4bd0*/  SHF.R.U32.HI R3, RZ, 0x18, R4 ;  /* 0x00000018ff037819 */ /* 0x000fc80000011604 */
[----:B------:R-:W-:-:S05]  /*4be0*/  LOP3.LUT R3, R0, R3, RZ, 0xfc, !PT ;  /* 0x0000000300037212 */ /* 0x000fca00078efcff */
[----:B------:R0:W-:Y:S01]  /*4bf0*/  STG.E.U8 [R8.64], R3 ;  /* 0x0000000308007986 */ /* 0x0001e2000c101124 */
[----:B------:R-:W-:Y:S05]  /*4c00*/  BRA `(.L_x_5658) ;  /* 0x0000072000007947 */ /* 0x000fea0003800000 */
.L_x_5673:
[----:B------:R-:W-:Y:S01]  /*4c10*/  F2FP.BF16.PACK_AB R4, RZ, R4 ;  /* 0x00000004ff04723e */ /* 0x000fe200000010ff */
[----:B------:R-:W-:-:S04]  /*4c20*/  IMAD.MOV.U32 R25, RZ, RZ, R19 ;  /* 0x000000ffff197224 */ /* 0x000fc800078e0013 */
[----:B------:R0:W-:Y:S01]  /*4c30*/  STG.E.U16 [R8.64], R4 ;  /* 0x0000000408007986 */ /* 0x0001e2000c101524 */
[----:B------:R-:W-:Y:S05]  /*4c40*/  BRA `(.L_x_5658) ;  /* 0x000006e000007947 */ /* 0x000fea0003800000 */
.L_x_5670:
        /* <DEDUP_REMOVED lines=8> */
[----:B------:R-:W0:Y:S01]  /*4cd0*/  F2I.FTZ.U32.TRUNC.NTZ R3, R4 ;  /* 0x0000000400037305 */ /* 0x000e22000021f000 */
[----:B------:R-:W-:Y:S01]  /*4ce0*/  IMAD.MOV.U32 R25, RZ, RZ, R19 ;  /* 0x000000ffff197224 */ /* 0x000fe200078e0013 */
[----:B0-----:R0:W-:Y:S01]  /*4cf0*/  STG.E.U16 [R8.64], R3 ;  /* 0x0000000308007986 */ /* 0x0011e2000c101524 */
[----:B------:R-:W-:Y:S05]  /*4d00*/  BRA `(.L_x_5658) ;  /* 0x0000062000007947 */ /* 0x000fea0003800000 */
.L_x_5682:
        /* <DEDUP_REMOVED lines=16> */
.L_x_5685:
[----:B------:R-:W-:-:S04]  /*4e10*/  LOP3.LUT R4, R4, 0x80000000, RZ, 0xc0, !PT ;  /* 0x8000000004047812 */ /* 0x000fc800078ec0ff */
[----:B------:R-:W-:-:S04]  /*4e20*/  SHF.R.U32.HI R4, RZ, 0x18, R4 ;  /* 0x00000018ff047819 */ /* 0x000fc80000011604 */
[----:B------:R-:W-:-:S04]  /*4e30*/  LOP3.LUT R3, R3, R4, RZ, 0xfc, !PT ;  /* 0x0000000403037212 */ /* 0x000fc800078efcff */
[----:B------:R-:W-:Y:S02]  /*4e40*/  PRMT R0, R3, 0x7610, R0 ;  /* 0x0000761003007816 */ /* 0x000fe40000000000 */
.L_x_5684:
[----:B------:R-:W-:Y:S05]  /*4e50*/  BSYNC B0 ;  /* 0x0000000000007941 */ /* 0x000fea0003800000 */
.L_x_5683:
[----:B------:R0:W-:Y:S01]  /*4e60*/  STG.E.U8 [R8.64], R0 ;  /* 0x0000000008007986 */ /* 0x0001e2000c101124 */
[----:B------:R-:W-:Y:S01]  /*4e70*/  IMAD.MOV.U32 R25, RZ, RZ, R19 ;  /* 0x000000ffff197224 */ /* 0x000fe200078e0013 */
[----:B------:R-:W-:Y:S05]  /*4e80*/  BRA `(.L_x_5658) ;  /* 0x000004a000007947 */ /* 0x000fea0003800000 */
.L_x_5681:
        /* <DEDUP_REMOVED lines=16> */
.L_x_5688:
[----:B------:R-:W-:-:S04]  /*4f90*/  LOP3.LUT R4, R4, 0x80000000, RZ, 0xc0, !PT ;  /* 0x8000000004047812 */ /* 0x000fc800078ec0ff */
[----:B------:R-:W-:-:S04]  /*4fa0*/  SHF.R.U32.HI R4, RZ, 0x18, R4 ;  /* 0x00000018ff047819 */ /* 0x000fc80000011604 */
[----:B------:R-:W-:-:S04]  /*4fb0*/  LOP3.LUT R3, R3, R4, RZ, 0xfc, !PT ;  /* 0x0000000403037212 */ /* 0x000fc800078efcff */
[----:B------:R-:W-:Y:S02]  /*4fc0*/  PRMT R0, R3, 0x7610, R0 ;  /* 0x0000761003007816 */ /* 0x000fe40000000000 */
.L_x_5687:
[----:B------:R-:W-:Y:S05]  /*4fd0*/  BSYNC B0 ;  /* 0x0000000000007941 */ /* 0x000fea0003800000 */
.L_x_5686:
[----:B------:R0:W-:Y:S01]  /*4fe0*/  STG.E.U8 [R8.64], R0 ;  /* 0x0000000008007986 */ /* 0x0001e2000c101124 */
[----:B------:R-:W-:Y:S01]  /*4ff0*/  IMAD.MOV.U32 R25, RZ, RZ, R19 ;  /* 0x000000ffff197224 */ /* 0x000fe200078e0013 */
[----:B------:R-:W-:Y:S05]  /*5000*/  BRA `(.L_x_5658) ;  /* 0x0000032000007947 */ /* 0x000fea0003800000 */
.L_x_5680:
[----:B------:R-:W-:-:S13]  /*5010*/  ISETP.NE.AND P0, PT, R0, 0x1c, PT ;  /* 0x0000001c0000780c */ /* 0x000fda0003f05270 */
[----:B------:R-:W-:Y:S05]  /*5020*/  @!P0 BRA `(.L_x_5689) ;  /* 0x000002d000008947 */ /* 0x000fea0003800000 */
[----:B------:R-:W-:-:S13]  /*5030*/  ISETP.NE.AND P0, PT, R0, 0x1d, PT ;  /* 0x0000001d0000780c */ /* 0x000fda0003f05270 */
[----:B------:R-:W-:Y:S05]  /*5040*/  @!P0 BRA `(.L_x_5690) ;  /* 0x0000027000008947 */ /* 0x000fea0003800000 */
[----:B------:R-:W-:-:S13]  /*5050*/  ISETP.NE.AND P0, PT, R0, 0x2c, PT ;  /* 0x0000002c0000780c */ /* 0x000fda0003f05270 */
[----:B------:R-:W-:Y:S05]  /*5060*/  @P0 BRA `(.L_x_5663) ;  /* 0x0000010000000947 */ /* 0x000fea0003800000 */
[----:B------:R-:W-:Y:S01]  /*5070*/  SHF.R.U32.HI R5, RZ, 0x17, R4 ;  /* 0x00000017ff057819 */ /* 0x000fe20000011604 */
[----:B------:R-:W-:Y:S01]  /*5080*/  IMAD.MOV.U32 R25, RZ, RZ, R19 ;  /* 0x000000ffff197224 */ /* 0x000fe200078e0013 */
        /* <DEDUP_REMOVED lines=14> */
.L_x_5663:
        /* <DEDUP_REMOVED lines=19> */
[----:B------:R-:W-:Y:S01]  /*52a0*/  IMAD.MOV.U32 R25, RZ, RZ, R19 ;  /* 0x000000ffff197224 */ /* 0x000fe200078e0013 */
[----:B------:R-:W-:Y:S05]  /*52b0*/  BRA `(.L_x_5658) ;  /* 0x0000007000007947 */ /* 0x000fea0003800000 */
.L_x_5690:
[----:B------:R-:W0:Y:S01]  /*52c0*/  F2I.U64.TRUNC R4, R4 ;  /* 0x0000000400047311 */ /* 0x000e22000020d800 */
[----:B------:R-:W-:Y:S01]  /*52d0*/  IMAD.MOV.U32 R25, RZ, RZ, R19 ;  /* 0x000000ffff197224 */ /* 0x000fe200078e0013 */
[----:B0-----:R0:W-:Y:S01]  /*52e0*/  STG.E.64 [R8.64], R4 ;  /* 0x0000000408007986 */ /* 0x0011e2000c101b24 */
[----:B------:R-:W-:Y:S05]  /*52f0*/  BRA `(.L_x_5658) ;  /* 0x0000003000007947 */ /* 0x000fea0003800000 */
.L_x_5689:
[----:B------:R-:W0:Y:S01]  /*5300*/  F2I.FTZ.U32.TRUNC.NTZ R3, R4 ;  /* 0x0000000400037305 */ /* 0x000e22000021f000 */
[----:B------:R-:W-:Y:S01]  /*5310*/  IMAD.MOV.U32 R25, RZ, RZ, R19 ;  /* 0x000000ffff197224 */ /* 0x000fe200078e0013 */
[----:B0-----:R0:W-:Y:S06]  /*5320*/  STG.E [R8.64], R3 ;  /* 0x0000000308007986 */ /* 0x0011ec000c101924 */
.L_x_5658:
[----:B------:R-:W-:Y:S05]  /*5330*/  BSYNC B6 ;  /* 0x0000000000067941 */ /* 0x000fea0003800000 */
.L_x_5657:
        /* <DEDUP_REMOVED lines=22> */
.L_x_5696:
[----:B------:R-:W0:Y:S02]  /*54a0*/  F2I.S64.TRUNC R18, R18 ;  /* 0x0000001200127311 */ /* 0x000e24000020d900 */
[----:B0-----:R-:W-:-:S05]  /*54b0*/  IMAD.MOV.U32 R3, RZ, RZ, R18 ;  /* 0x000000ffff037224 */ /* 0x001fca00078e0012 */
[----:B------:R0:W-:Y:S01]  /*54c0*/  STG.E.U8 [R8.64], R3 ;  /* 0x0000000308007986 */ /* 0x0001e2000c101124 */
[----:B------:R-:W-:Y:S05]  /*54d0*/  BRA `(.L_x_5698) ;  /* 0x00000d3000007947 */ /* 0x000fea0003800000 */
.L_x_5695:
        /* <DEDUP_REMOVED lines=9> */
.L_x_5700:
[----:B------:R-:W0:Y:S02]  /*5570*/  F2I.FTZ.TRUNC.NTZ R3, R18 ;  /* 0x0000001200037305 */ /* 0x000e24000021f100 */
[----:B0-----:R0:W-:Y:S01]  /*5580*/  STG.E [R8.64], R3 ;  /* 0x0000000308007986 */ /* 0x0011e2000c101924 */
[----:B------:R-:W-:Y:S05]  /*5590*/  BRA `(.L_x_5698) ;  /* 0x00000c7000007947 */ /* 0x000fea0003800000 */
.L_x_5699:
[----:B------:R-:W0:Y:S02]  /*55a0*/  F2I.FTZ.TRUNC.NTZ R3, R18 ;  /* 0x0000001200037305 */ /* 0x000e24000021f100 */
[----:B0-----:R0:W-:Y:S01]  /*55b0*/  STG.E.U16 [R8.64], R3 ;  /* 0x0000000308007986 */ /* 0x0011e2000c101524 */
[----:B------:R-:W-:Y:S05]  /*55c0*/  BRA `(.L_x_5698) ;  /* 0x00000c4000007947 */ /* 0x000fea0003800000 */
.L_x_5694:
        /* <DEDUP_REMOVED lines=8> */
.L_x_5702:
[----:B------:R-:W-:-:S05]  /*5650*/  F2FP.PACK_AB R18, RZ, R18 ;  /* 0x00000012ff12723e */ /* 0x000fca00000000ff */
[----:B------:R0:W-:Y:S01]  /*5660*/  STG.E.U16 [R8.64], R18 ;  /* 0x0000001208007986 */ /* 0x0001e2000c101524 */
[----:B------:R-:W-:Y:S05]  /*5670*/  BRA `(.L_x_5698) ;  /* 0x00000b9000007947 */ /* 0x000fea0003800000 */
.L_x_5701:
        /* <DEDUP_REMOVED lines=9> */
.L_x_5704:
[----:B------:R-:W-:-:S04]  /*5710*/  F2FP.PACK_AB R3, RZ, R18 ;  /* 0x00000012ff03723e */ /* 0x000fc800000000ff */
[----:B------:R-:W-:-:S05]  /*5720*/  PRMT R3, R3, 0x5410, RZ ;  /* 0x0000541003037816 */ /* 0x000fca00000000ff */
[----:B------:R0:W-:Y:S01]  /*5730*/  STG.E [R8.64], R3 ;  /* 0x0000000308007986 */ /* 0x0001e2000c101924 */
[----:B------:R-:W-:Y:S05]  /*5740*/  BRA `(.L_x_5698) ;  /* 0x00000ac000007947 */ /* 0x000fea0003800000 */
.L_x_5703:
[----:B------:R-:W-:-:S06]  /*5750*/  FMUL.FTZ R4, R18, 1 ;  /* 0x3f80000012047820 */ /* 0x000fcc0000410000 */
[----:B------:R-:W0:Y:S02]  /*5760*/  F2F.F64.F32 R4, R4 ;  /* 0x0000000400047310 */ /* 0x000e240000201800 */
[----:B0-----:R0:W-:Y:S01]  /*5770*/  STG.E.64 [R8.64], R4 ;  /* 0x0000000408007986 */ /* 0x0011e2000c101b24 */
[----:B------:R-:W-:Y:S05]  /*5780*/  BRA `(.L_x_5698) ;  /* 0x00000a8000007947 */ /* 0x000fea0003800000 */
.L_x_5693:
        /* <DEDUP_REMOVED lines=12> */
.L_x_5707:
[----:B------:R-:W-:Y:S01]  /*5850*/  FMUL.FTZ R4, R18, 1 ;  /* 0x3f80000012047820 */ /* 0x000fe20000410000 */
[----:B------:R-:W-:-:S05]  /*5860*/  CS2R R6, SRZ ;  /* 0x0000000000067805 */ /* 0x000fca000001ff00 */
[----:B------:R-:W0:Y:S02]  /*5870*/  F2F.F64.F32 R4, R4 ;  /* 0x0000000400047310 */ /* 0x000e240000201800 */
[----:B0-----:R0:W-:Y:S01]  /*5880*/  STG.E.128 [R8.64], R4 ;  /* 0x0000000408007986 */ /* 0x0011e2000c101d24 */
[----:B------:R-:W-:Y:S05]  /*5890*/  BRA `(.L_x_5698) ;  /* 0x0000097000007947 */ /* 0x000fea0003800000 */
.L_x_5706:
        /* <DEDUP_REMOVED lines=20> */
.L_x_5711:
[----:B------:R-:W-:Y:S05]  /*59e0*/  BSYNC B0 ;  /* 0x0000000000007941 */ /* 0x000fea0003800000 */
.L_x_5710:
[----:B------:R-:W-:-:S05]  /*59f0*/  LOP3.LUT R5, R0, R5, RZ, 0xfc, !PT ;  /* 0x0000000500057212 */ /* 0x000fca00078efcff */
[----:B------:R0:W-:Y:S01]  /*5a00*/  STG.E.U8 [R8.64], R5 ;  /* 0x0000000508007986 */ /* 0x0001e2000c101124 */
[----:B------:R-:W-:Y:S05]  /*5a10*/  BRA `(.L_x_5698) ;  /* 0x000007f000007947 */ /* 0x000fea0003800000 */
.L_x_5709:
        /* <DEDUP_REMOVED lines=12> */
.L_x_5713:
[----:B------:R-:W-:Y:S01]  /*5ae0*/  IMAD.MOV.U32 R0, RZ, RZ, 0x7f ;  /* 0x0000007fff007424 */ /* 0x000fe200078e00ff */
[----:B------:R-:W-:-:S04]  /*5af0*/  ISETP.GT.U32.AND P0, PT, R4, 0x7f800000, PT ;  /* 0x7f8000000400780c */ /* 0x000fc80003f04070 */
[----:B------:R-:W-:-:S04]  /*5b00*/  SEL R0, R0, 0x7c, P0 ;  /* 0x0000007c00007807 */ /* 0x000fc80000000000 */
.L_x_5714:
[----:B------:R-:W-:Y:S05]  /*5b10*/  BSYNC B0 ;  /* 0x0000000000007941 */ /* 0x000fea0003800000 */
.L_x_5712:
[----:B------:R-:W-:-:S04]  /*5b20*/  LOP3.LUT R18, R18, 0x80000000, RZ, 0xc0, !PT ;  /* 0x8000000012127812 */ /* 0x000fc800078ec0ff */
[----:B------:R-:W-:-:S04]  /*5b30*/  SHF.R.U32.HI R3, RZ, 0x18, R18 ;  /* 0x00000018ff037819 */ /* 0x000fc80000011612 */
[----:B------:R-:W-:-:S05]  /*5b40*/  LOP3.LUT R3, R0, R3, RZ, 0xfc, !PT ;  /* 0x0000000300037212 */ /* 0x000fca00078efcff */
[----:B------:R0:W-:Y:S01]  /*5b50*/  STG.E.U8 [R8.64], R3 ;  /* 0x0000000308007986 */ /* 0x0001e2000c101124 */
[----:B------:R-:W-:Y:S05]  /*5b60*/  BRA `(.L_x_5698) ;  /* 0x000006a000007947 */ /* 0x000fea0003800000 */
.L_x_5708:
[----:B------:R-:W-:-:S05]  /*5b70*/  F2FP.BF16.PACK_AB R18, RZ, R18 ;  /* 0x00000012ff12723e */ /* 0x000fca00000010ff */
[----:B------:R0:W-:Y:S01]  /*5b80*/  STG.E.U16 [R8.64], R18 ;  /* 0x0000001208007986 */ /* 0x0001e2000c101524 */
[----:B------:R-:W-:Y:S05]  /*5b90*/  BRA `(.L_x_5698) ;  /* 0x0000067000007947 */ /* 0x000fea0003800000 */
.L_x_5705:
        /* <DEDUP_REMOVED lines=11> */
.L_x_5717:
        /* <DEDUP_REMOVED lines=16> */
.L_x_5720:
[----:B------:R-:W-:-:S04]  /*5d50*/  LOP3.LUT R18, R18, 0x80000000, RZ, 0xc0, !PT ;  /* 0x8000000012127812 */ /* 0x000fc800078ec0ff */
[----:B------:R-:W-:-:S04]  /*5d60*/  SHF.R.U32.HI R3, RZ, 0x18, R18 ;  /* 0x00000018ff037819 */ /* 0x000fc80000011612 */
[----:B------:R-:W-:-:S04]  /*5d70*/  LOP3.LUT R0, R0, R3, RZ, 0xfc, !PT ;  /* 0x0000000300007212 */ /* 0x000fc800078efcff */
[----:B------:R-:W-:Y:S02]  /*5d80*/  PRMT R4, R0, 0x7610, R4 ;  /* 0x0000761000047816 */ /* 0x000fe40000000004 */
.L_x_5719:
[----:B------:R-:W-:Y:S05]  /*5d90*/  BSYNC B0 ;  /* 0x0000000000007941 */ /* 0x000fea0003800000 */
.L_x_5718:
[----:B------:R0:W-:Y:S01]  /*5da0*/  STG.E.U8 [R8.64], R4 ;  /* 0x0000000408007986 */ /* 0x0001e2000c101124 */
[----:B------:R-:W-:Y:S05]  /*5db0*/  BRA `(.L_x_5698) ;  /* 0x0000045000007947 */ /* 0x000fea0003800000 */
.L_x_5716:
        /* <DEDUP_REMOVED lines=16> */
.L_x_5723:
[----:B------:R-:W-:-:S04]  /*5ec0*/  LOP3.LUT R18, R18, 0x80000000, RZ, 0xc0, !PT ;  /* 0x8000000012127812 */ /* 0x000fc800078ec0ff */
[----:B------:R-:W-:-:S04]  /*5ed0*/  SHF.R.U32.HI R3, RZ, 0x18, R18 ;  /* 0x00000018ff037819 */ /* 0x000fc80000011612 */
[----:B------:R-:W-:-:S04]  /*5ee0*/  LOP3.LUT R0, R0, R3, RZ, 0xfc, !PT ;  /* 0x0000000300007212 */ /* 0x000fc800078efcff */
[----:B------:R-:W-:Y:S02]  /*5ef0*/  PRMT R4, R0, 0x7610, R4 ;  /* 0x0000761000047816 */ /* 0x000fe40000000004 */
.L_x_5722:
[----:B------:R-:W-:Y:S05]  /*5f00*/  BSYNC B0 ;  /* 0x0000000000007941 */ /* 0x000fea0003800000 */
.L_x_5721:
[----:B------:R0:W-:Y:S01]  /*5f10*/  STG.E.U8 [R8.64], R4 ;  /* 0x0000000408007986 */ /* 0x0001e2000c101124 */
[----:B------:R-:W-:Y:S05]  /*5f20*/  BRA `(.L_x_5698) ;  /* 0x000002e000007947 */ /* 0x000fea0003800000 */
.L_x_5715:
        /* <DEDUP_REMOVED lines=21> */
.L_x_5697:
        /* <DEDUP_REMOVED lines=20> */
.L_x_5725:
[----:B------:R-:W0:Y:S02]  /*61c0*/  F2I.U64.TRUNC R18, R18 ;  /* 0x0000001200127311 */ /* 0x000e24000020d800 */
[----:B0-----:R0:W-:Y:S01]  /*61d0*/  STG.E.64 [R8.64], R18 ;  /* 0x0000001208007986 */ /* 0x0011e2000c101b24 */
[----:B------:R-:W-:Y:S05]  /*61e0*/  BRA `(.L_x_5698) ;  /* 0x0000002000007947 */ /* 0x000fea0003800000 */
.L_x_5724:
[----:B------:R-:W0:Y:S02]  /*61f0*/  F2I.FTZ.U32.TRUNC.NTZ R3, R18 ;  /* 0x0000001200037305 */ /* 0x000e24000021f000 */
[----:B0-----:R0:W-:Y:S02]  /*6200*/  STG.E [R8.64], R3 ;  /* 0x0000000308007986 */ /* 0x0011e4000c101924 */
.L_x_5698:
        /* <DEDUP_REMOVED lines=22> */
.L_x_5729:
[----:B------:R-:W0:Y:S02]  /*6370*/  F2I.S64.TRUNC R22, R22 ;  /* 0x0000001600167311 */ /* 0x000e24000020d900 */
[----:B0-----:R-:W-:-:S05]  /*6380*/  IMAD.MOV.U32 R3, RZ, RZ, R22 ;  /* 0x000000ffff037224 */ /* 0x001fca00078e0016 */
[----:B------:R0:W-:Y:S01]  /*6390*/  STG.E.U8 [R8.64], R3 ;  /* 0x0000000308007986 */ /* 0x0001e2000c101124 */
[----:B------:R-:W-:Y:S05]  /*63a0*/  BRA `(.L_x_5731) ;  /* 0x00000d3000007947 */ /* 0x000fea0003800000 */
.L_x_5728:
        /* <DEDUP_REMOVED lines=9> */
.L_x_5733:
[----:B------:R-:W0:Y:S02]  /*6440*/  F2I.FTZ.TRUNC.NTZ R3, R22 ;  /* 0x0000001600037305 */ /* 0x000e24000021f100 */
[----:B0-----:R0:W-:Y:S01]  /*6450*/  STG.E [R8.64], R3 ;  /* 0x0000000308007986 */ /* 0x0011e2000c101924 */
[----:B------:R-:W-:Y:S05]  /*6460*/  BRA `(.L_x_5731) ;  /* 0x00000c7000007947 */ /* 0x000fea0003800000 */
.L_x_5732:
[----:B------:R-:W0:Y:S02]  /*6470*/  F2I.FTZ.TRUNC.NTZ R3, R22 ;  /* 0x0000001600037305 */ /* 0x000e24000021f100 */
[----:B0-----:R0:W-:Y:S01]  /*6480*/  STG.E.U16 [R8.64], R3 ;  /* 0x0000000308007986 */ /* 0x0011e2000c101524 */
[----:B------:R-:W-:Y:S05]  /*6490*/  BRA `(.L_x_5731) ;  /* 0x00000c4000007947 */ /* 0x000fea0003800000 */
.L_x_5727:
        /* <DEDUP_REMOVED lines=8> */
.L_x_5735:
[----:B------:R-:W-:-:S05]  /*6520*/  F2FP.PACK_AB R22, RZ, R22 ;  /* 0x00000016ff16723e */ /* 0x000fca00000000ff */
[----:B------:R0:W-:Y:S01]  /*6530*/  STG.E.U16 [R8.64], R22 ;  /* 0x0000001608007986 */ /* 0x0001e2000c101524 */
[----:B------:R-:W-:Y:S05]  /*6540*/  BRA `(.L_x_5731) ;  /* 0x00000b9000007947 */ /* 0x000fea0003800000 */
.L_x_5734:
        /* <DEDUP_REMOVED lines=9> */
.L_x_5737:
[----:B------:R-:W-:-:S04]  /*65e0*/  F2FP.PACK_AB R3, RZ, R22 ;  /* 0x00000016ff03723e */ /* 0x000fc800000000ff */
[----:B------:R-:W-:-:S05]  /*65f0*/  PRMT R3, R3, 0x5410, RZ ;  /* 0x0000541003037816 */ /* 0x000fca00000000ff */
[----:B------:R0:W-:Y:S01]  /*6600*/  STG.E [R8.64], R3 ;  /* 0x0000000308007986 */ /* 0x0001e2000c101924 */
[----:B------:R-:W-:Y:S05]  /*6610*/  BRA `(.L_x_5731) ;  /* 0x00000ac000007947 */ /* 0x000fea0003800000 */
.L_x_5736:
[----:B------:R-:W-:-:S06]  /*6620*/  FMUL.FTZ R4, R22, 1 ;  /* 0x3f80000016047820 */ /* 0x000fcc0000410000 */
[----:B------:R-:W0:Y:S02]  /*6630*/  F2F.F64.F32 R4, R4 ;  /* 0x0000000400047310 */ /* 0x000e240000201800 */
[----:B0-----:R0:W-:Y:S01]  /*6640*/  STG.E.64 [R8.64], R4 ;  /* 0x0000000408007986 */ /* 0x0011e2000c101b24 */
[----:B------:R-:W-:Y:S05]  /*6650*/  BRA `(.L_x_5731) ;  /* 0x00000a8000007947 */ /* 0x000fea0003800000 */
.L_x_5726:
        /* <DEDUP_REMOVED lines=12> */
.L_x_5740:
[----:B------:R-:W-:Y:S01]  /*6720*/  FMUL.FTZ R4, R22, 1 ;  /* 0x3f80000016047820 */ /* 0x000fe20000410000 */
[----:B------:R-:W-:-:S05]  /*6730*/  CS2R R6, SRZ ;  /* 0x0000000000067805 */ /* 0x000fca000001ff00 */
[----:B------:R-:W0:Y:S02]  /*6740*/  F2F.F64.F32 R4, R4 ;  /* 0x0000000400047310 */ /* 0x000e240000201800 */
[----:B0-----:R0:W-:Y:S01]  /*6750*/  STG.E.128 [R8.64], R4 ;  /* 0x0000000408007986 */ /* 0x0011e2000c101d24 */
[----:B------:R-:W-:Y:S05]  /*6760*/  BRA `(.L_x_5731) ;  /* 0x0000097000007947 */ /* 0x000fea0003800000 */
.L_x_5739:
        /* <DEDUP_REMOVED lines=20> */
.L_x_5744:
[----:B------:R-:W-:Y:S05]  /*68b0*/  BSYNC B0 ;  /* 0x0000000000007941 */ /* 0x000fea0003800000 */
.L_x_5743:
[----:B------:R-:W-:-:S05]  /*68c0*/  LOP3.LUT R5, R0, R5, RZ, 0xfc, !PT ;  /* 0x0000000500057212 */ /* 0x000fca00078efcff */
[----:B------:R0:W-:Y:S01]  /*68d0*/  STG.E.U8 [R8.64], R5 ;  /* 0x0000000508007986 */ /* 0x0001e2000c101124 */
[----:B------:R-:W-:Y:S05]  /*68e0*/  BRA `(.L_x_5731) ;  /* 0x000007f000007947 */ /* 0x000fea0003800000 */
.L_x_5742:
        /* <DEDUP_REMOVED lines=12> */
.L_x_5746:
[----:B------:R-:W-:Y:S01]  /*69b0*/  IMAD.MOV.U32 R0, RZ, RZ, 0x7f ;  /* 0x0000007fff007424 */ /* 0x000fe200078e00ff */
[----:B------:R-:W-:-:S04]  /*69c0*/  ISETP.GT.U32.AND P0, PT, R4, 0x7f800000, PT ;  /* 0x7f8000000400780c */ /* 0x000fc80003f04070 */
[----:B------:R-:W-:-:S04]  /*69d0*/  SEL R0, R0, 0x7c, P0 ;  /* 0x0000007c00007807 */ /* 0x000fc80000000000 */
.L_x_5747:
[----:B------:R-:W-:Y:S05]  /*69e0*/  BSYNC B0 ;  /* 0x0000000000007941 */ /* 0x000fea0003800000 */
.L_x_5745:
[----:B------:R-:W-:-:S04]  /*69f0*/  LOP3.LUT R22, R22, 0x80000000, RZ, 0xc0, !PT ;  /* 0x8000000016167812 */ /* 0x000fc800078ec0ff */
[----:B------:R-:W-:-:S04]  /*6a00*/  SHF.R.U32.HI R3, RZ, 0x18, R22 ;  /* 0x00000018ff037819 */ /* 0x000fc80000011616 */
[----:B------:R-:W-:-:S05]  /*6a10*/  LOP3.LUT R3, R0, R3, RZ, 0xfc, !PT ;  /* 0x0000000300037212 */ /* 0x000fca00078efcff */
[----:B------:R0:W-:Y:S01]  /*6a20*/  STG.E.U8 [R8.64], R3 ;  /* 0x0000000308007986 */ /* 0x0001e2000c101124 */
[----:B------:R-:W-:Y:S05]  /*6a30*/  BRA `(.L_x_5731) ;  /* 0x000006a000007947 */ /* 0x000fea0003800000 */
.L_x_5741:
[----:B------:R-:W-:-:S05]  /*6a40*/  F2FP.BF16.PACK_AB R22, RZ, R22 ;  /* 0x00000016ff16723e */ /* 0x000fca00000010ff */
[----:B------:R0:W-:Y:S01]  /*6a50*/  STG.E.U16 [R8.64], R22 ;  /* 0x0000001608007986 */ /* 0x0001e2000c101524 */
[----:B------:R-:W-:Y:S05]  /*6a60*/  BRA `(.L_x_5731) ;  /* 0x0000067000007947 */ /* 0x000fea0003800000 */
.L_x_5738:
        /* <DEDUP_REMOVED lines=11> */
.L_x_5750:
        /* <DEDUP_REMOVED lines=16> */
.L_x_5753:
[----:B------:R-:W-:-:S04]  /*6c20*/  LOP3.LUT R22, R22, 0x80000000, RZ, 0xc0, !PT ;  /* 0x8000000016167812 */ /* 0x000fc800078ec0ff */
[----:B------:R-:W-:-:S04]  /*6c30*/  SHF.R.U32.HI R3, RZ, 0x18, R22 ;  /* 0x00000018ff037819 */ /* 0x000fc80000011616 */
[----:B------:R-:W-:-:S04]  /*6c40*/  LOP3.LUT R0, R0, R3, RZ, 0xfc, !PT ;  /* 0x0000000300007212 */ /* 0x000fc800078efcff */
[----:B------:R-:W-:Y:S02]  /*6c50*/  PRMT R4, R0, 0x7610, R4 ;  /* 0x0000761000047816 */ /* 0x000fe40000000004 */
.L_x_5752:
[----:B------:R-:W-:Y:S05]  /*6c60*/  BSYNC B0 ;  /* 0x0000000000007941 */ /* 0x000fea0003800000 */
.L_x_5751:
[----:B------:R0:W-:Y:S01]  /*6c70*/  STG.E.U8 [R8.64], R4 ;  /* 0x0000000408007986 */ /* 0x0001e2000c101124 */
[----:B------:R-:W-:Y:S05]  /*6c80*/  BRA `(.L_x_5731) ;  /* 0x0000045000007947 */ /* 0x000fea0003800000 */
.L_x_5749:
        /* <DEDUP_REMOVED lines=16> */
.L_x_5756:
[----:B------:R-:W-:-:S04]  /*6d90*/  LOP3.LUT R22, R22, 0x80000000, RZ, 0xc0, !PT ;  /* 0x8000000016167812 */ /* 0x000fc800078ec0ff */
[----:B------:R-:W-:-:S04]  /*6da0*/  SHF.R.U32.HI R3, RZ, 0x18, R22 ;  /* 0x00000018ff037819 */ /* 0x000fc80000011616 */
[----:B------:R-:W-:-:S04]  /*6db0*/  LOP3.LUT R0, R0, R3, RZ, 0xfc, !PT ;  /* 0x0000000300007212 */ /* 0x000fc800078efcff */
[----:B------:R-:W-:Y:S02]  /*6dc0*/  PRMT R4, R0, 0x7610, R4 ;  /* 0x0000761000047816 */ /* 0x000fe40000000004 */
.L_x_5755:
[----:B------:R-:W-:Y:S05]  /*6dd0*/  BSYNC B0 ;  /* 0x0000000000007941 */ /* 0x000fea0003800000 */
.L_x_5754:
[----:B------:R0:W-:Y:S01]  /*6de0*/  STG.E.U8 [R8.64], R4 ;  /* 0x0000000408007986 */ /* 0x0001e2000c101124 */
[----:B------:R-:W-:Y:S05]  /*6df0*/  BRA `(.L_x_5731) ;  /* 0x000002e000007947 */ /* 0x000fea0003800000 */
.L_x_5748:
        /* <DEDUP_REMOVED lines=21> */
.L_x_5730:
        /* <DEDUP_REMOVED lines=20> */
.L_x_5758:
[----:B------:R-:W0:Y:S02]  /*7090*/  F2I.U64.TRUNC R22, R22 ;  /* 0x0000001600167311 */ /* 0x000e24000020d800 */
[----:B0-----:R0:W-:Y:S01]  /*70a0*/  STG.E.64 [R8.64], R22 ;  /* 0x0000001608007986 */ /* 0x0011e2000c101b24 */
[----:B------:R-:W-:Y:S05]  /*70b0*/  BRA `(.L_x_5731) ;  /* 0x0000002000007947 */ /* 0x000fea0003800000 */
.L_x_5757:
[----:B------:R-:W0:Y:S02]  /*70c0*/  F2I.FTZ.U32.TRUNC.NTZ R3, R22 ;  /* 0x0000001600037305 */ /* 0x000e24000021f000 */
[----:B0-----:R0:W-:Y:S02]  /*70d0*/  STG.E [R8.64], R3 ;  /* 0x0000000308007986 */ /* 0x0011e4000c101924 */
.L_x_5731:
[----:B------:R-:W-:Y:S02]  /*70e0*/  IADD3 R25, R25, 0x80, RZ ;  /* 0x0000008019197810 */ /* 0x000fe40007ffe0ff */
.L_x_5692:
[----:B------:R-:W-:Y:S05]  /*70f0*/  BSYNC B6 ;  /* 0x0000000000067941 */ /* 0x000fea0003800000 */
.L_x_5691:
        /* <DEDUP_REMOVED lines=20> */
.L_x_5762:
[----:B---3--:R-:W0:Y:S02]  /*7240*/  F2I.S64.TRUNC R24, R24 ;  /* 0x0000001800187311 */ /* 0x008e24000020d900 */
[----:B0-----:R-:W-:-:S05]  /*7250*/  IMAD.MOV.U32 R5, RZ, RZ, R24 ;  /* 0x000000ffff057224 */ /* 0x001fca00078e0018 */
[----:B------:R-:W-:Y:S01]  /*7260*/  STG.E.U8 [R2.64], R5 ;  /* 0x0000000502007986 */ /* 0x000fe2000c101124 */
[----:B------:R-:W-:Y:S05]  /*7270*/  EXIT ;  /* 0x000000000000794d */ /* 0x000fea0003800000 */
.L_x_5761:
        /* <DEDUP_REMOVED lines=9> */
.L_x_5765:
[----:B---3--:R-:W0:Y:S02]  /*7310*/  F2I.FTZ.TRUNC.NTZ R5, R24 ;  /* 0x0000001800057305 */ /* 0x008e24000021f100 */
[----:B0-----:R-:W-:Y:S01]  /*7320*/  STG.E [R2.64], R5 ;  /* 0x0000000502007986 */ /* 0x001fe2000c101924 */
[----:B------:R-:W-:Y:S05]  /*7330*/  EXIT ;  /* 0x000000000000794d */ /* 0x000fea0003800000 */
.L_x_5764:
[----:B---3--:R-:W0:Y:S02]  /*7340*/  F2I.FTZ.TRUNC.NTZ R5, R24 ;  /* 0x0000001800057305 */ /* 0x008e24000021f100 */
[----:B0-----:R-:W-:Y:S01]  /*7350*/  STG.E.U16 [R2.64], R5 ;  /* 0x0000000502007986 */ /* 0x001fe2000c101524 */
[----:B------:R-:W-:Y:S05]  /*7360*/  EXIT ;  /* 0x000000000000794d */ /* 0x000fea0003800000 */
.L_x_5760:
        /* <DEDUP_REMOVED lines=8> */
.L_x_5767:
[----:B---3--:R-:W-:-:S05]  /*73f0*/  F2FP.PACK_AB R24, RZ, R24 ;  /* 0x00000018ff18723e */ /* 0x008fca00000000ff */
[----:B------:R-:W-:Y:S01]  /*7400*/  STG.E.U16 [R2.64], R24 ;  /* 0x0000001802007986 */ /* 0x000fe2000c101524 */
[----:B------:R-:W-:Y:S05]  /*7410*/  EXIT ;  /* 0x000000000000794d */ /* 0x000fea0003800000 */
.L_x_5766:
        /* <DEDUP_REMOVED lines=9> */
.L_x_5769:
[----:B---3--:R-:W-:-:S04]  /*74b0*/  F2FP.PACK_AB R5, RZ, R24 ;  /* 0x00000018ff05723e */ /* 0x008fc800000000ff */
[----:B------:R-:W-:-:S05]  /*74c0*/  PRMT R5, R5, 0x5410, RZ ;  /* 0x0000541005057816 */ /* 0x000fca00000000ff */
[----:B------:R-:W-:Y:S01]  /*74d0*/  STG.E [R2.64], R5 ;  /* 0x0000000502007986 */ /* 0x000fe2000c101924 */
[----:B------:R-:W-:Y:S05]  /*74e0*/  EXIT ;  /* 0x000000000000794d */ /* 0x000fea0003800000 */
.L_x_5768:
[----:B---3--:R-:W-:-:S06]  /*74f0*/  FMUL.FTZ R4, R24, 1 ;  /* 0x3f80000018047820 */ /* 0x008fcc0000410000 */
[----:B------:R-:W0:Y:S02]  /*7500*/  F2F.F64.F32 R4, R4 ;  /* 0x0000000400047310 */ /* 0x000e240000201800 */
[----:B0-----:R-:W-:Y:S01]  /*7510*/  STG.E.64 [R2.64], R4 ;  /* 0x0000000402007986 */ /* 0x001fe2000c101b24 */
[----:B------:R-:W-:Y:S05]  /*7520*/  EXIT ;  /* 0x000000000000794d */ /* 0x000fea0003800000 */
.L_x_5759:
        /* <DEDUP_REMOVED lines=12> */
.L_x_5772:
[----:B---3--:R-:W-:Y:S01]  /*75f0*/  FMUL.FTZ R4, R24, 1 ;  /* 0x3f80000018047820 */ /* 0x008fe20000410000 */
[----:B------:R-:W-:-:S05]  /*7600*/  CS2R R6, SRZ ;  /* 0x0000000000067805 */ /* 0x000fca000001ff00 */
[----:B------:R-:W0:Y:S02]  /*7610*/  F2F.F64.F32 R4, R4 ;  /* 0x0000000400047310 */ /* 0x000e240000201800 */
[----:B0-----:R-:W-:Y:S01]  /*7620*/  STG.E.128 [R2.64], R4 ;  /* 0x0000000402007986 */ /* 0x001fe2000c101d24 */
[----:B------:R-:W-:Y:S05]  /*7630*/  EXIT ;  /* 0x000000000000794d */ /* 0x000fea0003800000 */
.L_x_5771:
        /* <DEDUP_REMOVED lines=20> */
.L_x_5776:
[----:B------:R-:W-:Y:S05]  /*7780*/  BSYNC B0 ;  /* 0x0000000000007941 */ /* 0x000fea0003800000 */
.L_x_5775:
[----:B------:R-:W-:-:S05]  /*7790*/  LOP3.LUT R7, R0, R7, RZ, 0xfc, !PT ;  /* 0x0000000700077212 */ /* 0x000fca00078efcff */
[----:B------:R-:W-:Y:S01]  /*77a0*/  STG.E.U8 [R2.64], R7 ;  /* 0x0000000702007986 */ /* 0x000fe2000c101124 */
[----:B------:R-:W-:Y:S05]  /*77b0*/  EXIT ;  /* 0x000000000000794d */ /* 0x000fea0003800000 */
.L_x_5774:
        /* <DEDUP_REMOVED lines=12> */
.L_x_5778:
[----:B------:R-:W-:Y:S01]  /*7880*/  IMAD.MOV.U32 R0, RZ, RZ, 0x7f ;  /* 0x0000007fff007424 */ /* 0x000fe200078e00ff */
[----:B------:R-:W-:-:S04]  /*7890*/  ISETP.GT.U32.AND P0, PT, R4, 0x7f800000, PT ;  /* 0x7f8000000400780c */ /* 0x000fc80003f04070 */
[----:B------:R-:W-:-:S04]  /*78a0*/  SEL R0, R0, 0x7c, P0 ;  /* 0x0000007c00007807 */ /* 0x000fc80000000000 */
.L_x_5779:
[----:B------:R-:W-:Y:S05]  /*78b0*/  BSYNC B0 ;  /* 0x0000000000007941 */ /* 0x000fea0003800000 */
.L_x_5777:
[----:B------:R-:W-:-:S04]  /*78c0*/  LOP3.LUT R24, R24, 0x80000000, RZ, 0xc0, !PT ;  /* 0x8000000018187812 */ /* 0x000fc800078ec0ff */
[----:B------:R-:W-:-:S04]  /*78d0*/  SHF.R.U32.HI R5, RZ, 0x18, R24 ;  /* 0x00000018ff057819 */ /* 0x000fc80000011618 */
[----:B------:R-:W-:-:S05]  /*78e0*/  LOP3.LUT R5, R0, R5, RZ, 0xfc, !PT ;  /* 0x0000000500057212 */ /* 0x000fca00078efcff */
[----:B------:R-:W-:Y:S01]  /*78f0*/  STG.E.U8 [R2.64], R5 ;  /* 0x0000000502007986 */ /* 0x000fe2000c101124 */
[----:B------:R-:W-:Y:S05]  /*7900*/  EXIT ;  /* 0x000000000000794d */ /* 0x000fea0003800000 */
.L_x_5773:
[----:B---3--:R-:W-:-:S05]  /*7910*/  F2FP.BF16.PACK_AB R24, RZ, R24 ;  /* 0x00000018ff18723e */ /* 0x008fca00000010ff */
[----:B------:R-:W-:Y:S01]  /*7920*/  STG.E.U16 [R2.64], R24 ;  /* 0x0000001802007986 */ /* 0x000fe2000c101524 */
[----:B------:R-:W-:Y:S05]  /*7930*/  EXIT ;  /* 0x000000000000794d */ /* 0x000fea0003800000 */
.L_x_5770:
        /* <DEDUP_REMOVED lines=11> */
.L_x_5782:
        /* <DEDUP_REMOVED lines=16> */
.L_x_5785:
[----:B------:R-:W-:-:S04]  /*7af0*/  LOP3.LUT R24, R24, 0x80000000, RZ, 0xc0, !PT ;  /* 0x8000000018187812 */ /* 0x000fc800078ec0ff */
[----:B------:R-:W-:-:S04]  /*7b00*/  SHF.R.U32.HI R5, RZ, 0x18, R24 ;  /* 0x00000018ff057819 */ /* 0x000fc80000011618 */
[----:B------:R-:W-:-:S04]  /*7b10*/  LOP3.LUT R4, R4, R5, RZ, 0xfc, !PT ;  /* 0x0000000504047212 */ /* 0x000fc800078efcff */
[----:B------:R-:W-:Y:S02]  /*7b20*/  PRMT R0, R4, 0x7610, R0 ;  /* 0x0000761004007816 */ /* 0x000fe40000000000 */
.L_x_5784:
[----:B------:R-:W-:Y:S05]  /*7b30*/  BSYNC B0 ;  /* 0x0000000000007941 */ /* 0x000fea0003800000 */
.L_x_5783:
[----:B------:R-:W-:Y:S01]  /*7b40*/  STG.E.U8 [R2.64], R0 ;  /* 0x0000000002007986 */ /* 0x000fe2000c101124 */
[----:B------:R-:W-:Y:S05]  /*7b50*/  EXIT ;  /* 0x000000000000794d */ /* 0x000fea0003800000 */
.L_x_5781:
        /* <DEDUP_REMOVED lines=16> */
.L_x_5788:
[----:B------:R-:W-:-:S04]  /*7c60*/  LOP3.LUT R24, R24, 0x80000000, RZ, 0xc0, !PT ;  /* 0x8000000018187812 */ /* 0x000fc800078ec0ff */
[----:B------:R-:W-:-:S04]  /*7c70*/  SHF.R.U32.HI R5, RZ, 0x18, R24 ;  /* 0x00000018ff057819 */ /* 0x000fc80000011618 */
[----:B------:R-:W-:-:S04]  /*7c80*/  LOP3.LUT R4, R4, R5, RZ, 0xfc, !PT ;  /* 0x0000000504047212 */ /* 0x000fc800078efcff */
[----:B------:R-:W-:Y:S02]  /*7c90*/  PRMT R0, R4, 0x7610, R0 ;  /* 0x0000761004007816 */ /* 0x000fe40000000000 */
.L_x_5787:
[----:B------:R-:W-:Y:S05]  /*7ca0*/  BSYNC B0 ;  /* 0x0000000000007941 */ /* 0x000fea0003800000 */
.L_x_5786:
[----:B------:R-:W-:Y:S01]  /*7cb0*/  STG.E.U8 [R2.64], R0 ;  /* 0x0000000002007986 */ /* 0x000fe2000c101124 */
[----:B------:R-:W-:Y:S05]  /*7cc0*/  EXIT ;  /* 0x000000000000794d */ /* 0x000fea0003800000 */
.L_x_5780:
        /* <DEDUP_REMOVED lines=21> */
.L_x_5763:
        /* <DEDUP_REMOVED lines=20> */
.L_x_5790:
[----:B---3--:R-:W0:Y:S02]  /*7f60*/  F2I.U64.TRUNC R24, R24 ;  /* 0x0000001800187311 */ /* 0x008e24000020d800 */
[----:B0-----:R-:W-:Y:S01]  /*7f70*/  STG.E.64 [R2.64], R24 ;  /* 0x0000001802007986 */ /* 0x001fe2000c101b24 */
[----:B------:R-:W-:Y:S05]  /*7f80*/  EXIT ;  /* 0x000000000000794d */ /* 0x000fea0003800000 */
.L_x_5789:
[----:B---3--:R-:W0:Y:S02]  /*7f90*/  F2I.FTZ.U32.TRUNC.NTZ R5, R24 ;  /* 0x0000001800057305 */ /* 0x008e24000021f000 */
[----:B0-----:R-:W-:Y:S01]  /*7fa0*/  STG.E [R2.64], R5 ;  /* 0x0000000502007986 */ /* 0x001fe2000c101924 */
[----:B------:R-:W-:Y:S05]  /*7fb0*/  EXIT ;  /* 0x000000000000794d */ /* 0x000fea0003800000 */
.L_x_5791:
        /* <DEDUP_REMOVED lines=12> */
.L_x_6737:


//--------------------- .text._ZN2at6native18elementwise_kernelILi128ELi2EZNS0_22gpu_kernel_impl_nocastIZZZNS0_60_GLOBAL__N__171e0b9f_22_ActivationEluKernel_cu_9e10b42f_309610elu_kernelERNS_18TensorIteratorBaseERKN3c106ScalarES9_S9_ENKUlvE_clEvENKUlvE0_clEvEUlfE_EEvS5_RKT_EUliE_EEviT1_ --------------------------
	.section	.text._ZN2at6native18elementwise_kernelILi128ELi2EZNS0_22gpu_kernel_impl_nocastIZZZNS0_60_GLOBAL__N__171e0b9f_22_ActivationEluKernel_cu_9e10b42f_309610elu_kernelERNS_18TensorIteratorBaseERKN3c106ScalarES9_S9_ENKUlvE_clEvENKUlvE0_clEvEUlfE_EEvS5_RKT_EUliE_EEviT1_,"ax",@progbits
	.sectioninfo	@"SHI_REGISTERS=12"
	.align	128
        .global         _ZN2at6native18elementwise_kernelILi128ELi2EZNS0_22gpu_kernel_impl_nocastIZZZNS0_60_GLOBAL__N__171e0b9f_22_ActivationEluKernel_cu_9e10b42f_309610elu_kernelERNS_18TensorIteratorBaseERKN3c106ScalarES9_S9_ENKUlvE_clEvENKUlvE0_clEvEUlfE_EEvS5_RKT_EUliE_EEviT1_
        .type           _ZN2at6native18elementwise_kernelILi128ELi2EZNS0_22gpu_kernel_impl_nocastIZZZNS0_60_GLOBAL__N__171e0b9f_22_ActivationEluKernel_cu_9e10b42f_309610elu_kernelERNS_18TensorIteratorBaseERKN3c106ScalarES9_S9_ENKUlvE_clEvENKUlvE0_clEvEUlfE_EEvS5_RKT_EUliE_EEviT1_,@function
        .size           _ZN2at6native18elementwise_kernelILi128ELi2EZNS0_22gpu_kernel_impl_nocastIZZZNS0_60_GLOBAL__N__171e0b9f_22_ActivationEluKernel_cu_9e10b42f_309610elu_kernelERNS_18TensorIteratorBaseERKN3c106ScalarES9_S9_ENKUlvE_clEvENKUlvE0_clEvEUlfE_EEvS5_RKT_EUliE_EEviT1_,(.L_x_6738 - _ZN2at6native18elementwise_kernelILi128ELi2EZNS0_22gpu_kernel_impl_nocastIZZZNS0_60_GLOBAL__N__171e0b9f_22_ActivationEluKernel_cu_9e10b42f_309610elu_kernelERNS_18TensorIteratorBaseERKN3c106ScalarES9_S9_ENKUlvE_clEvENKUlvE0_clEvEUlfE_EEvS5_RKT_EUliE_EEviT1_)
        .other          _ZN2at6native18elementwise_kernelILi128ELi2EZNS0_22gpu_kernel_impl_nocastIZZZNS0_60_GLOBAL__N__171e0b9f_22_ActivationEluKernel_cu_9e10b42f_309610elu_kernelERNS_18TensorIteratorBaseERKN3c106ScalarES9_S9_ENKUlvE_clEvENKUlvE0_clEvEUlfE_EEvS5_RKT_EUliE_EEviT1_,@"STO_CUDA_ENTRY STV_DEFAULT"
_ZN2at6native18elementwise_kernelILi128ELi2EZNS0_22gpu_kernel_impl_nocastIZZZNS0_60_GLOBAL__N__171e0b9f_22_ActivationEluKernel_cu_9e10b42f_309610elu_kernelERNS_18TensorIteratorBaseERKN3c106ScalarES9_S9_ENKUlvE_clEvENKUlvE0_clEvEUlfE_EEvS5_RKT_EUliE_EEviT1_:
.text._ZN2at6native18elementwise_kernelILi128ELi2EZNS0_22gpu_kernel_impl_nocastIZZZNS0_60_GLOBAL__N__171e0b9f_22_ActivationEluKernel_cu_9e10b42f_309610elu_kernelERNS_18TensorIteratorBaseERKN3c106ScalarES9_S9_ENKUlvE_clEvENKUlvE0_clEvEUlfE_EEvS5_RKT_EUliE_EEviT1_:
        /* <DEDUP_REMOVED lines=235> */
.L_x_5794:
[----:B------:R-:W-:-:S04]  /*0eb0*/  IADD3 R6, P0, R2, c[0x0][0x368], RZ ;  /* 0x0000da0002067a10 */ /* 0x000fc80007f1e0ff */
[----:B------:R-:W-:-:S06]  /*0ec0*/  IADD3.X R7, RZ, c[0x0][0x36c], RZ, P0, !PT ;  /* 0x0000db00ff077a10 */ /* 0x000fcc00007fe4ff */
[----:B------:R-:W2:Y:S01]  /*0ed0*/  LDG.E R7, [R6.64] ;  /* 0x0000000406077981 */ /* 0x000ea2000c1e1900 */
[----:B------:R-:W-:Y:S01]  /*0ee0*/  IADD3 R4, P1, R0, c[0x0][0x360], RZ ;  /* 0x0000d80000047a10 */ /* 0x000fe20007f3e0ff */
[----:B------:R-:W-:Y:S04]  /*0ef0*/  BSSY B1, `(.L_x_5795) ;  /* 0x0000021000017945 */ /* 0x000fe80003800000 */
[----:B------:R-:W-:Y:S01]  /*0f00*/  IMAD.X R5, RZ, RZ, c[0x0][0x364], P1 ;  /* 0x0000d900ff057624 */ /* 0x000fe200008e06ff */
[----:B--2---:R-:W-:-:S13]  /*0f10*/  FSETP.GT.FTZ.AND P0, PT, R7, RZ, PT ;  /* 0x000000ff0700720b */ /* 0x004fda0003f14000 */
        /* <DEDUP_REMOVED lines=29> */
.L_x_5796:
[----:B------:R-:W-:Y:S02]  /*10f0*/  FMUL.FTZ R7, R7, c[0x0][0x374] ;  /* 0x0000dd0007077a20 */ /* 0x000fe40000410000 */
.L_x_5797:
[----:B------:R-:W-:Y:S05]  /*1100*/  BSYNC B1 ;  /* 0x0000000000017941 */ /* 0x000fea0003800000 */
.L_x_5795:
[----:B------:R0:W-:Y:S01]  /*1110*/  STG.E [R4.64], R7 ;  /* 0x0000000704007986 */ /* 0x0001e2000c101904 */
[----:B------:R-:W-:-:S03]  /*1120*/  IADD3 R3, R3, 0x80, RZ ;  /* 0x0000008003037810 */ /* 0x000fc60007ffe0ff */
.L_x_5793:
[----:B------:R-:W-:Y:S05]  /*1130*/  BSYNC B0 ;  /* 0x0000000000007941 */ /* 0x000fea0003800000 */
.L_x_5792:
        /* <DEDUP_REMOVED lines=8> */
[----:B0-----:R-:W-:Y:S01]  /*11c0*/  IMAD.HI.U32 R4, R3, c[0x0][0x170], R2 ;  /* 0x00005c0003047a27 */ /* 0x001fe200078e0002 */
        /* <DEDUP_REMOVED lines=220> */
.L_x_5798:
[----:B0-----:R-:W-:-:S04]  /*1f90*/  IADD3 R4, P0, R2, c[0x0][0x368], RZ ;  /* 0x0000da0002047a10 */ /* 0x001fc80007f1e0ff */
[----:B------:R-:W-:-:S06]  /*1fa0*/  IADD3.X R5, RZ, c[0x0][0x36c], RZ, P0, !PT ;  /* 0x0000db00ff057a10 */ /* 0x000fcc00007fe4ff */
[----:B------:R-:W2:Y:S01]  /*1fb0*/  LDG.E R5, [R4.64] ;  /* 0x0000000404057981 */ /* 0x000ea2000c1e1900 */
[----:B------:R-:W-:Y:S01]  /*1fc0*/  IADD3 R2, P1, R0, c[0x0][0x360], RZ ;  /* 0x0000d80000027a10 */ /* 0x000fe20007f3e0ff */
[----:B------:R-:W-:Y:S03]  /*1fd0*/  BSSY B0, `(.L_x_5799) ;  /* 0x0000021000007945 */ /* 0x000fe60003800000 */
[----:B------:R-:W-:Y:S02]  /*1fe0*/  IADD3.X R3, RZ, c[0x0][0x364], RZ, P1, !PT ;  /* 0x0000d900ff037a10 */ /* 0x000fe40000ffe4ff */
[----:B--2---:R-:W-:-:S13]  /*1ff0*/  FSETP.GT.FTZ.AND P0, PT, R5, RZ, PT ;  /* 0x000000ff0500720b */ /* 0x004fda0003f14000 */
        /* <DEDUP_REMOVED lines=29> */
.L_x_5800:
[----:B------:R-:W-:Y:S02]  /*21d0*/  FMUL.FTZ R5, R5, c[0x0][0x374] ;  /* 0x0000dd0005057a20 */ /* 0x000fe40000410000 */
.L_x_5801:
[----:B------:R-:W-:Y:S05]  /*21e0*/  BSYNC B0 ;  /* 0x0000000000007941 */ /* 0x000fea0003800000 */
.L_x_5799:
[----:B------:R-:W-:Y:S01]  /*21f0*/  STG.E [R2.64], R5 ;  /* 0x0000000502007986 */ /* 0x000fe2000c101904 */
[----:B------:R-:W-:Y:S05]  /*2200*/  EXIT ;  /* 0x000000000000794d */ /* 0x000fea0003800000 */
.L_x_5802:
        /* <DEDUP_REMOVED lines=15> */
.L_x_6738:


//--------------------- .text._ZN2at6native27unrolled_elementwise_kernelIZZZNS0_60_GLOBAL__N__171e0b9f_22_ActivationEluKernel_cu_9e10b42f_309610elu_kernelERNS_18TensorIteratorBaseERKN3c106ScalarES8_S8_ENKUlvE_clEvENKUlvE0_clEvEUlfE_St5arrayIPcLm2EELi4E23TrivialOffsetCalculatorILi1EjESG_NS0_6memory15LoadWithoutCastENSH_16StoreWithoutCastEEEviT_T0_T2_T3_T4_T5_ --------------------------
	.section	.text._ZN2at6native27unrolled_elementwise_kernelIZZZNS0_60_GLOBAL__N__171e0b9f_22_ActivationEluKernel_cu_9e10b42f_309610elu_kernelERNS_18TensorIteratorBaseERKN3c106ScalarES8_S8_ENKUlvE_clEvENKUlvE0_clEvEUlfE_St5arrayIPcLm2EELi4E23TrivialOffsetCalculatorILi1EjESG_NS0_6memory15LoadWithoutCastENSH_16StoreWithoutCastEEEviT_T0_T2_T3_T4_T5_,"ax",@progbits
	.sectioninfo	@"SHI_REGISTERS=18"
	.align	128
        .global         _ZN2at6native27unrolled_elementwise_kernelIZZZNS0_60_GLOBAL__N__171e0b9f_22_ActivationEluKernel_cu_9e10b42f_309610elu_kernelERNS_18TensorIteratorBaseERKN3c106ScalarES8_S8_ENKUlvE_clEvENKUlvE0_clEvEUlfE_St5arrayIPcLm2EELi4E23TrivialOffsetCalculatorILi1EjESG_NS0_6memory15LoadWithoutCastENSH_16StoreWithoutCastEEEviT_T0_T2_T3_T4_T5_
        .type           _ZN2at6native27unrolled_elementwise_kernelIZZZNS0_60_GLOBAL__N__171e0b9f_22_ActivationEluKernel_cu_9e10b42f_309610elu_kernelERNS_18TensorIteratorBaseERKN3c106ScalarES8_S8_ENKUlvE_clEvENKUlvE0_clEvEUlfE_St5arrayIPcLm2EELi4E23TrivialOffsetCalculatorILi1EjESG_NS0_6memory15LoadWithoutCastENSH_16StoreWithoutCastEEEviT_T0_T2_T3_T4_T5_,@function
        .size           _ZN2at6native27unrolled_elementwise_kernelIZZZNS0_60_GLOBAL__N__171e0b9f_22_ActivationEluKernel_cu_9e10b42f_309610elu_kernelERNS_18TensorIteratorBaseERKN3c106ScalarES8_S8_ENKUlvE_clEvENKUlvE0_clEvEUlfE_St5arrayIPcLm2EELi4E23TrivialOffsetCalculatorILi1EjESG_NS0_6memory15LoadWithoutCastENSH_16StoreWithoutCastEEEviT_T0_T2_T3_T4_T5_,(.L_x_6739 - _ZN2at6native27unrolled_elementwise_kernelIZZZNS0_60_GLOBAL__N__171e0b9f_22_ActivationEluKernel_cu_9e10b42f_309610elu_kernelERNS_18TensorIteratorBaseERKN3c106ScalarES8_S8_ENKUlvE_clEvENKUlvE0_clEvEUlfE_St5arrayIPcLm2EELi4E23TrivialOffsetCalculatorILi1EjESG_NS0_6memory15LoadWithoutCastENSH_16StoreWithoutCastEEEviT_T0_T2_T3_T4_T5_)
        .other          _ZN2at6native27unrolled_elementwise_kernelIZZZNS0_60_GLOBAL__N__171e0b9f_22_ActivationEluKernel_cu_9e10b42f_309610elu_kernelERNS_18TensorIteratorBaseERKN3c106ScalarES8_S8_ENKUlvE_clEvENKUlvE0_clEvEUlfE_St5arrayIPcLm2EELi4E23TrivialOffsetCalculatorILi1EjESG_NS0_6memory15LoadWithoutCastENSH_16StoreWithoutCastEEEviT_T0_T2_T3_T4_T5_,@"STO_CUDA_ENTRY STV_DEFAULT"
_ZN2at6native27unrolled_elementwise_kernelIZZZNS0_60_GLOBAL__N__171e0b9f_22_ActivationEluKernel_cu_9e10b42f_309610elu_kernelERNS_18TensorIteratorBaseERKN3c106ScalarES8_S8_ENKUlvE_clEvENKUlvE0_clEvEUlfE_St5arrayIPcLm2EELi4E23TrivialOffsetCalculatorILi1EjESG_NS0_6memory15LoadWithoutCastENSH_16StoreWithoutCastEEEviT_T0_T2_T3_T4_T5_:
.text._ZN2at6native27unrolled_elementwise_kernelIZZZNS0_60_GLOBAL__N__171e0b9f_22_ActivationEluKernel_cu_9e10b42f_309610elu_kernelERNS_18TensorIteratorBaseERKN3c106ScalarES8_S8_ENKUlvE_clEvENKUlvE0_clEvEUlfE_St5arrayIPcLm2EELi4E23TrivialOffsetCalculatorILi1EjESG_NS0_6memory15LoadWithoutCastENSH_16StoreWithoutCastEEEviT_T0_T2_T3_T4_T5_:
[----:B------:R-:W-:Y:S02]  /*0000*/  MOV R1, c[0x0][0x28] ;  /* 0x00000a0000017a02 */ /* 0x000fe40000000f00 */
[----:B------:R-:W0:Y:S01]  /*0010*/  S2R R0, SR_CTAID.X ;  /* 0x0000000000007919 */ /* 0x000e220000002500 */
[----:B------:R-:W-:Y:S01]  /*0020*/  MOV R5, 0xfffffe00 ;  /* 0xfffffe0000057802 */ /* 0x000fe20000000f00 */
[----:B------:R-:W-:Y:S01]  /*0030*/  CS2R R6, SRZ ;  /* 0x0000000000067805 */ /* 0x000fe2000001ff00 */
[----:B------:R-:W-:Y:S01]  /*0040*/  ULDC.64 UR4, c[0x0][0x118] ;  /* 0x0000460000047ab9 */ /* 0x000fe20000000a00 */
[----:B------:R-:W1:Y:S02]  /*0050*/  S2R R3, SR_TID.X ;  /* 0x0000000000037919 */ /* 0x000e640000002100 */
[----:B0-----:R-:W-:Y:S01]  /*0060*/  IMAD R2, R0, R5, c[0x0][0x160] ;  /* 0x0000580000027624 */ /* 0x001fe200078e0205 */
[----:B-1----:R-:W-:-:S04]  /*0070*/  MOV R5, R3 ;  /* 0x0000000300057202 */ /* 0x002fc80000000f00 */
[----:B------:R-:W-:-:S13]  /*0080*/  ISETP.GE.AND P2, PT, R3, R2, PT ;  /* 0x000000020300720c */ /* 0x000fda0003f46270 */
[----:B------:R-:W-:Y:S02]  /*0090*/  @!P2 LEA R8, R0, R5, 0x9 ;  /* 0x000000050008a211 */ /* 0x000fe400078e48ff */
[----:B------:R-:W-:Y:S02]  /*00a0*/  @!P2 IADD3 R5, R5, 0x80, RZ ;  /* 0x000000800505a810 */ /* 0x000fe40007ffe0ff */
[----:B------:R-:W-:Y:S02]  /*00b0*/  @!P2 MOV R9, 0x4 ;  /* 0x000000040009a802 */ /* 0x000fe40000000f00 */
[----:B------:R-:W-:-:S03]  /*00c0*/  ISETP.GE.AND P0, PT, R5, R2, PT ;  /* 0x000000020500720c */ /* 0x000fc60003f06270 */
[----:B------:R-:W-:-:S05]  /*00d0*/  @!P2 IMAD.WIDE.U32 R8, R8, R9, c[0x0][0x188] ;  /* 0x000062000808a625 */ /* 0x000fca00078e0009 */
[----:B------:R0:W5:Y:S05]  /*00e0*/  @!P2 LDG.E R7, [R8.64] ;  /* 0x000000040807a981 */ /* 0x00016a000c1e1900 */
        /* <DEDUP_REMOVED lines=10> */
[----:B------:R-:W-:-:S10]  /*0190*/  @!P3 IMAD.WIDE.U32 R14, R14, R15, c[0x0][0x188] ;  /* 0x000062000e0eb625 */ /* 0x000fd400078e000f */
[----:B------:R-:W-:Y:S02]  /*01a0*/  @!P1 LEA R12, R0, R5, 0x9 ;  /* 0x00000005000c9211 */ /* 0x000fe400078e48ff */
[----:B------:R-:W-:Y:S01]  /*01b0*/  @!P1 MOV R13, 0x4 ;  /* 0x00000004000d9802 */ /* 0x000fe20000000f00 */
[----:B------:R-:W-:-:S04]  /*01c0*/  CS2R R4, SRZ ;  /* 0x0000000000047805 */ /* 0x000fc8000001ff00 */
[----:B------:R-:W-:Y:S02]  /*01d0*/  @!P1 IMAD.WIDE.U32 R12, R12, R13, c[0x0][0x188] ;  /* 0x000062000c0c9625 */ /* 0x000fe400078e000d */
[----:B------:R0:W5:Y:S04]  /*01e0*/  @!P3 LDG.E R4, [R14.64] ;  /* 0x000000040e04b981 */ /* 0x000168000c1e1900 */
[----:B------:R0:W5:Y:S01]  /*01f0*/  @!P1 LDG.E R5, [R12.64] ;  /* 0x000000040c059981 */ /* 0x000162000c1e1900 */
[----:B------:R-:W-:Y:S01]  /*0200*/  BSSY B0, `(.L_x_5803) ;  /* 0x0000021000007945 */ /* 0x000fe20003800000 */
[----:B------:R-:W-:Y:S05]  /*0210*/  @P2 BRA `(.L_x_5804) ;  /* 0x000001f000002947 */ /* 0x000fea0003800000 */
[----:B-----5:R-:W-:-:S13]  /*0220*/  FSETP.GT.FTZ.AND P0, PT, R7, RZ, PT ;  /* 0x000000ff0700720b */ /* 0x020fda0003f14000 */
        /* <DEDUP_REMOVED lines=29> */
.L_x_5805:
[----:B------:R-:W-:Y:S02]  /*0400*/  FMUL.FTZ R7, R7, c[0x0][0x16c] ;  /* 0x00005b0007077a20 */ /* 0x000fe40000410000 */
.L_x_5804:
[----:B------:R-:W-:Y:S05]  /*0410*/  BSYNC B0 ;  /* 0x0000000000007941 */ /* 0x000fea0003800000 */
.L_x_5803:
[----:B0-----:R-:W-:Y:S01]  /*0420*/  IADD3 R9, R3, 0x80, RZ ;  /* 0x0000008003097810 */ /* 0x001fe20007ffe0ff */
[----:B------:R-:W-:Y:S03]  /*0430*/  BSSY B0, `(.L_x_5806) ;  /* 0x0000022000007945 */ /* 0x000fe60003800000 */
[----:B------:R-:W-:-:S13]  /*0440*/  ISETP.GE.AND P0, PT, R9, R2, PT ;  /* 0x000000020900720c */ /* 0x000fda0003f06270 */
[----:B------:R-:W-:Y:S05]  /*0450*/  @P0 BRA `(.L_x_5807) ;  /* 0x000001f000000947 */ /* 0x000fea0003800000 */
[----:B-----5:R-:W-:-:S13]  /*0460*/  FSETP.GT.FTZ.AND P0, PT, R6, RZ, PT ;  /* 0x000000ff0600720b */ /* 0x020fda0003f14000 */
        /* <DEDUP_REMOVED lines=29> */
.L_x_5808:
[----:B------:R-:W-:Y:S02]  /*0640*/  FMUL.FTZ R6, R6, c[0x0][0x16c] ;  /* 0x00005b0006067a20 */ /* 0x000fe40000410000 */
.L_x_5807:
[----:B------:R-:W-:Y:S05]  /*0650*/  BSYNC B0 ;  /* 0x0000000000007941 */ /* 0x000fea0003800000 */
.L_x_5806:
[----:B------:R-:W-:Y:S01]  /*0660*/  IADD3 R11, R3, 0x100, RZ ;  /* 0x00000100030b7810 */ /* 0x000fe20007ffe0ff */
[----:B------:R-:W-:Y:S03]  /*0670*/  BSSY B0, `(.L_x_5809) ;  /* 0x0000022000007945 */ /* 0x000fe60003800000 */
[----:B------:R-:W-:-:S13]  /*0680*/  ISETP.GE.AND P0, PT, R11, R2, PT ;  /* 0x000000020b00720c */ /* 0x000fda0003f06270 */
[----:B------:R-:W-:Y:S05]  /*0690*/  @P0 BRA `(.L_x_5810) ;  /* 0x000001f000000947 */ /* 0x000fea0003800000 */
[----:B-----5:R-:W-:-:S13]  /*06a0*/  FSETP.GT.FTZ.AND P0, PT, R4, RZ, PT ;  /* 0x000000ff0400720b */ /* 0x020fda0003f14000 */
        /* <DEDUP_REMOVED lines=29> */
.L_x_5811:
[----:B------:R-:W-:Y:S02]  /*0880*/  FMUL.FTZ R4, R4, c[0x0][0x16c] ;  /* 0x00005b0004047a20 */ /* 0x000fe40000410000 */
.L_x_5810:
[----:B------:R-:W-:Y:S05]  /*0890*/  BSYNC B0 ;  /* 0x0000000000007941 */ /* 0x000fea0003800000 */
.L_x_5809:
[----:B------:R-:W-:Y:S01]  /*08a0*/  IADD3 R11, R3, 0x180, RZ ;  /* 0x00000180030b7810 */ /* 0x000fe20007ffe0ff */
        /* <DEDUP_REMOVED lines=33> */
.L_x_5814:
[----:B------:R-:W-:Y:S02]  /*0ac0*/  FMUL.FTZ R5, R5, c[0x0][0x16c] ;  /* 0x00005b0005057a20 */ /* 0x000fe40000410000 */
.L_x_5813:
[----:B------:R-:W-:Y:S05]  /*0ad0*/  BSYNC B0 ;  /* 0x0000000000007941 */ /* 0x000fea0003800000 */
.L_x_5812:
[----:B------:R-:W-:Y:S01]  /*0ae0*/  ISETP.GE.AND P0, PT, R3, R2, PT ;  /* 0x000000020300720c */ /* 0x000fe20003f06270 */
[----:B------:R-:W-:Y:S01]  /*0af0*/  BSSY B0, `(.L_x_5815) ;  /* 0x0000017000007945 */ /* 0x000fe20003800000 */
[----:B------:R-:W-:Y:S11]  /*0b00*/  BSSY B1, `(.L_x_5816) ;  /* 0x000000f000017945 */ /* 0x000ff60003800000 */
[----:B------:R-:W-:Y:S05]  /*0b10*/  @P0 BRA `(.L_x_5817) ;  /* 0x000000d000000947 */ /* 0x000fea0003800000 */
[----:B------:R-:W-:Y:S01]  /*0b20*/  HFMA2.MMA R11, -RZ, RZ, 0, 2.384185791015625e-07 ;  /* 0x00000004ff0b7435 */ /* 0x000fe200000001ff */
[----:B------:R-:W-:-:S02]  /*0b30*/  LEA R10, R0, R3, 0x9 ;  /* 0x00000003000a7211 */ /* 0x000fc400078e48ff */
[----:B------:R-:W-:-:S04]  /*0b40*/  MOV R3, R9 ;  /* 0x0000000900037202 */ /* 0x000fc80000000f00 */
[----:B------:R-:W-:-:S03]  /*0b50*/  ISETP.GE.AND P0, PT, R3, R2, PT ;  /* 0x000000020300720c */ /* 0x000fc60003f06270 */
[----:B------:R-:W-:-:S05]  /*0b60*/  IMAD.WIDE.U32 R10, R10, R11, c[0x0][0x180] ;  /* 0x000060000a0a7625 */ /* 0x000fca00078e000b */
[----:B-----5:R0:W-:Y:S05]  /*0b70*/  STG.E [R10.64], R7 ;  /* 0x000000070a007986 */ /* 0x0201ea000c101904 */
[----:B------:R-:W-:Y:S01]  /*0b80*/  @P0 BREAK B1 ;  /* 0x0000000000010942 */ /* 0x000fe20003800000 */
[----:B------:R-:W-:Y:S05]  /*0b90*/  @P0 BRA `(.L_x_5818) ;  /* 0x000000c000000947 */ /* 0x000fea0003800000 */
[----:B------:R-:W-:Y:S02]  /*0ba0*/  LEA R8, R0, R3, 0x9 ;  /* 0x0000000300087211 */ /* 0x000fe400078e48ff */
[----:B------:R-:W-:Y:S02]  /*0bb0*/  MOV R9, 0x4 ;  /* 0x0000000400097802 */ /* 0x000fe40000000f00 */
[----:B------:R-:W-:-:S03]  /*0bc0*/  IADD3 R3, R3, 0x80, RZ ;  /* 0x0000008003037810 */ /* 0x000fc60007ffe0ff */
[----:B------:R-:W-:-:S05]  /*0bd0*/  IMAD.WIDE.U32 R8, R8, R9, c[0x0][0x180] ;  /* 0x0000600008087625 */ /* 0x000fca00078e0009 */
[----:B------:R1:W-:Y:S02]  /*0be0*/  STG.E [R8.64], R6 ;  /* 0x0000000608007986 */ /* 0x0003e4000c101904 */
.L_x_5817:
[----:B------:R-:W-:Y:S05]  /*0bf0*/  BSYNC B1 ;  /* 0x0000000000017941 */ /* 0x000fea0003800000 */
.L_x_5816:
[----:B------:R-:W-:-:S13]  /*0c00*/  ISETP.GE.AND P0, PT, R3, R2, PT ;  /* 0x000000020300720c */ /* 0x000fda0003f06270 */
[----:B-1---5:R-:W-:Y:S02]  /*0c10*/  @!P0 LEA R6, R0, R3, 0x9 ;  /* 0x0000000300068211 */ /* 0x022fe400078e48ff */
[----:B0-----:R-:W-:Y:S02]  /*0c20*/  @!P0 MOV R7, 0x4 ;  /* 0x0000000400078802 */ /* 0x001fe40000000f00 */
[----:B------:R-:W-:-:S03]  /*0c30*/  @!P0 IADD3 R3, R3, 0x80, RZ ;  /* 0x0000008003038810 */ /* 0x000fc60007ffe0ff */
[----:B------:R-:W-:-:S05]  /*0c40*/  @!P0 IMAD.WIDE.U32 R6, R6, R7, c[0x0][0x180] ;  /* 0x0000600006068625 */ /* 0x000fca00078e0007 */
[----:B------:R0:W-:Y:S02]  /*0c50*/  @!P0 STG.E [R6.64], R4 ;  /* 0x0000000406008986 */ /* 0x0001e4000c101904 */
.L_x_5818:
[----:B------:R-:W-:Y:S05]  /*0c60*/  BSYNC B0 ;  /* 0x0000000000007941 */ /* 0x000fea0003800000 */
.L_x_5815:
[----:B------:R-:W-:Y:S01]  /*0c70*/  WARPSYNC 0xffffffff ;  /* 0xffffffff00007948 */ /* 0x000fe20003800000 */
[----:B------:R-:W-:-:S13]  /*0c80*/  ISETP.GE.AND P0, PT, R3, R2, PT ;  /* 0x000000020300720c */ /* 0x000fda0003f06270 */
[----:B------:R-:W-:Y:S05]  /*0c90*/  @P0 EXIT ;  /* 0x000000000000094d */ /* 0x000fea0003800000 */
[----:B------:R-:W-:Y:S01]  /*0ca0*/  HFMA2.MMA R2, -RZ, RZ, 0, 2.384185791015625e-07 ;  /* 0x00000004ff027435 */ /* 0x000fe200000001ff */
[----:B------:R-:W-:-:S09]  /*0cb0*/  LEA R3, R0, R3, 0x9 ;  /* 0x0000000300037211 */ /* 0x000fd200078e48ff */
[----:B------:R-:W-:-:S05]  /*0cc0*/  IMAD.WIDE.U32 R2, R3, R2, c[0x0][0x180] ;  /* 0x0000600003027625 */ /* 0x000fca00078e0002 */
[----:B------:R-:W-:Y:S01]  /*0cd0*/  STG.E [R2.64], R5 ;  /* 0x0000000502007986 */ /* 0x000fe2000c101904 */
[----:B------:R-:W-:Y:S05]  /*0ce0*/  EXIT ;  /* 0x000000000000794d */ /* 0x000fea0003800000 */
.L_x_5819:
        /* <DEDUP_REMOVED lines=9> */
.L_x_6739:


//--------------------- .text._ZN2at6native29vectorized_elementwise_kernelILi2EZZZNS0_60_GLOBAL__N__171e0b9f_22_ActivationEluKernel_cu_9e10b42f_309610elu_kernelERNS_18TensorIteratorBaseERKN3c106ScalarES8_S8_ENKUlvE_clEvENKUlvE0_clEvEUlfE_St5arrayIPcLm2EEEEviT0_T1_ --------------------------
	.section	.text._ZN2at6native29vectorized_elementwise_kernelILi2EZZZNS0_60_GLOBAL__N__171e0b9f_22_ActivationEluKernel_cu_9e10b42f_309610elu_kernelERNS_18TensorIteratorBaseERKN3c106ScalarES8_S8_ENKUlvE_clEvENKUlvE0_clEvEUlfE_St5arrayIPcLm2EEEEviT0_T1_,"ax",@progbits
	.sectioninfo	@"SHI_REGISTERS=30"
	.align	128
        .global         _ZN2at6native29vectorized_elementwise_kernelILi2EZZZNS0_60_GLOBAL__N__171e0b9f_22_ActivationEluKernel_cu_9e10b42f_309610elu_kernelERNS_18TensorIteratorBaseERKN3c106ScalarES8_S8_ENKUlvE_clEvENKUlvE0_clEvEUlfE_St5arrayIPcLm2EEEEviT0_T1_
        .type           _ZN2at6native29vectorized_elementwise_kernelILi2EZZZNS0_60_GLOBAL__N__171e0b9f_22_ActivationEluKernel_cu_9e10b42f_309610elu_kernelERNS_18TensorIteratorBaseERKN3c106ScalarES8_S8_ENKUlvE_clEvENKUlvE0_clEvEUlfE_St5arrayIPcLm2EEEEviT0_T1_,@function
        .size           _ZN2at6native29vectorized_elementwise_kernelILi2EZZZNS0_60_GLOBAL__N__171e0b9f_22_ActivationEluKernel_cu_9e10b42f_309610elu_kernelERNS_18TensorIteratorBaseERKN3c106ScalarES8_S8_ENKUlvE_clEvENKUlvE0_clEvEUlfE_St5arrayIPcLm2EEEEviT0_T1_,(.L_x_6740 - _ZN2at6native29vectorized_elementwise_kernelILi2EZZZNS0_60_GLOBAL__N__171e0b9f_22_ActivationEluKernel_cu_9e10b42f_309610elu_kernelERNS_18TensorIteratorBaseERKN3c106ScalarES8_S8_ENKUlvE_clEvENKUlvE0_clEvEUlfE_St5arrayIPcLm2EEEEviT0_T1_)
        .other          _ZN2at6native29vectorized_elementwise_kernelILi2EZZZNS0_60_GLOBAL__N__171e0b9f_22_ActivationEluKernel_cu_9e10b42f_309610elu_kernelERNS_18TensorIteratorBaseERKN3c106ScalarES8_S8_ENKUlvE_clEvENKUlvE0_clEvEUlfE_St5arrayIPcLm2EEEEviT0_T1_,@"STO_CUDA_ENTRY STV_DEFAULT"
_ZN2at6native29vectorized_elementwise_kernelILi2EZZZNS0_60_GLOBAL__N__171e0b9f_22_ActivationEluKernel_cu_9e10b42f_309610elu_kernelERNS_18TensorIteratorBaseERKN3c106ScalarES8_S8_ENKUlvE_clEvENKUlvE0_clEvEUlfE_St5arrayIPcLm2EEEEviT0_T1_:
.text._ZN2at6native29vectorized_elementwise_kernelILi2EZZZNS0_60_GLOBAL__N__171e0b9f_22_ActivationEluKernel_cu_9e10b42f_309610elu_kernelERNS_18TensorIteratorBaseERKN3c106ScalarES8_S8_ENKUlvE_clEvENKUlvE0_clEvEUlfE_St5arrayIPcLm2EEEEviT0_T1_:
        /* <DEDUP_REMOVED lines=8> */
[----:B------:R-:W-:-:S10]  /*0080*/  HFMA2.MMA R3, -RZ, RZ, 0, 2.384185791015625e-07 ;  /* 0x00000004ff037435 */ /* 0x000fd400000001ff */
[----:B------:R-:W-:-:S06]  /*0090*/  IMAD.WIDE R4, R0, R3, c[0x0][0x188] ;  /* 0x0000620000047625 */ /* 0x000fcc00078e0203 */
[----:B0-----:R-:W-:-:S05]  /*00a0*/  IMAD.WIDE.U32 R12, R2, 0x8, R4 ;  /* 0x00000008020c7825 */ /* 0x001fca00078e0004 */
[----:B------:R-:W2:Y:S04]  /*00b0*/  LDG.E.64 R10, [R12.64] ;  /* 0x000000040c0a7981 */ /* 0x000ea8000c1e1b00 */
[----:B------:R0:W5:Y:S04]  /*00c0*/  LDG.E.64 R8, [R12.64+0x400] ;  /* 0x000400040c087981 */ /* 0x000168000c1e1b00 */
[----:B------:R0:W5:Y:S04]  /*00d0*/  LDG.E.64 R4, [R12.64+0x800] ;  /* 0x000800040c047981 */ /* 0x000168000c1e1b00 */
[----:B------:R0:W5:Y:S01]  /*00e0*/  LDG.E.64 R6, [R12.64+0xc00] ;  /* 0x000c00040c067981 */ /* 0x000162000c1e1b00 */
[----:B------:R-:W-:Y:S01]  /*00f0*/  BSSY B0, `(.L_x_5821) ;  /* 0x0000020000007945 */ /* 0x000fe20003800000 */
[----:B--2---:R-:W-:-:S13]  /*0100*/  FSETP.GT.FTZ.AND P0, PT, R10, RZ, PT ;  /* 0x000000ff0a00720b */ /* 0x004fda0003f14000 */
        /* <DEDUP_REMOVED lines=29> */
.L_x_5822:
[----:B0-----:R-:W-:Y:S02]  /*02e0*/  FMUL.FTZ R10, R10, c[0x0][0x16c] ;  /* 0x00005b000a0a7a20 */ /* 0x001fe40000410000 */
.L_x_5823:
[----:B------:R-:W-:Y:S05]  /*02f0*/  BSYNC B0 ;  /* 0x0000000000007941 */ /* 0x000fea0003800000 */
.L_x_5821:
[----:B------:R-:W-:Y:S01]  /*0300*/  FSETP.GT.FTZ.AND P0, PT, R11, RZ, PT ;  /* 0x000000ff0b00720b */ /* 0x000fe20003f14000 */
[----:B------:R-:W-:-:S12]  /*0310*/  BSSY B0, `(.L_x_5824) ;  /* 0x000001f000007945 */ /* 0x000fd80003800000 */
        /* <DEDUP_REMOVED lines=29> */
.L_x_5825:
[----:B------:R-:W-:Y:S02]  /*04f0*/  FMUL.FTZ R11, R11, c[0x0][0x16c] ;  /* 0x00005b000b0b7a20 */ /* 0x000fe40000410000 */
.L_x_5826:
[----:B------:R-:W-:Y:S05]  /*0500*/  BSYNC B0 ;  /* 0x0000000000007941 */ /* 0x000fea0003800000 */
.L_x_5824:
[----:B-----5:R-:W-:Y:S01]  /*0510*/  FSETP.GT.FTZ.AND P0, PT, R8, RZ, PT ;  /* 0x000000ff0800720b */ /* 0x020fe20003f14000 */
[----:B------:R-:W-:-:S12]  /*0520*/  BSSY B0, `(.L_x_5827) ;  /* 0x000001f000007945 */ /* 0x000fd80003800000 */
        /* <DEDUP_REMOVED lines=29> */
.L_x_5828:
[----:B------:R-:W-:Y:S02]  /*0700*/  FMUL.FTZ R8, R8, c[0x0][0x16c] ;  /* 0x00005b0008087a20 */ /* 0x000fe40000410000 */
.L_x_5829:
[----:B------:R-:W-:Y:S05]  /*0710*/  BSYNC B0 ;  /* 0x0000000000007941 */ /* 0x000fea0003800000 */
.L_x_5827:
        /* <DEDUP_REMOVED lines=31> */
.L_x_5831:
[----:B------:R-:W-:Y:S02]  /*0910*/  FMUL.FTZ R9, R9, c[0x0][0x16c] ;  /* 0x00005b0009097a20 */ /* 0x000fe40000410000 */
.L_x_5832:
[----:B------:R-:W-:Y:S05]  /*0920*/  BSYNC B0 ;  /* 0x0000000000007941 */ /* 0x000fea0003800000 */
.L_x_5830:
[----:B------:R-:W-:Y:S01]  /*0930*/  FSETP.GT.FTZ.AND P0, PT, R4, RZ, PT ;  /* 0x000000ff0400720b */ /* 0x000fe20003f14000 */
        /* <DEDUP_REMOVED lines=30> */
.L_x_5834:
[----:B------:R-:W-:Y:S02]  /*0b20*/  FMUL.FTZ R4, R4, c[0x0][0x16c] ;  /* 0x00005b0004047a20 */ /* 0x000fe40000410000 */
.L_x_5835:
[----:B------:R-:W-:Y:S05]  /*0b30*/  BSYNC B0 ;  /* 0x0000000000007941 */ /* 0x000fea0003800000 */
.L_x_5833:
        /* <DEDUP_REMOVED lines=31> */
.L_x_5837:
[----:B------:R-:W-:Y:S02]  /*0d30*/  FMUL.FTZ R5, R5, c[0x0][0x16c] ;  /* 0x00005b0005057a20 */ /* 0x000fe40000410000 */
.L_x_5838:
[----:B------:R-:W-:Y:S05]  /*0d40*/  BSYNC B0 ;  /* 0x0000000000007941 */ /* 0x000fea0003800000 */
.L_x_5836:
        /* <DEDUP_REMOVED lines=31> */
.L_x_5840:
[----:B------:R-:W-:Y:S02]  /*0f40*/  FMUL.FTZ R6, R6, c[0x0][0x16c] ;  /* 0x00005b0006067a20 */ /* 0x000fe40000410000 */
.L_x_5841:
[----:B------:R-:W-:Y:S05]  /*0f50*/  BSYNC B0 ;  /* 0x0000000000007941 */ /* 0x000fea0003800000 */
.L_x_5839:
        /* <DEDUP_REMOVED lines=31> */
.L_x_5843:
[----:B------:R-:W-:Y:S02]  /*1150*/  FMUL.FTZ R7, R7, c[0x0][0x16c] ;  /* 0x00005b0007077a20 */ /* 0x000fe40000410000 */
.L_x_5844:
[----:B------:R-:W-:Y:S05]  /*1160*/  BSYNC B0 ;  /* 0x0000000000007941 */ /* 0x000fea0003800000 */
.L_x_5842:
[----:B------:R-:W-:-:S06]  /*1170*/  IMAD.WIDE.U32 R12, R0, R3, c[0x0][0x180] ;  /* 0x00006000000c7625 */ /* 0x000fcc00078e0003 */
[----:B------:R-:W-:-:S05]  /*1180*/  IMAD.WIDE R12, R2, 0x8, R12 ;  /* 0x00000008020c7825 */ /* 0x000fca00078e020c */
[----:B------:R-:W-:Y:S04]  /*1190*/  STG.E.64 [R12.64], R10 ;  /* 0x0000000a0c007986 */ /* 0x000fe8000c101b04 */
[----:B------:R-:W-:Y:S04]  /*11a0*/  STG.E.64 [R12.64+0x400], R8 ;  /* 0x000400080c007986 */ /* 0x000fe8000c101b04 */
[----:B------:R-:W-:Y:S04]  /*11b0*/  STG.E.64 [R12.64+0x800], R4 ;  /* 0x000800040c007986 */ /* 0x000fe8000c101b04 */
[----:B------:R-:W-:Y:S01]  /*11c0*/  STG.E.64 [R12.64+0xc00], R6 ;  /* 0x000c00060c007986 */ /* 0x000fe2000c101b04 */
[----:B------:R-:W-:Y:S05]  /*11d0*/  EXIT ;  /* 0x000000000000794d */ /* 0x000fea0003800000 */
.L_x_5820:
        /* <DEDUP_REMOVED lines=9> */
[----:B------:R-:W-:-:S05]  /*1270*/  @!P0 IMAD.WIDE.U32 R10, R10, R11, c[0x0][0x188] ;  /* 0x000062000a0a8625 */ /* 0x000fca00078e000b */
[----:B------:R0:W5:Y:S05]  /*1280*/  @!P0 LDG.E R21, [R10.64] ;  /* 0x000000040a158981 */ /* 0x00016a000c1e1900 */
        /* <DEDUP_REMOVED lines=9> */
[----:B------:R-:W-:Y:S01]  /*1320*/  ISETP.GE.AND P4, PT, R7, R12, PT ;  /* 0x0000000c0700720c */ /* 0x000fe20003f86270 */
[----:B------:R-:W-:Y:S01]  /*1330*/  CS2R R16, SRZ ;  /* 0x0000000000107805 */ /* 0x000fe2000001ff00 */
[----:B------:R-:W-:Y:S01]  /*1340*/  CS2R R14, SRZ ;  /* 0x00000000000e7805 */ /* 0x000fe2000001ff00 */
[----:B------:R-:W-:-:S05]  /*1350*/  @!P5 IMAD.WIDE.U32 R22, R22, R23, c[0x0][0x188] ;  /* 0x000062001616d625 */ /* 0x000fca00078e0017 */
[----:B------:R2:W5:Y:S05]  /*1360*/  @!P5 LDG.E R18, [R22.64] ;  /* 0x000000041612d981 */ /* 0x00056a000c1e1900 */
        /* <DEDUP_REMOVED lines=20> */
[----:B------:R2:W5:Y:S03]  /*14b0*/  @!P4 LDG.E R20, [R2.64] ;  /* 0x000000040214c981 */ /* 0x000566000c1e1900 */
[----:B------:R-:W-:Y:S01]  /*14c0*/  @!P2 IMAD.WIDE.U32 R6, R6, R25, c[0x0][0x188] ;  /* 0x000062000606a625 */ /* 0x000fe200078e0019 */
[----:B------:R2:W5:Y:S03]  /*14d0*/  @!P3 LDG.E R17, [R4.64] ;  /* 0x000000040411b981 */ /* 0x000566000c1e1900 */
[----:B------:R-:W-:Y:S01]  /*14e0*/  @!P1 IMAD.WIDE.U32 R8, R8, R27, c[0x0][0x188] ;  /* 0x0000620008089625 */ /* 0x000fe200078e001b */
[----:B------:R2:W5:Y:S03]  /*14f0*/  @!P2 LDG.E R16, [R6.64] ;  /* 0x000000040610a981 */ /* 0x000566000c1e1900 */
[----:B------:R-:W-:Y:S01]  /*1500*/  @!P6 IMAD.WIDE.U32 R10, R10, R11, c[0x0][0x188] ;  /* 0x000062000a0ae625 */ /* 0x000fe200078e000b */
[----:B------:R2:W5:Y:S04]  /*1510*/  @!P1 LDG.E R15, [R8.64] ;  /* 0x00000004080f9981 */ /* 0x000568000c1e1900 */
[----:B------:R2:W5:Y:S01]  /*1520*/  @!P6 LDG.E R14, [R10.64] ;  /* 0x000000040a0ee981 */ /* 0x000562000c1e1900 */
[----:B------:R-:W-:Y:S01]  /*1530*/  BSSY B0, `(.L_x_5845) ;  /* 0x0000021000007945 */ /* 0x000fe20003800000 */
[----:B------:R-:W-:Y:S05]  /*1540*/  @P0 BRA `(.L_x_5846) ;  /* 0x000001f000000947 */ /* 0x000fea0003800000 */
[----:B-----5:R-:W-:-:S13]  /*1550*/  FSETP.GT.FTZ.AND P0, PT, R21, RZ, PT ;  /* 0x000000ff1500720b */ /* 0x020fda0003f14000 */
[----:B------:R-:W-:Y:S05]  /*1560*/  @P0 BRA `(.L_x_5847) ;  /* 0x000001c000000947 */ /* 0x000fea0003800000 */
[----:B------:R-:W-:Y:S01]  /*1570*/  FMUL.FTZ R21, R21, c[0x0][0x170] ;  /* 0x00005c0015157a20 */ /* 0x000fe20000410000 */
[----:B--2---:R-:W-:-:S03]  /*1580*/  HFMA2.MMA R6, -RZ, RZ, 0.83837890625, -4044 ;  /* 0x3ab5ebe6ff067435 */ /* 0x004fc600000001ff */
        /* <DEDUP_REMOVED lines=26> */
.L_x_5847:
[----:B------:R-:W-:Y:S02]  /*1730*/  FMUL.FTZ R21, R21, c[0x0][0x16c] ;  /* 0x00005b0015157a20 */ /* 0x000fe40000410000 */
.L_x_5846:
[----:B------:R-:W-:Y:S05]  /*1740*/  BSYNC B0 ;  /* 0x0000000000007941 */ /* 0x000fea0003800000 */
.L_x_5845:
[----:B--2---:R-:W-:Y:S01]  /*1750*/  IADD3 R3, R13, 0x80, RZ ;  /* 0x000000800d037810 */ /* 0x004fe20007ffe0ff */
        /* <DEDUP_REMOVED lines=33> */
.L_x_5850:
[----:B------:R-:W-:Y:S02]  /*1970*/  FMUL.FTZ R19, R19, c[0x0][0x16c] ;  /* 0x00005b0013137a20 */ /* 0x000fe40000410000 */
.L_x_5849:
[----:B------:R-:W-:Y:S05]  /*1980*/  BSYNC B0 ;  /* 0x0000000000007941 */ /* 0x000fea0003800000 */
.L_x_5848:
        /* <DEDUP_REMOVED lines=34> */
.L_x_5853:
[----:B------:R-:W-:Y:S02]  /*1bb0*/  FMUL.FTZ R18, R18, c[0x0][0x16c] ;  /* 0x00005b0012127a20 */ /* 0x000fe40000410000 */
.L_x_5852:
[----:B------:R-:W-:Y:S05]  /*1bc0*/  BSYNC B0 ;  /* 0x0000000000007941 */ /* 0x000fea0003800000 */
.L_x_5851:
        /* <DEDUP_REMOVED lines=34> */
.L_x_5856:
[----:B------:R-:W-:Y:S02]  /*1df0*/  FMUL.FTZ R20, R20, c[0x0][0x16c] ;  /* 0x00005b0014147a20 */ /* 0x000fe40000410000 */
.L_x_5855:
[----:B------:R-:W-:Y:S05]  /*1e00*/  BSYNC B0 ;  /* 0x0000000000007941 */ /* 0x000fea0003800000 */
.L_x_5854:
        /* <DEDUP_REMOVED lines=34> */
.L_x_5859:
[----:B------:R-:W-:Y:S02]  /*2030*/  FMUL.FTZ R17, R17, c[0x0][0x16c] ;  /* 0x00005b0011117a20 */ /* 0x000fe40000410000 */
.L_x_5858:
[----:B------:R-:W-:Y:S05]  /*2040*/  BSYNC B0 ;  /* 0x0000000000007941 */ /* 0x000fea0003800000 */
.L_x_5857:
        /* <DEDUP_REMOVED lines=34> */
.L_x_5862:
[----:B------:R-:W-:Y:S02]  /*2270*/  FMUL.FTZ R16, R16, c[0x0][0x16c] ;  /* 0x00005b0010107a20 */ /* 0x000fe40000410000 */
.L_x_5861:
[----:B------:R-:W-:Y:S05]  /*2280*/  BSYNC B0 ;  /* 0x0000000000007941 */ /* 0x000fea0003800000 */
.L_x_5860:
        /* <DEDUP_REMOVED lines=34> */
.L_x_5865:
[----:B------:R-:W-:Y:S02]  /*24b0*/  FMUL.FTZ R15, R15, c[0x0][0x16c] ;  /* 0x00005b000f0f7a20 */ /* 0x000fe40000410000 */
.L_x_5864:
[----:B------:R-:W-:Y:S05]  /*24c0*/  BSYNC B0 ;  /* 0x0000000000007941 */ /* 0x000fea0003800000 */
.L_x_5863:
        /* <DEDUP_REMOVED lines=34> */
.L_x_5868:
[----:B------:R-:W-:Y:S02]  /*26f0*/  FMUL.FTZ R14, R14, c[0x0][0x16c] ;  /* 0x00005b000e0e7a20 */ /* 0x000fe40000410000 */
.L_x_5867:
[----:B------:R-:W-:Y:S05]  /*2700*/  BSYNC B0 ;  /* 0x0000000000007941 */ /* 0x000fea0003800000 */
.L_x_5866:
[----:B------:R-:W-:Y:S01]  /*2710*/  ISETP.GE.AND P0, PT, R13, R12, PT ;  /* 0x0000000c0d00720c */ /* 0x000fe20003f06270 */
[----:B------:R-:W-:Y:S01]  /*2720*/  BSSY B0, `(.L_x_5869) ;  /* 0x0000033000007945 */ /* 0x000fe20003800000 */
[----:B------:R-:W-:Y:S11]  /*2730*/  BSSY B1, `(.L_x_5870) ;  /* 0x000002b000017945 */ /* 0x000ff60003800000 */
[----:B------:R-:W-:Y:S05]  /*2740*/  @P0 BRA `(.L_x_5871) ;  /* 0x000000c000000947 */ /* 0x000fea0003800000 */
[----:B------:R-:W-:Y:S01]  /*2750*/  HFMA2.MMA R5, -RZ, RZ, 0, 2.384185791015625e-07 ;  /* 0x00000004ff057435 */ /* 0x000fe200000001ff */
[----:B------:R-:W-:-:S02]  /*2760*/  IADD3 R4, R0, R13, RZ ;  /* 0x0000000d00047210 */ /* 0x000fc40007ffe0ff */
[----:B------:R-:W-:-:S04]  /*2770*/  MOV R13, R3 ;  /* 0x00000003000d7202 */ /* 0x000fc80000000f00 */
[----:B------:R-:W-:-:S03]  /*2780*/  ISETP.GE.AND P0, PT, R13, R12, PT ;  /* 0x0000000c0d00720c */ /* 0x000fc60003f06270 */
[----:B------:R-:W-:-:S05]  /*2790*/  IMAD.WIDE.U32 R4, R4, R5, c[0x0][0x180] ;  /* 0x0000600004047625 */ /* 0x000fca00078e0005 */
[----:B-----5:R0:W-:Y:S05]  /*27a0*/  STG.E [R4.64], R21 ;  /* 0x0000001504007986 */ /* 0x0201ea000c101904 */
[----:B------:R-:W-:Y:S05]  /*27b0*/  @P0 BRA `(.L_x_5872) ;  /* 0x000000c000000947 */ /* 0x000fea0003800000 */
[----:B------:R-:W-:Y:S02]  /*27c0*/  IADD3 R2, R0, R13, RZ ;  /* 0x0000000d00027210 */ /* 0x000fe40007ffe0ff */
[----:B------:R-:W-:Y:S02]  /*27d0*/  MOV R3, 0x4 ;  /* 0x0000000400037802 */ /* 0x000fe40000000f00 */
[----:B------:R-:W-:-:S03]  /*27e0*/  IADD3 R13, R13, 0x80, RZ ;  /* 0x000000800d0d7810 */ /* 0x000fc60007ffe0ff */
[----:B------:R-:W-:-:S05]  /*27f0*/  IMAD.WIDE.U32 R2, R2, R3, c[0x0][0x180] ;  /* 0x0000600002027625 */ /* 0x000fca00078e0003 */
[----:B------:R1:W-:Y:S02]  /*2800*/  STG.E [R2.64], R19 ;  /* 0x0000001302007986 */ /* 0x0003e4000c101904 */
.L_x_5871:
[----:B------:R-:W-:-:S13]  /*2810*/  ISETP.GE.AND P0, PT, R13, R12, PT ;  /* 0x0000000c0d00720c */ /* 0x000fda0003f06270 */
[----:B------:R-:W-:Y:S05]  /*2820*/  @P0 BRA `(.L_x_5873) ;  /* 0x000000c000000947 */ /* 0x000fea0003800000 */
[----:B-1----:R-:W-:Y:S01]  /*2830*/  HFMA2.MMA R3, -RZ, RZ, 0, 2.384185791015625e-07 ;  /* 0x00000004ff037435 */ /* 0x002fe200000001ff */
[----:B------:R-:W-:Y:S02]  /*2840*/  IADD3 R2, R0, R13, RZ ;  /* 0x0000000d00027210 */ /* 0x000fe40007ffe0ff */
[----:B------:R-:W-:-:S07]  /*2850*/  IADD3 R13, R13, 0x80, RZ ;  /* 0x000000800d0d7810 */ /* 0x000fce0007ffe0ff */
[----:B------:R-:W-:-:S05]  /*2860*/  IMAD.WIDE.U32 R2, R2, R3, c[0x0][0x180] ;  /* 0x0000600002027625 */ /* 0x000fca00078e0003 */
[----:B-----5:R1:W-:Y:S02]  /*2870*/  STG.E [R2.64], R18 ;  /* 0x0000001202007986 */ /* 0x0203e4000c101904 */
.L_x_5872:
[----:B------:R-:W-:-:S13]  /*2880*/  ISETP.GE.AND P0, PT, R13, R12, PT ;  /* 0x0000000c0d00720c */ /* 0x000fda0003f06270 */
[----:B------:R-:W-:Y:S05]  /*2890*/  @P0 BRA `(.L_x_5874) ;  /* 0x000000c000000947 */ /* 0x000fea0003800000 */
[----:B-1----:R-:W-:Y:S02]  /*28a0*/  IADD3 R2, R0, R13, RZ ;  /* 0x0000000d00027210 */ /* 0x002fe40007ffe0ff */
[----:B------:R-:W-:Y:S02]  /*28b0*/  MOV R3, 0x4 ;  /* 0x0000000400037802 */ /* 0x000fe40000000f00 */
[----:B------:R-:W-:-:S03]  /*28c0*/  IADD3 R13, R13, 0x80, RZ ;  /* 0x000000800d0d7810 */ /* 0x000fc60007ffe0ff */
[----:B------:R-:W-:-:S05]  /*28d0*/  IMAD.WIDE.U32 R2, R2, R3, c[0x0][0x180] ;  /* 0x0000600002027625 */ /* 0x000fca00078e0003 */
[----:B------:R1:W-:Y:S02]  /*28e0*/  STG.E [R2.64], R20 ;  /* 0x0000001402007986 */ /* 0x0003e4000c101904 */
.L_x_5873:
[----:B------:R-:W-:-:S13]  /*28f0*/  ISETP.GE.AND P0, PT, R13, R12, PT ;  /* 0x0000000c0d00720c */ /* 0x000fda0003f06270 */
[----:B------:R-:W-:Y:S05]  /*2900*/  @P0 BRA `(.L_x_5875) ;  /* 0x000000d000000947 */ /* 0x000fea0003800000 */
[----:B-1----:R-:W-:Y:S01]  /*2910*/  HFMA2.MMA R3, -RZ, RZ, 0, 2.384185791015625e-07 ;  /* 0x00000004ff037435 */ /* 0x002fe200000001ff */
[----:B------:R-:W-:Y:S02]  /*2920*/  IADD3 R2, R0, R13, RZ ;  /* 0x0000000d00027210 */ /* 0x000fe40007ffe0ff */
[----:B------:R-:W-:-:S07]  /*2930*/  IADD3 R13, R13, 0x80, RZ ;  /* 0x000000800d0d7810 */ /* 0x000fce0007ffe0ff */
[----:B------:R-:W-:-:S05]  /*2940*/  IMAD.WIDE.U32 R2, R2, R3, c[0x0][0x180] ;  /* 0x0000600002027625 */ /* 0x000fca00078e0003 */
[----:B-----5:R1:W-:Y:S02]  /*2950*/  STG.E [R2.64], R17 ;  /* 0x0000001102007986 */ /* 0x0203e4000c101904 */
.L_x_5874:
[----:B------:R-:W-:-:S13]  /*2960*/  ISETP.GE.AND P0, PT, R13, R12, PT ;  /* 0x0000000c0d00720c */ /* 0x000fda0003f06270 */
[----:B------:R-:W-:Y:S01]  /*2970*/  @P0 BREAK B1 ;  /* 0x0000000000010942 */ /* 0x000fe20003800000 */
[----:B------:R-:W-:Y:S05]  /*2980*/  @P0 BRA `(.L_x_5876) ;  /* 0x000000c000000947 */ /* 0x000fea0003800000 */
[----:B-1----:R-:W-:Y:S02]  /*2990*/  IADD3 R2, R0, R13, RZ ;  /* 0x0000000d00027210 */ /* 0x002fe40007ffe0ff */
[----:B------:R-:W-:Y:S02]  /*29a0*/  MOV R3, 0x4 ;  /* 0x0000000400037802 */ /* 0x000fe40000000f00 */
[----:B------:R-:W-:-:S03]  /*29b0*/  IADD3 R13, R13, 0x80, RZ ;  /* 0x000000800d0d7810 */ /* 0x000fc60007ffe0ff */
[----:B------:R-:W-:-:S05]  /*29c0*/  IMAD.WIDE.U32 R2, R2, R3, c[0x0][0x180] ;  /* 0x0000600002027625 */ /* 0x000fca00078e0003 */
[----:B------:R1:W-:Y:S02]  /*29d0*/  STG.E [R2.64], R16 ;  /* 0x0000001002007986 */ /* 0x0003e4000c101904 */
.L_x_5875:
[----:B------:R-:W-:Y:S05]  /*29e0*/  BSYNC B1 ;  /* 0x0000000000017941 */ /* 0x000fea0003800000 */
.L_x_5870:
[----:B------:R-:W-:-:S13]  /*29f0*/  ISETP.GE.AND P0, PT, R13, R12, PT ;  /* 0x0000000c0d00720c */ /* 0x000fda0003f06270 */
[----:B-1----:R-:W-:Y:S02]  /*2a00*/  @!P0 IADD3 R2, R0, R13, RZ ;  /* 0x0000000d00028210 */ /* 0x002fe40007ffe0ff */
[----:B------:R-:W-:Y:S02]  /*2a10*/  @!P0 MOV R3, 0x4 ;  /* 0x0000000400038802 */ /* 0x000fe40000000f00 */
[----:B------:R-:W-:-:S03]  /*2a20*/  @!P0 IADD3 R13, R13, 0x80, RZ ;  /* 0x000000800d0d8810 */ /* 0x000fc60007ffe0ff */
[----:B------:R-:W-:-:S05]  /*2a30*/  @!P0 IMAD.WIDE.U32 R2, R2, R3, c[0x0][0x180] ;  /* 0x0000600002028625 */ /* 0x000fca00078e0003 */
[----:B-----5:R1:W-:Y:S02]  /*2a40*/  @!P0 STG.E [R2.64], R15 ;  /* 0x0000000f02008986 */ /* 0x0203e4000c101904 */
.L_x_5876:
[----:B------:R-:W-:Y:S05]  /*2a50*/  BSYNC B0 ;  /* 0x0000000000007941 */ /* 0x000fea0003800000 */
.L_x_5869:
[----:B------:R-:W-:Y:S01]  /*2a60*/  WARPSYNC 0xffffffff ;  /* 0xffffffff00007948 */ /* 0x000fe20003800000 */
[----:B------:R-:W-:-:S13]  /*2a70*/  ISETP.GE.AND P0, PT, R13, R12, PT ;  /* 0x0000000c0d00720c */ /* 0x000fda0003f06270 */
[----:B------:R-:W-:Y:S05]  /*2a80*/  @P0 EXIT ;  /* 0x000000000000094d */ /* 0x000fea0003800000 */
[----:B-1----:R-:W-:Y:S01]  /*2a90*/  HFMA2.MMA R3, -RZ, RZ, 0, 2.384185791015625e-07 ;  /* 0x00000004ff037435 */ /* 0x002fe200000001ff */
[----:B------:R-:W-:-:S09]  /*2aa0*/  IADD3 R2, R0, R13, RZ ;  /* 0x0000000d00027210 */ /* 0x000fd20007ffe0ff */
[----:B------:R-:W-:-:S05]  /*2ab0*/  IMAD.WIDE.U32 R2, R2, R3, c[0x0][0x180] ;  /* 0x0000600002027625 */ /* 0x000fca00078e0003 */
[----:B------:R-:W-:Y:S01]  /*2ac0*/  STG.E [R2.64], R14 ;  /* 0x0000000e02007986 */ /* 0x000fe2000c101904 */
[----:B------:R-:W-:Y:S05]  /*2ad0*/  EXIT ;  /* 0x000000000000794d */ /* 0x000fea0003800000 */
.L_x_5877:
        /* <DEDUP_REMOVED lines=10> */
.L_x_6740:


//--------------------- .text._ZN2at6native29vectorized_elementwise_kernelILi4EZZZNS0_60_GLOBAL__N__171e0b9f_22_ActivationEluKernel_cu_9e10b42f_309610elu_kernelERNS_18TensorIteratorBaseERKN3c106ScalarES8_S8_ENKUlvE_clEvENKUlvE0_clEvEUlfE_St5arrayIPcLm2EEEEviT0_T1_ --------------------------
	.section	.text._ZN2at6native29vectorized_elementwise_kernelILi4EZZZNS0_60_GLOBAL__N__171e0b9f_22_ActivationEluKernel_cu_9e10b42f_309610elu_kernelERNS_18TensorIteratorBaseERKN3c106ScalarES8_S8_ENKUlvE_clEvENKUlvE0_clEvEUlfE_St5arrayIPcLm2EEEEviT0_T1_,"ax",@progbits
	.sectioninfo	@"SHI_REGISTERS=30"
	.align	128
        .global         _ZN2at6native29vectorized_elementwise_kernelILi4EZZZNS0_60_GLOBAL__N__171e0b9f_22_ActivationEluKernel_cu_9e10b42f_309610elu_kernelERNS_18TensorIteratorBaseERKN3c106ScalarES8_S8_ENKUlvE_clEvENKUlvE0_clEvEUlfE_St5arrayIPcLm2EEEEviT0_T1_
        .type           _ZN2at6native29vectorized_elementwise_kernelILi4EZZZNS0_60_GLOBAL__N__171e0b9f_22_ActivationEluKernel_cu_9e10b42f_309610elu_kernelERNS_18TensorIteratorBaseERKN3c106ScalarES8_S8_ENKUlvE_clEvENKUlvE0_clEvEUlfE_St5arrayIPcLm2EEEEviT0_T1_,@function
        .size           _ZN2at6native29vectorized_elementwise_kernelILi4EZZZNS0_60_GLOBAL__N__171e0b9f_22_ActivationEluKernel_cu_9e10b42f_309610elu_kernelERNS_18TensorIteratorBaseERKN3c106ScalarES8_S8_ENKUlvE_clEvENKUlvE0_clEvEUlfE_St5arrayIPcLm2EEEEviT0_T1_,(.L_x_6741 - _ZN2at6native29vectorized_elementwise_kernelILi4EZZZNS0_60_GLOBAL__N__171e0b9f_22_ActivationEluKernel_cu_9e10b42f_309610elu_kernelERNS_18TensorIteratorBaseERKN3c106ScalarES8_S8_ENKUlvE_clEvENKUlvE0_clEvEUlfE_St5arrayIPcLm2EEEEviT0_T1_)
        .other          _ZN2at6native29vectorized_elementwise_kernelILi4EZZZNS0_60_GLOBAL__N__171e0b9f_22_ActivationEluKernel_cu_9e10b42f_309610elu_kernelERNS_18TensorIteratorBaseERKN3c106ScalarES8_S8_ENKUlvE_clEvENKUlvE0_clEvEUlfE_St5arrayIPcLm2EEEEviT0_T1_,@"STO_CUDA_ENTRY STV_DEFAULT"
_ZN2at6native29vectorized_elementwise_kernelILi4EZZZNS0_60_GLOBAL__N__171e0b9f_22_ActivationEluKernel_cu_9e10b42f_309610elu_kernelERNS_18TensorIteratorBaseERKN3c106ScalarES8_S8_ENKUlvE_clEvENKUlvE0_clEvEUlfE_St5arrayIPcLm2EEEEviT0_T1_:
.text._ZN2at6native29vectorized_elementwise_kernelILi4EZZZNS0_60_GLOBAL__N__171e0b9f_22_ActivationEluKernel_cu_9e10b42f_309610elu_kernelERNS_18TensorIteratorBaseERKN3c106ScalarES8_S8_ENKUlvE_clEvENKUlvE0_clEvEUlfE_St5arrayIPcLm2EEEEviT0_T1_:
        /* <DEDUP_REMOVED lines=11> */
[----:B------:R-:W2:Y:S04]  /*00b0*/  LDG.E.128 R4, [R12.64] ;  /* 0x000000040c047981 */ /* 0x000ea8000c1e1d00 */
[----:B------:R0:W5:Y:S01]  /*00c0*/  LDG.E.128 R8, [R12.64+0x800] ;  /* 0x000800040c087981 */ /* 0x000162000c1e1d00 */
        /* <DEDUP_REMOVED lines=31> */
.L_x_5880:
[----:B0-----:R-:W-:Y:S02]  /*02c0*/  FMUL.FTZ R4, R4, c[0x0][0x16c] ;  /* 0x00005b0004047a20 */ /* 0x001fe40000410000 */
.L_x_5881:
[----:B------:R-:W-:Y:S05]  /*02d0*/  BSYNC B0 ;  /* 0x0000000000007941 */ /* 0x000fea0003800000 */
.L_x_5879:
        /* <DEDUP_REMOVED lines=31> */
.L_x_5883:
[----:B------:R-:W-:Y:S02]  /*04d0*/  FMUL.FTZ R5, R5, c[0x0][0x16c] ;  /* 0x00005b0005057a20 */ /* 0x000fe40000410000 */
.L_x_5884:
[----:B------:R-:W-:Y:S05]  /*04e0*/  BSYNC B0 ;  /* 0x0000000000007941 */ /* 0x000fea0003800000 */
.L_x_5882:
        /* <DEDUP_REMOVED lines=31> */
.L_x_5886:
[----:B------:R-:W-:Y:S02]  /*06e0*/  FMUL.FTZ R6, R6, c[0x0][0x16c] ;  /* 0x00005b0006067a20 */ /* 0x000fe40000410000 */
.L_x_5887:
[----:B------:R-:W-:Y:S05]  /*06f0*/  BSYNC B0 ;  /* 0x0000000000007941 */ /* 0x000fea0003800000 */
.L_x_5885:
        /* <DEDUP_REMOVED lines=31> */
.L_x_5889:
[----:B------:R-:W-:Y:S02]  /*08f0*/  FMUL.FTZ R7, R7, c[0x0][0x16c] ;  /* 0x00005b0007077a20 */ /* 0x000fe40000410000 */
.L_x_5890:
[----:B------:R-:W-:Y:S05]  /*0900*/  BSYNC B0 ;  /* 0x0000000000007941 */ /* 0x000fea0003800000 */
.L_x_5888:
        /* <DEDUP_REMOVED lines=31> */
.L_x_5892:
[----:B------:R-:W-:Y:S02]  /*0b00*/  FMUL.FTZ R8, R8, c[0x0][0x16c] ;  /* 0x00005b0008087a20 */ /* 0x000fe40000410000 */
.L_x_5893:
[----:B------:R-:W-:Y:S05]  /*0b10*/  BSYNC B0 ;  /* 0x0000000000007941 */ /* 0x000fea0003800000 */
.L_x_5891:
        /* <DEDUP_REMOVED lines=31> */
.L_x_5895:
[----:B------:R-:W-:Y:S02]  /*0d10*/  FMUL.FTZ R9, R9, c[0x0][0x16c] ;  /* 0x00005b0009097a20 */ /* 0x000fe40000410000 */
.L_x_5896:
[----:B------:R-:W-:Y:S05]  /*0d20*/  BSYNC B0 ;  /* 0x0000000000007941 */ /* 0x000fea0003800000 */
.L_x_5894:
        /* <DEDUP_REMOVED lines=31> */
.L_x_5898:
[----:B------:R-:W-:Y:S02]  /*0f20*/  FMUL.FTZ R10, R10, c[0x0][0x16c] ;  /* 0x00005b000a0a7a20 */ /* 0x000fe40000410000 */
.L_x_5899:
[----:B------:R-:W-:Y:S05]  /*0f30*/  BSYNC B0 ;  /* 0x0000000000007941 */ /* 0x000fea0003800000 */
.L_x_5897:
        /* <DEDUP_REMOVED lines=31> */
.L_x_5901:
[----:B------:R-:W-:Y:S02]  /*1130*/  FMUL.FTZ R11, R11, c[0x0][0x16c] ;  /* 0x00005b000b0b7a20 */ /* 0x000fe40000410000 */
.L_x_5902:
[----:B------:R-:W-:Y:S05]  /*1140*/  BSYNC B0 ;  /* 0x0000000000007941 */ /* 0x000fea0003800000 */
.L_x_5900:
[----:B------:R-:W-:-:S06]  /*1150*/  IMAD.WIDE.U32 R12, R0, R3, c[0x0][0x180] ;  /* 0x00006000000c7625 */ /* 0x000fcc00078e0003 */
[----:B------:R-:W-:-:S05]  /*1160*/  IMAD.WIDE R12, R2, 0x10, R12 ;  /* 0x00000010020c7825 */ /* 0x000fca00078e020c */
[----:B------:R-:W-:Y:S04]  /*1170*/  STG.E.128 [R12.64], R4 ;  /* 0x000000040c007986 */ /* 0x000fe8000c101d04 */
[----:B------:R-:W-:Y:S01]  /*1180*/  STG.E.128 [R12.64+0x800], R8 ;  /* 0x000800080c007986 */ /* 0x000fe2000c101d04 */
[----:B------:R-:W-:Y:S05]  /*1190*/  EXIT ;  /* 0x000000000000794d */ /* 0x000fea0003800000 */
.L_x_5878:
        /* <DEDUP_REMOVED lines=85> */
.L_x_5905:
[----:B------:R-:W-:Y:S02]  /*16f0*/  FMUL.FTZ R21, R21, c[0x0][0x16c] ;  /* 0x00005b0015157a20 */ /* 0x000fe40000410000 */
.L_x_5904:
[----:B------:R-:W-:Y:S05]  /*1700*/  BSYNC B0 ;  /* 0x0000000000007941 */ /* 0x000fea0003800000 */
.L_x_5903:
        /* <DEDUP_REMOVED lines=34> */
.L_x_5908:
[----:B------:R-:W-:Y:S02]  /*1930*/  FMUL.FTZ R19, R19, c[0x0][0x16c] ;  /* 0x00005b0013137a20 */ /* 0x000fe40000410000 */
.L_x_5907:
[----:B------:R-:W-:Y:S05]  /*1940*/  BSYNC B0 ;  /* 0x0000000000007941 */ /* 0x000fea0003800000 */
.L_x_5906:
        /* <DEDUP_REMOVED lines=34> */
.L_x_5911:
[----:B------:R-:W-:Y:S02]  /*1b70*/  FMUL.FTZ R18, R18, c[0x0][0x16c] ;  /* 0x00005b0012127a20 */ /* 0x000fe40000410000 */
.L_x_5910:
[----:B------:R-:W-:Y:S05]  /*1b80*/  BSYNC B0 ;  /* 0x0000000000007941 */ /* 0x000fea0003800000 */
.L_x_5909:
        /* <DEDUP_REMOVED lines=34> */
.L_x_5914:
[----:B------:R-:W-:Y:S02]  /*1db0*/  FMUL.FTZ R20, R20, c[0x0][0x16c] ;  /* 0x00005b0014147a20 */ /* 0x000fe40000410000 */
.L_x_5913:
[----:B------:R-:W-:Y:S05]  /*1dc0*/  BSYNC B0 ;  /* 0x0000000000007941 */ /* 0x000fea0003800000 */
.L_x_5912:
        /* <DEDUP_REMOVED lines=34> */
.L_x_5917:
[----:B------:R-:W-:Y:S02]  /*1ff0*/  FMUL.FTZ R17, R17, c[0x0][0x16c] ;  /* 0x00005b0011117a20 */ /* 0x000fe40000410000 */
.L_x_5916:
[----:B------:R-:W-:Y:S05]  /*2000*/  BSYNC B0 ;  /* 0x0000000000007941 */ /* 0x000fea0003800000 */
.L_x_5915:
        /* <DEDUP_REMOVED lines=34> */
.L_x_5920:
[----:B------:R-:W-:Y:S02]  /*2230*/  FMUL.FTZ R16, R16, c[0x0][0x16c] ;  /* 0x00005b0010107a20 */ /* 0x000fe40000410000 */
.L_x_5919:
[----:B------:R-:W-:Y:S05]  /*2240*/  BSYNC B0 ;  /* 0x0000000000007941 */ /* 0x000fea0003800000 */
.L_x_5918:
        /* <DEDUP_REMOVED lines=34> */
.L_x_5923:
[----:B------:R-:W-:Y:S02]  /*2470*/  FMUL.FTZ R15, R15, c[0x0][0x16c] ;  /* 0x00005b000f0f7a20 */ /* 0x000fe40000410000 */
.L_x_5922:
[----:B------:R-:W-:Y:S05]  /*2480*/  BSYNC B0 ;  /* 0x0000000000007941 */ /* 0x000fea0003800000 */
.L_x_5921:
        /* <DEDUP_REMOVED lines=34> */
.L_x_5926:
[----:B------:R-:W-:Y:S02]  /*26b0*/  FMUL.FTZ R14, R14, c[0x0][0x16c] ;  /* 0x00005b000e0e7a20 */ /* 0x000fe40000410000 */
.L_x_5925:
[----:B------:R-:W-:Y:S05]  /*26c0*/  BSYNC B0 ;  /* 0x0000000000007941 */ /* 0x000fea0003800000 */
.L_x_5924:
        /* <DEDUP_REMOVED lines=16> */
.L_x_5929:
[----:B------:R-:W-:-:S13]  /*27d0*/  ISETP.GE.AND P0, PT, R13, R12, PT ;  /* 0x0000000c0d00720c */ /* 0x000fda0003f06270 */
[----:B------:R-:W-:Y:S05]  /*27e0*/  @P0 BRA `(.L_x_5931) ;  /* 0x000000c000000947 */ /* 0x000fea0003800000 */
[----:B-1----:R-:W-:Y:S01]  /*27f0*/  HFMA2.MMA R3, -RZ, RZ, 0, 2.384185791015625e-07 ;  /* 0x00000004ff037435 */ /* 0x002fe200000001ff */
[----:B------:R-:W-:Y:S02]  /*2800*/  IADD3 R2, R0, R13, RZ ;  /* 0x0000000d00027210 */ /* 0x000fe40007ffe0ff */
[----:B------:R-:W-:-:S07]  /*2810*/  IADD3 R13, R13, 0x80, RZ ;  /* 0x000000800d0d7810 */ /* 0x000fce0007ffe0ff */
[----:B------:R-:W-:-:S05]  /*2820*/  IMAD.WIDE.U32 R2, R2, R3, c[0x0][0x180] ;  /* 0x0000600002027625 */ /* 0x000fca00078e0003 */
[----:B-----5:R1:W-:Y:S02]  /*2830*/  STG.E [R2.64], R18 ;  /* 0x0000001202007986 */ /* 0x0203e4000c101904 */
.L_x_5930:
[----:B------:R-:W-:-:S13]  /*2840*/  ISETP.GE.AND P0, PT, R13, R12, PT ;  /* 0x0000000c0d00720c */ /* 0x000fda0003f06270 */
[----:B------:R-:W-:Y:S05]  /*2850*/  @P0 BRA `(.L_x_5932) ;  /* 0x000000c000000947 */ /* 0x000fea0003800000 */
[----:B-1----:R-:W-:Y:S02]  /*2860*/  IADD3 R2, R0, R13, RZ ;  /* 0x0000000d00027210 */ /* 0x002fe40007ffe0ff */
[----:B------:R-:W-:Y:S02]  /*2870*/  MOV R3, 0x4 ;  /* 0x0000000400037802 */ /* 0x000fe40000000f00 */
[----:B------:R-:W-:-:S03]  /*2880*/  IADD3 R13, R13, 0x80, RZ ;  /* 0x000000800d0d7810 */ /* 0x000fc60007ffe0ff */
[----:B------:R-:W-:-:S05]  /*2890*/  IMAD.WIDE.U32 R2, R2, R3, c[0x0][0x180] ;  /* 0x0000600002027625 */ /* 0x000fca00078e0003 */
[----:B------:R1:W-:Y:S02]  /*28a0*/  STG.E [R2.64], R20 ;  /* 0x0000001402007986 */ /* 0x0003e4000c101904 */
.L_x_5931:
[----:B------:R-:W-:-:S13]  /*28b0*/  ISETP.GE.AND P0, PT, R13, R12, PT ;  /* 0x0000000c0d00720c */ /* 0x000fda0003f06270 */
[----:B------:R-:W-:Y:S05]  /*28c0*/  @P0 BRA `(.L_x_5933) ;  /* 0x000000d000000947 */ /* 0x000fea0003800000 */
[----:B-1----:R-:W-:Y:S01]  /*28d0*/  HFMA2.MMA R3, -RZ, RZ, 0, 2.384185791015625e-07 ;  /* 0x00000004ff037435 */ /* 0x002fe200000001ff */
[----:B------:R-:W-:Y:S02]  /*28e0*/  IADD3 R2, R0, R13, RZ ;  /* 0x0000000d00027210 */ /* 0x000fe40007ffe0ff */
[----:B------:R-:W-:-:S07]  /*28f0*/  IADD3 R13, R13, 0x80, RZ ;  /* 0x000000800d0d7810 */ /* 0x000fce0007ffe0ff */
[----:B------:R-:W-:-:S05]  /*2900*/  IMAD.WIDE.U32 R2, R2, R3, c[0x0][0x180] ;  /* 0x0000600002027625 */ /* 0x000fca00078e0003 */
[----:B-----5:R1:W-:Y:S02]  /*2910*/  STG.E [R2.64], R17 ;  /* 0x0000001102007986 */ /* 0x0203e4000c101904 */
.L_x_5932:
        /* <DEDUP_REMOVED lines=8> */
.L_x_5933:
[----:B------:R-:W-:Y:S05]  /*29a0*/  BSYNC B1 ;  /* 0x0000000000017941 */ /* 0x000fea0003800000 */
.L_x_5928:
[----:B------:R-:W-:-:S13]  /*29b0*/  ISETP.GE.AND P0, PT, R13, R12, PT ;  /* 0x0000000c0d00720c */ /* 0x000fda0003f06270 */
[----:B-1----:R-:W-:Y:S02]  /*29c0*/  @!P0 IADD3 R2, R0, R13, RZ ;  /* 0x0000000d00028210 */ /* 0x002fe40007ffe0ff */
[----:B------:R-:W-:Y:S02]  /*29d0*/  @!P0 MOV R3, 0x4 ;  /* 0x0000000400038802 */ /* 0x000fe40000000f00 */
[----:B------:R-:W-:-:S03]  /*29e0*/  @!P0 IADD3 R13, R13, 0x80, RZ ;  /* 0x000000800d0d8810 */ /* 0x000fc60007ffe0ff */
[----:B------:R-:W-:-:S05]  /*29f0*/  @!P0 IMAD.WIDE.U32 R2, R2, R3, c[0x0][0x180] ;  /* 0x0000600002028625 */ /* 0x000fca00078e0003 */
[----:B-----5:R1:W-:Y:S02]  /*2a00*/  @!P0 STG.E [R2.64], R15 ;  /* 0x0000000f02008986 */ /* 0x0203e4000c101904 */
.L_x_5934:
[----:B------:R-:W-:Y:S05]  /*2a10*/  BSYNC B0 ;  /* 0x0000000000007941 */ /* 0x000fea0003800000 */
.L_x_5927:
        /* <DEDUP_REMOVED lines=8> */
.L_x_5935:
        /* <DEDUP_REMOVED lines=14> */
.L_x_6741:


//--------------------- .text._ZN2at6native29vectorized_elementwise_kernelILi8EZZZNS0_60_GLOBAL__N__171e0b9f_22_ActivationEluKernel_cu_9e10b42f_309610elu_kernelERNS_18TensorIteratorBaseERKN3c106ScalarES8_S8_ENKUlvE_clEvENKUlvE0_clEvEUlfE_St5arrayIPcLm2EEEEviT0_T1_ --------------------------
	.section	.text._ZN2at6native29vectorized_elementwise_kernelILi8EZZZNS0_60_GLOBAL__N__171e0b9f_22_ActivationEluKernel_cu_9e10b42f_309610elu_kernelERNS_18TensorIteratorBaseERKN3c106ScalarES8_S8_ENKUlvE_clEvENKUlvE0_clEvEUlfE_St5arrayIPcLm2EEEEviT0_T1_,"ax",@progbits
	.sectioninfo	@"SHI_REGISTERS=4"
	.align	128
        .global         _ZN2at6native29vectorized_elementwise_kernelILi8EZZZNS0_60_GLOBAL__N__171e0b9f_22_ActivationEluKernel_cu_9e10b42f_309610elu_kernelERNS_18TensorIteratorBaseERKN3c106ScalarES8_S8_ENKUlvE_clEvENKUlvE0_clEvEUlfE_St5arrayIPcLm2EEEEviT0_T1_
        .type           _ZN2at6native29vectorized_elementwise_kernelILi8EZZZNS0_60_GLOBAL__N__171e0b9f_22_ActivationEluKernel_cu_9e10b42f_309610elu_kernelERNS_18TensorIteratorBaseERKN3c106ScalarES8_S8_ENKUlvE_clEvENKUlvE0_clEvEUlfE_St5arrayIPcLm2EEEEviT0_T1_,@function
        .size           _ZN2at6native29vectorized_elementwise_kernelILi8EZZZNS0_60_GLOBAL__N__171e0b9f_22_ActivationEluKernel_cu_9e10b42f_309610elu_kernelERNS_18TensorIteratorBaseERKN3c106ScalarES8_S8_ENKUlvE_clEvENKUlvE0_clEvEUlfE_St5arrayIPcLm2EEEEviT0_T1_,(.L_x_6742 - _ZN2at6native29vectorized_elementwise_kernelILi8EZZZNS0_60_GLOBAL__N__171e0b9f_22_ActivationEluKernel_cu_9e10b42f_309610elu_kernelERNS_18TensorIteratorBaseERKN3c106ScalarES8_S8_ENKUlvE_clEvENKUlvE0_clEvEUlfE_St5arrayIPcLm2EEEEviT0_T1_)
        .other          _ZN2at6native29vectorized_elementwise_kernelILi8EZZZNS0_60_GLOBAL__N__171e0b9f_22_ActivationEluKernel_cu_9e10b42f_309610elu_kernelERNS_18TensorIteratorBaseERKN3c106ScalarES8_S8_ENKUlvE_clEvENKUlvE0_clEvEUlfE_St5arrayIPcLm2EEEEviT0_T1_,@"STO_CUDA_ENTRY STV_DEFAULT"
_ZN2at6native29vectorized_elementwise_kernelILi8EZZZNS0_60_GLOBAL__N__171e0b9f_22_ActivationEluKernel_cu_9e10b42f_309610elu_kernelERNS_18TensorIteratorBaseERKN3c106ScalarES8_S8_ENKUlvE_clEvENKUlvE0_clEvEUlfE_St5arrayIPcLm2EEEEviT0_T1_:
.text._ZN2at6native29vectorized_elementwise_kernelILi8EZZZNS0_60_GLOBAL__N__171e0b9f_22_ActivationEluKernel_cu_9e10b42f_309610elu_kernelERNS_18TensorIteratorBaseERKN3c106ScalarES8_S8_ENKUlvE_clEvENKUlvE0_clEvEUlfE_St5arrayIPcLm2EEEEviT0_T1_:
[----:B------:R-:W-:Y:S02]  /*0000*/  MOV R1, c[0x0][0x28] ;  /* 0x00000a0000017a02 */ /* 0x000fe40000000f00 */
[----:B------:R-:W-:Y:S05]  /*0010*/  EXIT ;  /* 0x000000000000794d */ /* 0x000fea0003800000 */
.L_x_5936:
        /* <DEDUP_REMOVED lines=14> */
.L_x_6742:


//--------------------- .text._ZN2at6native18elementwise_kernelILi128ELi4EZNS0_15gpu_kernel_implIZZZNS0_60_GLOBAL__N__171e0b9f_22_ActivationEluKernel_cu_9e10b42f_309610elu_kernelERNS_18TensorIteratorBaseERKN3c106ScalarES9_S9_ENKUlvE_clEvENKUlvE_clEvEUldE_EEvS5_RKT_EUliE_EEviT1_ --------------------------
	.section	.text._ZN2at6native18elementwise_kernelILi128ELi4EZNS0_15gpu_kernel_implIZZZNS0_60_GLOBAL__N__171e0b9f_22_ActivationEluKernel_cu_9e10b42f_309610elu_kernelERNS_18TensorIteratorBaseERKN3c106ScalarES9_S9_ENKUlvE_clEvENKUlvE_clEvEUldE_EEvS5_RKT_EUliE_EEviT1_,"ax",@progbits
	.sectioninfo	@"SHI_REGISTERS=26"
	.align	128
        .global         _ZN2at6native18elementwise_kernelILi128ELi4EZNS0_15gpu_kernel_implIZZZNS0_60_GLOBAL__N__171e0b9f_22_ActivationEluKernel_cu_9e10b42f_309610elu_kernelERNS_18TensorIteratorBaseERKN3c106ScalarES9_S9_ENKUlvE_clEvENKUlvE_clEvEUldE_EEvS5_RKT_EUliE_EEviT1_
        .type           _ZN2at6native18elementwise_kernelILi128ELi4EZNS0_15gpu_kernel_implIZZZNS0_60_GLOBAL__N__171e0b9f_22_ActivationEluKernel_cu_9e10b42f_309610elu_kernelERNS_18TensorIteratorBaseERKN3c106ScalarES9_S9_ENKUlvE_clEvENKUlvE_clEvEUldE_EEvS5_RKT_EUliE_EEviT1_,@function
        .size           _ZN2at6native18elementwise_kernelILi128ELi4EZNS0_15gpu_kernel_implIZZZNS0_60_GLOBAL__N__171e0b9f_22_ActivationEluKernel_cu_9e10b42f_309610elu_kernelERNS_18TensorIteratorBaseERKN3c106ScalarES9_S9_ENKUlvE_clEvENKUlvE_clEvEUldE_EEvS5_RKT_EUliE_EEviT1_,(.L_x_6743 - _ZN2at6native18elementwise_kernelILi128ELi4EZNS0_15gpu_kernel_implIZZZNS0_60_GLOBAL__N__171e0b9f_22_ActivationEluKernel_cu_9e10b42f_309610elu_kernelERNS_18TensorIteratorBaseERKN3c106ScalarES9_S9_ENKUlvE_clEvENKUlvE_clEvEUldE_EEvS5_RKT_EUliE_EEviT1_)
        .other          _ZN2at6native18elementwise_kernelILi128ELi4EZNS0_15gpu_kernel_implIZZZNS0_60_GLOBAL__N__171e0b9f_22_ActivationEluKernel_cu_9e10b42f_309610elu_kernelERNS_18TensorIteratorBaseERKN3c106ScalarES9_S9_ENKUlvE_clEvENKUlvE_clEvEUldE_EEvS5_RKT_EUliE_EEviT1_,@"STO_CUDA_ENTRY STV_DEFAULT"
_ZN2at6native18elementwise_kernelILi128ELi4EZNS0_15gpu_kernel_implIZZZNS0_60_GLOBAL__N__171e0b9f_22_ActivationEluKernel_cu_9e10b42f_309610elu_kernelERNS_18TensorIteratorBaseERKN3c106ScalarES9_S9_ENKUlvE_clEvENKUlvE_clEvEUldE_EEvS5_RKT_EUliE_EEviT1_:
.text._ZN2at6native18elementwise_kernelILi128ELi4EZNS0_15gpu_kernel_implIZZZNS0_60_GLOBAL__N__171e0b9f_22_ActivationEluKernel_cu_9e10b42f_309610elu_kernelERNS_18TensorIteratorBaseERKN3c106ScalarES9_S9_ENKUlvE_clEvENKUlvE_clEvEUldE_EEvS5_RKT_EUliE_EEviT1_:
        /* <DEDUP_REMOVED lines=236> */
.L_x_5939:
        /* <DEDUP_REMOVED lines=19> */
.L_x_5943:
[----:B------:R-:W2:Y:S02]  /*0ff0*/  LDG.E.U8 R2, [R2.64] ;  /* 0x0000002402027981 */ /* 0x000ea4000c1e1100 */
[----:B--2---:R0:W1:Y:S01]  /*1000*/  I2F.F64.U16 R4, R2 ;  /* 0x0000000200047312 */ /* 0x0040620000101800 */
[----:B------:R-:W-:Y:S05]  /*1010*/  BRA `(.L_x_5945) ;  /* 0x00000df000007947 */ /* 0x000fea0003800000 */
.L_x_5942:
        /* <DEDUP_REMOVED lines=9> */
.L_x_5947:
[----:B------:R-:W2:Y:S02]  /*10b0*/  LDG.E R2, [R2.64] ;  /* 0x0000002402027981 */ /* 0x000ea4000c1e1900 */
[----:B--2---:R0:W1:Y:S01]  /*10c0*/  I2F.F64 R4, R2 ;  /* 0x0000000200047312 */ /* 0x0040620000201c00 */
[----:B------:R-:W-:Y:S05]  /*10d0*/  BRA `(.L_x_5945) ;  /* 0x00000d3000007947 */ /* 0x000fea0003800000 */
.L_x_5946:
[----:B------:R-:W2:Y:S02]  /*10e0*/  LDG.E.U16 R2, [R2.64] ;  /* 0x0000002402027981 */ /* 0x000ea4000c1e1500 */
[----:B--2---:R0:W1:Y:S01]  /*10f0*/  I2F.F64.S16 R4, R2 ;  /* 0x0000000200047312 */ /* 0x0040620000101c00 */
[----:B------:R-:W-:Y:S05]  /*1100*/  BRA `(.L_x_5945) ;  /* 0x00000d0000007947 */ /* 0x000fea0003800000 */
.L_x_5941:
        /* <DEDUP_REMOVED lines=10> */
.L_x_5949:
[----:B------:R-:W2:Y:S02]  /*11b0*/  LDG.E.U16 R0, [R2.64] ;  /* 0x0000002402007981 */ /* 0x000ea4000c1e1500 */
[----:B--2---:R-:W-:-:S05]  /*11c0*/  HADD2.F32 R0, -RZ, R0.H0_H0 ;  /* 0x20000000ff007230 */ /* 0x004fca0000004100 */
[----:B------:R-:W-:-:S04]  /*11d0*/  FMUL.FTZ R0, R0, 1 ;  /* 0x3f80000000007820 */ /* 0x000fc80000410000 */
[----:B------:R0:W1:Y:S01]  /*11e0*/  F2F.F64.F32 R4, R0 ;  /* 0x0000000000047310 */ /* 0x0000620000201800 */
[----:B------:R-:W-:Y:S05]  /*11f0*/  BRA `(.L_x_5945) ;  /* 0x00000c1000007947 */ /* 0x000fea0003800000 */
.L_x_5948:
        /* <DEDUP_REMOVED lines=10> */
.L_x_5951:
[----:B------:R-:W2:Y:S02]  /*12a0*/  LDG.E.U16 R2, [R2.64] ;  /* 0x0000002402027981 */ /* 0x000ea4000c1e1500 */
[----:B--2---:R-:W-:-:S05]  /*12b0*/  HADD2.F32 R0, -RZ, R2.H0_H0 ;  /* 0x20000002ff007230 */ /* 0x004fca0000004100 */
[----:B------:R-:W-:-:S04]  /*12c0*/  FMUL.FTZ R0, R0, 1 ;  /* 0x3f80000000007820 */ /* 0x000fc80000410000 */
[----:B------:R0:W1:Y:S01]  /*12d0*/  F2F.F64.F32 R4, R0 ;  /* 0x0000000000047310 */ /* 0x0000620000201800 */
[----:B------:R-:W-:Y:S05]  /*12e0*/  BRA `(.L_x_5945) ;  /* 0x00000b2000007947 */ /* 0x000fea0003800000 */
.L_x_5950:
[----:B------:R0:W5:Y:S01]  /*12f0*/  LDG.E.64 R4, [R2.64] ;  /* 0x0000002402047981 */ /* 0x000162000c1e1b00 */
[----:B------:R-:W-:Y:S05]  /*1300*/  BRA `(.L_x_5945) ;  /* 0x00000b0000007947 */ /* 0x000fea0003800000 */
.L_x_5940:
        /* <DEDUP_REMOVED lines=13> */
.L_x_5954:
[----:B------:R0:W5:Y:S01]  /*13e0*/  LDG.E.64 R4, [R2.64] ;  /* 0x0000002402047981 */ /* 0x000162000c1e1b00 */
[----:B------:R-:W-:Y:S05]  /*13f0*/  BRA `(.L_x_5945) ;  /* 0x00000a1000007947 */ /* 0x000fea0003800000 */
.L_x_5953:
        /* <DEDUP_REMOVED lines=25> */
[----:B------:R-:W-:-:S06]  /*1590*/  FMUL.FTZ R5, R5, 1 ;  /* 0x3f80000005057820 */ /* 0x000fcc0000410000 */
[----:B------:R-:W0:Y:S01]  /*15a0*/  F2F.F64.F32 R4, R5 ;  /* 0x0000000500047310 */ /* 0x000e220000201800 */
[----:B------:R-:W-:Y:S05]  /*15b0*/  BRA `(.L_x_5945) ;  /* 0x0000085000007947 */ /* 0x000fea0003800000 */
.L_x_5956:
        /* <DEDUP_REMOVED lines=15> */
.L_x_5955:
[----:B------:R-:W2:Y:S02]  /*16b0*/  LDG.E.U16 R0, [R2.64] ;  /* 0x0000002402007981 */ /* 0x000ea4000c1e1500 */
[----:B--2---:R-:W-:-:S05]  /*16c0*/  PRMT R0, RZ, 0x5410, R0 ;  /* 0x00005410ff007816 */ /* 0x004fca0000000000 */
[----:B------:R-:W-:-:S04]  /*16d0*/  FMUL.FTZ R0, R0, 1 ;  /* 0x3f80000000007820 */ /* 0x000fc80000410000 */
[----:B------:R0:W1:Y:S01]  /*16e0*/  F2F.F64.F32 R4, R0 ;  /* 0x0000000000047310 */ /* 0x0000620000201800 */
[----:B------:R-:W-:Y:S05]  /*16f0*/  BRA `(.L_x_5945) ;  /* 0x0000071000007947 */ /* 0x000fea0003800000 */
.L_x_5952:
        /* <DEDUP_REMOVED lines=11> */
.L_x_5959:
        /* <DEDUP_REMOVED lines=21> */
.L_x_5963:
[----:B------:R-:W-:Y:S05]  /*1900*/  BSYNC B1 ;  /* 0x0000000000017941 */ /* 0x000fea0003800000 */
.L_x_5962:
[----:B------:R-:W-:Y:S01]  /*1910*/  LEA R3, R0, 0x3b800000, 0x17 ;  /* 0x3b80000000037811 */ /* 0x000fe200078eb8ff */
[----:B------:R-:W-:-:S05]  /*1920*/  IMAD.SHL.U32 R0, R2, 0x100000, RZ ;  /* 0x0010000002007824 */ /* 0x000fca00078e00ff */
[----:B------:R-:W-:Y:S02]  /*1930*/  LOP3.LUT R0, R3, R0, R4, 0xfe, !PT ;  /* 0x0000000003007212 */ /* 0x000fe400078efe04 */
.L_x_5961:
[----:B------:R-:W-:Y:S05]  /*1940*/  BSYNC B0 ;  /* 0x0000000000007941 */ /* 0x000fea0003800000 */
.L_x_5960:
[----:B------:R-:W-:-:S04]  /*1950*/  FMUL.FTZ R0, R0, 1 ;  /* 0x3f80000000007820 */ /* 0x000fc80000410000 */
[----:B------:R0:W1:Y:S01]  /*1960*/  F2F.F64.F32 R4, R0 ;  /* 0x0000000000047310 */ /* 0x0000620000201800 */
[----:B------:R-:W-:Y:S05]  /*1970*/  BRA `(.L_x_5945) ;  /* 0x0000049000007947 */ /* 0x000fea0003800000 */
.L_x_5958:
        /* <DEDUP_REMOVED lines=21> */
.L_x_5967:
[----:B------:R-:W-:Y:S05]  /*1ad0*/  BSYNC B1 ;  /* 0x0000000000017941 */ /* 0x000fea0003800000 */
.L_x_5966:
[----:B------:R-:W-:Y:S01]  /*1ae0*/  LEA R3, R0, 0x37800000, 0x17 ;  /* 0x3780000000037811 */ /* 0x000fe200078eb8ff */
[----:B------:R-:W-:-:S05]  /*1af0*/  IMAD.SHL.U32 R0, R2, 0x200000, RZ ;  /* 0x0020000002007824 */ /* 0x000fca00078e00ff */
[----:B------:R-:W-:Y:S02]  /*1b00*/  LOP3.LUT R0, R3, R0, R4, 0xfe, !PT ;  /* 0x0000000003007212 */ /* 0x000fe400078efe04 */
.L_x_5965:
[----:B------:R-:W-:Y:S05]  /*1b10*/  BSYNC B0 ;  /* 0x0000000000007941 */ /* 0x000fea0003800000 */
.L_x_5964:
[----:B------:R-:W-:-:S04]  /*1b20*/  FMUL.FTZ R0, R0, 1 ;  /* 0x3f80000000007820 */ /* 0x000fc80000410000 */
[----:B------:R0:W1:Y:S01]  /*1b30*/  F2F.F64.F32 R4, R0 ;  /* 0x0000000000047310 */ /* 0x0000620000201800 */
[----:B------:R-:W-:Y:S05]  /*1b40*/  BRA `(.L_x_5945) ;  /* 0x000002c000007947 */ /* 0x000fea0003800000 */
.L_x_5957:
        /* <DEDUP_REMOVED lines=14> */
.L_x_5971:
[----:B------:R-:W-:Y:S05]  /*1c30*/  BSYNC B0 ;  /* 0x0000000000007941 */ /* 0x000fea0003800000 */
.L_x_5970:
[----:B------:R-:W-:-:S04]  /*1c40*/  FMUL.FTZ R0, R0, 1 ;  /* 0x3f80000000007820 */ /* 0x000fc80000410000 */
[----:B------:R0:W1:Y:S01]  /*1c50*/  F2F.F64.F32 R4, R0 ;  /* 0x0000000000047310 */ /* 0x0000620000201800 */
[----:B------:R-:W-:Y:S05]  /*1c60*/  BRA `(.L_x_5945) ;  /* 0x000001a000007947 */ /* 0x000fea0003800000 */
.L_x_5944:
        /* <DEDUP_REMOVED lines=21> */
.L_x_5969:
[----:B------:R-:W2:Y:S02]  /*1dc0*/  LDG.E.64 R4, [R2.64] ;  /* 0x0000002402047981 */ /* 0x000ea4000c1e1b00 */
[----:B--2---:R-:W0:Y:S01]  /*1dd0*/  I2F.F64.U64 R4, R4 ;  /* 0x0000000400047312 */ /* 0x004e220000301800 */
[----:B------:R-:W-:Y:S05]  /*1de0*/  BRA `(.L_x_5945) ;  /* 0x0000002000007947 */ /* 0x000fea0003800000 */
.L_x_5968:
[----:B------:R-:W2:Y:S02]  /*1df0*/  LDG.E R2, [R2.64] ;  /* 0x0000002402027981 */ /* 0x000ea4000c1e1900 */
[----:B--2---:R0:W1:Y:S02]  /*1e00*/  I2F.F64.U32 R4, R2 ;  /* 0x0000000200047312 */ /* 0x0040640000201800 */
.L_x_5945:
[----:B01---5:R-:W0:Y:S01]  /*1e10*/  DSETP.GT.AND P0, PT, R4, RZ, PT ;  /* 0x000000ff0400722a */ /* 0x023e220003f04000 */
[----:B------:R-:W-:-:S13]  /*1e20*/  BSSY B0, `(.L_x_5972) ;  /* 0x0000037000007945 */ /* 0x000fda0003800000 */
[----:B0-----:R-:W-:Y:S05]  /*1e30*/  @P0 BRA `(.L_x_5973) ;  /* 0x0000034000000947 */ /* 0x001fea0003800000 */
[----:B------:R-:W0:Y:S01]  /*1e40*/  DMUL R10, R4, c[0x0][0x380] ;  /* 0x0000e000040a7a28 */ /* 0x000e220000000000 */
[----:B------:R-:W-:Y:S09]  /*1e50*/  BSSY B1, `(.L_x_5974) ;  /* 0x0000030000017945 */ /* 0x000ff20003800000 */
[----:B0-----:R-:W-:-:S02]  /*1e60*/  FSETP.GEU.FTZ.AND P1, PT, R11, 4.1931471824645996094, PT ;  /* 0x40862e430b00780b */ /* 0x001fc40003f3e000 */
[----:B------:R-:W-:-:S13]  /*1e70*/  FSETP.GT.FTZ.AND P0, PT, R11, -3.1640625, PT ;  /* 0xc04a80000b00780b */ /* 0x000fda0003f14000 */
[----:B------:R-:W-:Y:S05]  /*1e80*/  @P0 BRA !P1, `(.L_x_5975) ;  /* 0x0000008000000947 */ /* 0x000fea0004800000 */
[C---:B------:R-:W-:Y:S01]  /*1e90*/  DADD R2, R10.reuse, R10 ;  /* 0x000000000a027229 */ /* 0x040fe2000000000a */
[----:B------:R-:W-:Y:S01]  /*1ea0*/  IMAD.MOV.U32 R5, RZ, RZ, 0x3ff00000 ;  /* 0x3ff00000ff057424 */ /* 0x000fe200078e00ff */
[----:B------:R-:W-:Y:S02]  /*1eb0*/  ISETP.GE.AND P1, PT, R11, RZ, PT ;  /* 0x000000ff0b00720c */ /* 0x000fe40003f26270 */
[----:B------:R-:W0:Y:S02]  /*1ec0*/  DSETP.GTU.AND P0, PT, |R10|, +INF , PT ;  /* 0x7ff000000a00742a */ /* 0x000e240003f0c200 */
[----:B------:R-:W-:-:S04]  /*1ed0*/  FSEL R5, -R5, +QNAN , !P1 ;  /* 0x7ff0000005057808 */ /* 0x000fc80004800100 */
[----:B0-----:R-:W-:Y:S02]  /*1ee0*/  FSEL R4, R2, RZ, P0 ;  /* 0x000000ff02047208 */ /* 0x001fe40000000000 */
[----:B------:R-:W-:Y:S01]  /*1ef0*/  FSEL R5, R3, R5, P0 ;  /* 0x0000000503057208 */ /* 0x000fe20000000000 */
[----:B------:R-:W-:Y:S05]  /*1f00*/  BRA `(.L_x_5976) ;  /* 0x0000024000007947 */ /* 0x000fea0003800000 */
.L_x_5975:
[----:B------:R-:W-:Y:S02]  /*1f10*/  IMAD.MOV.U32 R2, RZ, RZ, 0x652b82fe ;  /* 0x652b82feff027424 */ /* 0x000fe400078e00ff */
[----:B------:R-:W-:Y:S02]  /*1f20*/  IMAD.MOV.U32 R3, RZ, RZ, 0x3ff71547 ;  /* 0x3ff71547ff037424 */ /* 0x000fe400078e00ff */
[----:B------:R-:W-:Y:S02]  /*1f30*/  IMAD.SHL.U32 R0, R11, 0x2, RZ ;  /* 0x000000020b007824 */ /* 0x000fe400078e00ff */
[----:B------:R-:W-:Y:S02]  /*1f40*/  IMAD.MOV.U32 R8, RZ, RZ, 0x6acd15b6 ;  /* 0x6acd15b6ff087424 */ /* 0x000fe400078e00ff */
[----:B------:R-:W0:Y:S01]  /*1f50*/  DFMA R2, R10, R2, 6.75539944105574400000e+15 ;  /* 0x433800000a02742b */ /* 0x000e220000000002 */
[C---:B------:R-:W-:Y:S01]  /*1f60*/  ISETP.GE.U32.AND P0, PT, R0.reuse, 0x7fb3e647, PT ;  /* 0x7fb3e6470000780c */ /* 0x040fe20003f06070 */
[----:B------:R-:W-:Y:S01]  /*1f70*/  IMAD.MOV.U32 R9, RZ, RZ, 0x3e21f407 ;  /* 0x3e21f407ff097424 */ /* 0x000fe200078e00ff */
[----:B------:R-:W-:-:S03]  /*1f80*/  ISETP.NE.AND P1, PT, R0, RZ, PT ;  /* 0x000000ff0000720c */ /* 0x000fc60003f25270 */
[----:B0-----:R0:W1:-:S04]  /*1f90*/  DADD R4, R2, -6.75539944105574400000e+15 ;  /* 0xc338000002047429 */ /* 0x0010480000000000 */
[----:B0-----:R-:W-:Y:S02]  /*1fa0*/  SEL R2, R2, RZ, P0 ;  /* 0x000000ff02027207 */ /* 0x001fe40000000000 */
[----:B-1----:R-:W0:Y:S02]  /*1fb0*/  DFMA R6, R4, c[0x2][0x0], R10 ;  /* 0x0080000004067a2b */ /* 0x002e24000000000a */
[----:B------:R-:W-:-:S04]  /*1fc0*/  IADD3 R3, R2, -0x1, RZ ;  /* 0xffffffff02037810 */ /* 0x000fc80007ffe0ff */
[----:B0-----:R-:W0:-:S10]  /*1fd0*/  DFMA R6, R4, c[0x2][0x8], R6 ;  /* 0x0080020004067a2b */ /* 0x001e140000000006 */
[----:B0-----:R-:W-:Y:S02]  /*1fe0*/  FSEL R4, R10, R6, !P0 ;  /* 0x000000060a047208 */ /* 0x001fe40004000000 */
[----:B------:R-:W-:Y:S02]  /*1ff0*/  FSEL R5, R11, R7, !P0 ;  /* 0x000000070b057208 */ /* 0x000fe40004000000 */
[----:B------:R-:W-:-:S04]  /*2000*/  ISETP.NE.AND P0, PT, R2, 0x400, PT ;  /* 0x000004000200780c */ /* 0x000fc80003f05270 */
[----:B------:R-:W0:-:S06]  /*2010*/  DFMA R6, R4, R8, c[0x2][0x10] ;  /* 0x008004000406762b */ /* 0x000e0c0000000008 */
[----:B0-----:R-:W0:-:S03]  /*2020*/  DFMA R6, R4, R6, c[0x2][0x18] ;  /* 0x008006000406762b */ /* 0x001e060000000006 */
[----:B------:R-:W-:Y:S02]  /*2030*/  @P0 IMAD.MOV R3, RZ, RZ, R2 ;  /* 0x000000ffff030224 */ /* 0x000fe400078e0202 */
[----:B------:R-:W-:Y:S01]  /*2040*/  IMAD.MOV.U32 R2, RZ, RZ, RZ ;  /* 0x000000ffff027224 */ /* 0x000fe200078e00ff */
[----:B0-----:R-:W0:Y:S02]  /*2050*/  DFMA R6, R4, R6, c[0x2][0x20] ;  /* 0x008008000406762b */ /* 0x001e240000000006 */
[----:B------:R-:W-:-:S04]  /*2060*/  LEA R3, R3, 0x3ff00000, 0x14 ;  /* 0x3ff0000003037811 */ /* 0x000fc800078ea0ff */
[----:B0-----:R-:W0:-:S04]  /*2070*/  DFMA R6, R4, R6, c[0x2][0x28] ;  /* 0x00800a000406762b */ /* 0x001e080000000006 */
[----:B------:R-:W-:-:S04]  /*2080*/  DADD R8, R2, -1 ;  /* 0xbff0000002087429 */ /* 0x000fc80000000000 */
[----:B0-----:R-:W0:-:S06]  /*2090*/  DFMA R6, R4, R6, c[0x2][0x30] ;  /* 0x00800c000406762b */ /* 0x001e0c0000000006 */
[----:B0-----:R-:W0:-:S06]  /*20a0*/  DFMA R6, R4, R6, c[0x2][0x38] ;  /* 0x00800e000406762b */ /* 0x001e0c0000000006 */
[----:B0-----:R-:W0:-:S06]  /*20b0*/  DFMA R6, R4, R6, c[0x2][0x40] ;  /* 0x008010000406762b */ /* 0x001e0c0000000006 */
[----:B0-----:R-:W0:-:S06]  /*20c0*/  DFMA R6, R4, R6, c[0x2][0x48] ;  /* 0x008012000406762b */ /* 0x001e0c0000000006 */
[----:B0-----:R-:W0:-:S06]  /*20d0*/  DFMA R6, R4, R6, c[0x2][0x50] ;  /* 0x008014000406762b */ /* 0x001e0c0000000006 */
[----:B0-----:R-:W0:-:S06]  /*20e0*/  DFMA R6, R4, R6, 0.5 ;  /* 0x3fe000000406742b */ /* 0x001e0c0000000006 */
[----:B0-----:R-:W0:-:S06]  /*20f0*/  DMUL R6, R4, R6 ;  /* 0x0000000604067228 */ /* 0x001e0c0000000000 */
[----:B0-----:R-:W0:-:S06]  /*2100*/  DFMA R6, R4, R6, R4 ;  /* 0x000000060406722b */ /* 0x001e0c0000000004 */
[----:B0-----:R-:W0:-:S06]  /*2110*/  DFMA R6, R6, R2, R8 ;  /* 0x000000020606722b */ /* 0x001e0c0000000008 */
[----:B0-----:R-:W0:-:S10]  /*2120*/  DADD R2, R6, R6 ;  /* 0x0000000006027229 */ /* 0x001e140000000006 */
[----:B0-----:R-:W-:Y:S02]  /*2130*/  @P1 FSEL R4, R2, R6, !P0 ;  /* 0x0000000602041208 */ /* 0x001fe40004000000 */
[----:B------:R-:W-:Y:S02]  /*2140*/  @P1 FSEL R5, R3, R7, !P0 ;  /* 0x0000000703051208 */ /* 0x000fe40004000000 */
.L_x_5976:
[----:B------:R-:W-:Y:S05]  /*2150*/  BSYNC B1 ;  /* 0x0000000000017941 */ /* 0x000fea0003800000 */
.L_x_5974:
[----:B------:R-:W0:Y:S01]  /*2160*/  DMUL R4, R4, c[0x0][0x370] ;  /* 0x0000dc0004047a28 */ /* 0x000e220000000000 */
[----:B------:R-:W-:Y:S05]  /*2170*/  BRA `(.L_x_5977) ;  /* 0x0000001000007947 */ /* 0x000fea0003800000 */
.L_x_5973:
[----:B------:R-:W0:-:S06]  /*2180*/  DMUL R4, R4, c[0x0][0x378] ;  /* 0x0000de0004047a28 */ /* 0x000e0c0000000000 */
.L_x_5977:
[----:B------:R-:W-:Y:S05]  /*2190*/  BSYNC B0 ;  /* 0x0000000000007941 */ /* 0x000fea0003800000 */
.L_x_5972:
[----:B------:R-:W1:Y:S02]  /*21a0*/  LDC.U8 R2, c[0x0][0x390] ;  /* 0x0000e400ff027b82 */ /* 0x000e640000000000 */
        /* <DEDUP_REMOVED lines=14> */
.L_x_5981:
[----:B0-----:R-:W0:Y:S02]  /*2290*/  F2I.S64.F64.TRUNC R4, R4 ;  /* 0x0000000400047311 */ /* 0x001e24000030d900 */
[----:B0-----:R-:W-:-:S05]  /*22a0*/  IMAD.MOV.U32 R3, RZ, RZ, R4 ;  /* 0x000000ffff037224 */ /* 0x001fca00078e0004 */
[----:B------:R0:W-:Y:S01]  /*22b0*/  STG.E.U8 [R16.64], R3 ;  /* 0x0000000310007986 */ /* 0x0001e2000c101124 */
[----:B------:R-:W-:Y:S05]  /*22c0*/  BRA `(.L_x_5983) ;  /* 0x00000ed000007947 */ /* 0x000fea0003800000 */
.L_x_5980:
        /* <DEDUP_REMOVED lines=9> */
.L_x_5985:
[----:B0-----:R-:W0:Y:S02]  /*2360*/  F2I.F64.TRUNC R5, R4 ;  /* 0x0000000400057311 */ /* 0x001e24000030d100 */
[----:B0-----:R0:W-:Y:S01]  /*2370*/  STG.E [R16.64], R5 ;  /* 0x0000000510007986 */ /* 0x0011e2000c101924 */
[----:B------:R-:W-:Y:S05]  /*2380*/  BRA `(.L_x_5983) ;  /* 0x00000e1000007947 */ /* 0x000fea0003800000 */
.L_x_5984:
[----:B0-----:R-:W0:Y:S02]  /*2390*/  F2I.F64.TRUNC R5, R4 ;  /* 0x0000000400057311 */ /* 0x001e24000030d100 */
[----:B0-----:R0:W-:Y:S01]  /*23a0*/  STG.E.U16 [R16.64], R5 ;  /* 0x0000000510007986 */ /* 0x0011e2000c101524 */
[----:B------:R-:W-:Y:S05]  /*23b0*/  BRA `(.L_x_5983) ;  /* 0x00000de000007947 */ /* 0x000fea0003800000 */
.L_x_5979:
        /* <DEDUP_REMOVED lines=11> */
.L_x_5987:
[----:B0-----:R-:W0:Y:S01]  /*2470*/  F2F.F32.F64 R0, R4 ;  /* 0x0000000400007310 */ /* 0x001e220000301000 */
[----:B------:R-:W0:-:S14]  /*2480*/  DSETP.GEU.AND P0, PT, |R4|, c[0x2][0x58], PT ;  /* 0x008016000400762a */ /* 0x000e1c0003f0e200 */
[----:B0-----:R-:W-:-:S05]  /*2490*/  @!P0 FMUL R0, R0, 1.175494350822287508e-38 ;  /* 0x0080000000008820 */ /* 0x001fca0000400000 */
[----:B------:R-:W-:-:S05]  /*24a0*/  F2FP.PACK_AB R0, RZ, R0 ;  /* 0x00000000ff00723e */ /* 0x000fca00000000ff */
[----:B------:R0:W-:Y:S01]  /*24b0*/  STG.E.U16 [R16.64], R0 ;  /* 0x0000000010007986 */ /* 0x0001e2000c101524 */
[----:B------:R-:W-:Y:S05]  /*24c0*/  BRA `(.L_x_5983) ;  /* 0x00000cd000007947 */ /* 0x000fea0003800000 */
.L_x_5986:
        /* <DEDUP_REMOVED lines=12> */
.L_x_5989:
[----:B0-----:R-:W0:Y:S01]  /*2590*/  F2F.F32.F64 R0, R4 ;  /* 0x0000000400007310 */ /* 0x001e220000301000 */
[----:B------:R-:W0:-:S14]  /*25a0*/  DSETP.GEU.AND P0, PT, |R4|, c[0x2][0x58], PT ;  /* 0x008016000400762a */ /* 0x000e1c0003f0e200 */
[----:B0-----:R-:W-:-:S05]  /*25b0*/  @!P0 FMUL R0, R0, 1.175494350822287508e-38 ;  /* 0x0080000000008820 */ /* 0x001fca0000400000 */
[----:B------:R-:W-:-:S04]  /*25c0*/  F2FP.PACK_AB R3, RZ, R0 ;  /* 0x00000000ff03723e */ /* 0x000fc800000000ff */
[----:B------:R-:W-:-:S05]  /*25d0*/  PRMT R3, R3, 0x5410, RZ ;  /* 0x0000541003037816 */ /* 0x000fca00000000ff */
[----:B------:R0:W-:Y:S01]  /*25e0*/  STG.E [R16.64], R3 ;  /* 0x0000000310007986 */ /* 0x0001e2000c101924 */
[----:B------:R-:W-:Y:S05]  /*25f0*/  BRA `(.L_x_5983) ;  /* 0x00000ba000007947 */ /* 0x000fea0003800000 */
.L_x_5988:
[----:B0-----:R0:W-:Y:S01]  /*2600*/  STG.E.64 [R16.64], R4 ;  /* 0x0000000410007986 */ /* 0x0011e2000c101b24 */
[----:B------:R-:W-:Y:S05]  /*2610*/  BRA `(.L_x_5983) ;  /* 0x00000b8000007947 */ /* 0x000fea0003800000 */
.L_x_5978:
        /* <DEDUP_REMOVED lines=12> */
.L_x_5992:
[----:B------:R-:W-:-:S05]  /*26e0*/  CS2R R6, SRZ ;  /* 0x0000000000067805 */ /* 0x000fca000001ff00 */
[----:B0-----:R0:W-:Y:S01]  /*26f0*/  STG.E.128 [R16.64], R4 ;  /* 0x0000000410007986 */ /* 0x0011e2000c101d24 */
[----:B------:R-:W-:Y:S05]  /*2700*/  BRA `(.L_x_5983) ;  /* 0x00000a9000007947 */ /* 0x000fea0003800000 */
.L_x_5991:
        /* <DEDUP_REMOVED lines=23> */
.L_x_5996:
[----:B------:R-:W-:Y:S05]  /*2880*/  BSYNC B0 ;  /* 0x0000000000007941 */ /* 0x000fea0003800000 */
.L_x_5995:
[----:B------:R-:W-:-:S05]  /*2890*/  LOP3.LUT R3, R0, R3, RZ, 0xfc, !PT ;  /* 0x0000000300037212 */ /* 0x000fca00078efcff */
[----:B------:R0:W-:Y:S01]  /*28a0*/  STG.E.U8 [R16.64], R3 ;  /* 0x0000000310007986 */ /* 0x0001e2000c101124 */
[----:B------:R-:W-:Y:S05]  /*28b0*/  BRA `(.L_x_5983) ;  /* 0x000008e000007947 */ /* 0x000fea0003800000 */
.L_x_5994:
        /* <DEDUP_REMOVED lines=15> */
.L_x_5998:
[----:B------:R-:W-:Y:S01]  /*29b0*/  IMAD.MOV.U32 R0, RZ, RZ, 0x7f ;  /* 0x0000007fff007424 */ /* 0x000fe200078e00ff */
[----:B------:R-:W-:-:S04]  /*29c0*/  ISETP.GT.U32.AND P0, PT, R2, 0x7f800000, PT ;  /* 0x7f8000000200780c */ /* 0x000fc80003f04070 */
[----:B------:R-:W-:-:S04]  /*29d0*/  SEL R0, R0, 0x7c, P0 ;  /* 0x0000007c00007807 */ /* 0x000fc80000000000 */
.L_x_5999:
[----:B------:R-:W-:Y:S05]  /*29e0*/  BSYNC B0 ;  /* 0x0000000000007941 */ /* 0x000fea0003800000 */
.L_x_5997:
[----:B------:R-:W-:-:S04]  /*29f0*/  LOP3.LUT R2, R3, 0x80000000, RZ, 0xc0, !PT ;  /* 0x8000000003027812 */ /* 0x000fc800078ec0ff */
[----:B------:R-:W-:-:S04]  /*2a00*/  SHF.R.U32.HI R3, RZ, 0x18, R2 ;  /* 0x00000018ff037819 */ /* 0x000fc80000011602 */
[----:B------:R-:W-:-:S05]  /*2a10*/  LOP3.LUT R3, R0, R3, RZ, 0xfc, !PT ;  /* 0x0000000300037212 */ /* 0x000fca00078efcff */
[----:B------:R0:W-:Y:S01]  /*2a20*/  STG.E.U8 [R16.64], R3 ;  /* 0x0000000310007986 */ /* 0x0001e2000c101124 */
[----:B------:R-:W-:Y:S05]  /*2a30*/  BRA `(.L_x_5983) ;  /* 0x0000076000007947 */ /* 0x000fea0003800000 */
.L_x_5993:
[----:B0-----:R-:W0:Y:S01]  /*2a40*/  F2F.F32.F64 R0, R4 ;  /* 0x0000000400007310 */ /* 0x001e220000301000 */
[----:B------:R-:W0:-:S14]  /*2a50*/  DSETP.GEU.AND P0, PT, |R4|, c[0x2][0x58], PT ;  /* 0x008016000400762a */ /* 0x000e1c0003f0e200 */
[----:B0-----:R-:W-:-:S05]  /*2a60*/  @!P0 FMUL R0, R0, 1.175494350822287508e-38 ;  /* 0x0080000000008820 */ /* 0x001fca0000400000 */
[----:B------:R-:W-:-:S05]  /*2a70*/  F2FP.BF16.PACK_AB R0, RZ, R0 ;  /* 0x00000000ff00723e */ /* 0x000fca00000010ff */
[----:B------:R0:W-:Y:S01]  /*2a80*/  STG.E.U16 [R16.64], R0 ;  /* 0x0000000010007986 */ /* 0x0001e2000c101524 */
[----:B------:R-:W-:Y:S05]  /*2a90*/  BRA `(.L_x_5983) ;  /* 0x0000070000007947 */ /* 0x000fea0003800000 */
.L_x_5990:
        /* <DEDUP_REMOVED lines=11> */
.L_x_6002:
        /* <DEDUP_REMOVED lines=19> */
.L_x_6005:
[----:B------:R-:W-:-:S04]  /*2c80*/  LOP3.LUT R2, R3, 0x80000000, RZ, 0xc0, !PT ;  /* 0x8000000003027812 */ /* 0x000fc800078ec0ff */
[----:B------:R-:W-:-:S04]  /*2c90*/  SHF.R.U32.HI R3, RZ, 0x18, R2 ;  /* 0x00000018ff037819 */ /* 0x000fc80000011602 */
[----:B------:R-:W-:-:S04]  /*2ca0*/  LOP3.LUT R0, R0, R3, RZ, 0xfc, !PT ;  /* 0x0000000300007212 */ /* 0x000fc800078efcff */
[----:B------:R-:W-:Y:S02]  /*2cb0*/  PRMT R8, R0, 0x7610, R8 ;  /* 0x0000761000087816 */ /* 0x000fe40000000008 */
.L_x_6004:
[----:B------:R-:W-:Y:S05]  /*2cc0*/  BSYNC B0 ;  /* 0x0000000000007941 */ /* 0x000fea0003800000 */
.L_x_6003:
[----:B------:R0:W-:Y:S01]  /*2cd0*/  STG.E.U8 [R16.64], R8 ;  /* 0x0000000810007986 */ /* 0x0001e2000c101124 */
[----:B------:R-:W-:Y:S05]  /*2ce0*/  BRA `(.L_x_5983) ;  /* 0x000004b000007947 */ /* 0x000fea0003800000 */
.L_x_6001:
        /* <DEDUP_REMOVED lines=19> */
.L_x_6008:
[----:B------:R-:W-:-:S04]  /*2e20*/  LOP3.LUT R2, R3, 0x80000000, RZ, 0xc0, !PT ;  /* 0x8000000003027812 */ /* 0x000fc800078ec0ff */
[----:B------:R-:W-:-:S04]  /*2e30*/  SHF.R.U32.HI R3, RZ, 0x18, R2 ;  /* 0x00000018ff037819 */ /* 0x000fc80000011602 */
[----:B------:R-:W-:-:S04]  /*2e40*/  LOP3.LUT R0, R0, R3, RZ, 0xfc, !PT ;  /* 0x0000000300007212 */ /* 0x000fc800078efcff */
[----:B------:R-:W-:Y:S02]  /*2e50*/  PRMT R8, R0, 0x7610, R8 ;  /* 0x0000761000087816 */ /* 0x000fe40000000008 */
.L_x_6007:
[----:B------:R-:W-:Y:S05]  /*2e60*/  BSYNC B0 ;  /* 0x0000000000007941 */ /* 0x000fea0003800000 */
.L_x_6006:
[----:B------:R0:W-:Y:S01]  /*2e70*/  STG.E.U8 [R16.64], R8 ;  /* 0x0000000810007986 */ /* 0x0001e2000c101124 */
[----:B------:R-:W-:Y:S05]  /*2e80*/  BRA `(.L_x_5983) ;  /* 0x0000031000007947 */ /* 0x000fea0003800000 */
.L_x_6000:
        /* <DEDUP_REMOVED lines=24> */
.L_x_5982:
        /* <DEDUP_REMOVED lines=20> */
.L_x_6010:
[----:B0-----:R-:W0:Y:S02]  /*3150*/  F2I.U64.F64.TRUNC R4, R4 ;  /* 0x0000000400047311 */ /* 0x001e24000030d800 */
[----:B0-----:R0:W-:Y:S01]  /*3160*/  STG.E.64 [R16.64], R4 ;  /* 0x0000000410007986 */ /* 0x0011e2000c101b24 */
[----:B------:R-:W-:Y:S05]  /*3170*/  BRA `(.L_x_5983) ;  /* 0x0000002000007947 */ /* 0x000fea0003800000 */
.L_x_6009:
[----:B0-----:R-:W0:Y:S02]  /*3180*/  F2I.U32.F64.TRUNC R5, R4 ;  /* 0x0000000400057311 */ /* 0x001e24000030d000 */
[----:B0-----:R0:W-:Y:S02]  /*3190*/  STG.E [R16.64], R5 ;  /* 0x0000000510007986 */ /* 0x0011e4000c101924 */
.L_x_5983:
[----:B------:R-:W-:-:S05]  /*31a0*/  IMAD R18, R18, 0x200, R23 ;  /* 0x0000020012127824 */ /* 0x000fca00078e0217 */
[----:B------:R-:W-:Y:S02]  /*31b0*/  IADD3 R19, R18, 0x80, RZ ;  /* 0x0000008012137810 */ /* 0x000fe40007ffe0ff */
.L_x_5938:
[----:B------:R-:W-:Y:S05]  /*31c0*/  BSYNC B6 ;  /* 0x0000000000067941 */ /* 0x000fea0003800000 */
.L_x_5937:
        /* <DEDUP_REMOVED lines=231> */
.L_x_6013:
        /* <DEDUP_REMOVED lines=19> */
.L_x_6017:
[----:B------:R-:W2:Y:S02]  /*4170*/  LDG.E.U8 R2, [R2.64] ;  /* 0x0000002402027981 */ /* 0x000ea4000c1e1100 */
[----:B--2---:R0:W1:Y:S01]  /*4180*/  I2F.F64.U16 R4, R2 ;  /* 0x0000000200047312 */ /* 0x0040620000101800 */
[----:B------:R-:W-:Y:S05]  /*4190*/  BRA `(.L_x_6019) ;  /* 0x00000df000007947 */ /* 0x000fea0003800000 */
.L_x_6016:
        /* <DEDUP_REMOVED lines=9> */
.L_x_6021:
[----:B------:R-:W2:Y:S02]  /*4230*/  LDG.E R2, [R2.64] ;  /* 0x0000002402027981 */ /* 0x000ea4000c1e1900 */
[----:B--2---:R0:W1:Y:S01]  /*4240*/  I2F.F64 R4, R2 ;  /* 0x0000000200047312 */ /* 0x0040620000201c00 */
[----:B------:R-:W-:Y:S05]  /*4250*/  BRA `(.L_x_6019) ;  /* 0x00000d3000007947 */ /* 0x000fea0003800000 */
.L_x_6020:
[----:B------:R-:W2:Y:S02]  /*4260*/  LDG.E.U16 R2, [R2.64] ;  /* 0x0000002402027981 */ /* 0x000ea4000c1e1500 */
[----:B--2---:R0:W1:Y:S01]  /*4270*/  I2F.F64.S16 R4, R2 ;  /* 0x0000000200047312 */ /* 0x0040620000101c00 */
[----:B------:R-:W-:Y:S05]  /*4280*/  BRA `(.L_x_6019) ;  /* 0x00000d0000007947 */ /* 0x000fea0003800000 */
.L_x_6015:
        /* <DEDUP_REMOVED lines=10> */
.L_x_6023:
[----:B------:R-:W2:Y:S02]  /*4330*/  LDG.E.U16 R0, [R2.64] ;  /* 0x0000002402007981 */ /* 0x000ea4000c1e1500 */
[----:B--2---:R-:W-:-:S05]  /*4340*/  HADD2.F32 R0, -RZ, R0.H0_H0 ;  /* 0x20000000ff007230 */ /* 0x004fca0000004100 */
[----:B------:R-:W-:-:S04]  /*4350*/  FMUL.FTZ R0, R0, 1 ;  /* 0x3f80000000007820 */ /* 0x000fc80000410000 */
[----:B------:R0:W1:Y:S01]  /*4360*/  F2F.F64.F32 R4, R0 ;  /* 0x0000000000047310 */ /* 0x0000620000201800 */
[----:B------:R-:W-:Y:S05]  /*4370*/  BRA `(.L_x_6019) ;  /* 0x00000c1000007947 */ /* 0x000fea0003800000 */
.L_x_6022:
        /* <DEDUP_REMOVED lines=10> */
.L_x_6025:
[----:B------:R-:W2:Y:S02]  /*4420*/  LDG.E.U16 R2, [R2.64] ;  /* 0x0000002402027981 */ /* 0x000ea4000c1e1500 */
[----:B--2---:R-:W-:-:S05]  /*4430*/  HADD2.F32 R0, -RZ, R2.H0_H0 ;  /* 0x20000002ff007230 */ /* 0x004fca0000004100 */
[----:B------:R-:W-:-:S04]  /*4440*/  FMUL.FTZ R0, R0, 1 ;  /* 0x3f80000000007820 */ /* 0x000fc80000410000 */
[----:B------:R0:W1:Y:S01]  /*4450*/  F2F.F64.F32 R4, R0 ;  /* 0x0000000000047310 */ /* 0x0000620000201800 */
[----:B------:R-:W-:Y:S05]  /*4460*/  BRA `(.L_x_6019) ;  /* 0x00000b2000007947 */ /* 0x000fea0003800000 */
.L_x_6024:
[----:B------:R0:W5:Y:S01]  /*4470*/  LDG.E.64 R4, [R2.64] ;  /* 0x0000002402047981 */ /* 0x000162000c1e1b00 */
[----:B------:R-:W-:Y:S05]  /*4480*/  BRA `(.L_x_6019) ;  /* 0x00000b0000007947 */ /* 0x000fea0003800000 */
.L_x_6014:
        /* <DEDUP_REMOVED lines=13> */
.L_x_6028:
[----:B------:R0:W5:Y:S01]  /*4560*/  LDG.E.64 R4, [R2.64] ;  /* 0x0000002402047981 */ /* 0x000162000c1e1b00 */
[----:B------:R-:W-:Y:S05]  /*4570*/  BRA `(.L_x_6019) ;  /* 0x00000a1000007947 */ /* 0x000fea0003800000 */
.L_x_6027:
        /* <DEDUP_REMOVED lines=28> */
.L_x_6030:
        /* <DEDUP_REMOVED lines=15> */
.L_x_6029:
[----:B------:R-:W2:Y:S02]  /*4830*/  LDG.E.U16 R0, [R2.64] ;  /* 0x0000002402007981 */ /* 0x000ea4000c1e1500 */
[----:B--2---:R-:W-:-:S05]  /*4840*/  PRMT R0, RZ, 0x5410, R0 ;  /* 0x00005410ff007816 */ /* 0x004fca0000000000 */
[----:B------:R-:W-:-:S04]  /*4850*/  FMUL.FTZ R0, R0, 1 ;  /* 0x3f80000000007820 */ /* 0x000fc80000410000 */
[----:B------:R0:W1:Y:S01]  /*4860*/  F2F.F64.F32 R4, R0 ;  /* 0x0000000000047310 */ /* 0x0000620000201800 */
[----:B------:R-:W-:Y:S05]  /*4870*/  BRA `(.L_x_6019) ;  /* 0x0000071000007947 */ /* 0x000fea0003800000 */
.L_x_6026:
        /* <DEDUP_REMOVED lines=11> */
.L_x_6033:
        /* <DEDUP_REMOVED lines=21> */
.L_x_6037:
[----:B------:R-:W-:Y:S05]  /*4a80*/  BSYNC B1 ;  /* 0x0000000000017941 */ /* 0x000fea0003800000 */
.L_x_6036:
[----:B------:R-:W-:Y:S01]  /*4a90*/  LEA R3, R0, 0x3b800000, 0x17 ;  /* 0x3b80000000037811 */ /* 0x000fe200078eb8ff */
[----:B------:R-:W-:-:S05]  /*4aa0*/  IMAD.SHL.U32 R0, R2, 0x100000, RZ ;  /* 0x0010000002007824 */ /* 0x000fca00078e00ff */
[----:B------:R-:W-:Y:S02]  /*4ab0*/  LOP3.LUT R0, R3, R0, R4, 0xfe, !PT ;  /* 0x0000000003007212 */ /* 0x000fe400078efe04 */
.L_x_6035:
[----:B------:R-:W-:Y:S05]  /*4ac0*/  BSYNC B0 ;  /* 0x0000000000007941 */ /* 0x000fea0003800000 */
.L_x_6034:
[----:B------:R-:W-:-:S04]  /*4ad0*/  FMUL.FTZ R0, R0, 1 ;  /* 0x3f80000000007820 */ /* 0x000fc80000410000 */
[----:B------:R0:W1:Y:S01]  /*4ae0*/  F2F.F64.F32 R4, R0 ;  /* 0x0000000000047310 */ /* 0x0000620000201800 */
[----:B------:R-:W-:Y:S05]  /*4af0*/  BRA `(.L_x_6019) ;  /* 0x0000049000007947 */ /* 0x000fea0003800000 */
.L_x_6032:
        /* <DEDUP_REMOVED lines=21> */
.L_x_6041:
[----:B------:R-:W-:Y:S05]  /*4c50*/  BSYNC B1 ;  /* 0x0000000000017941 */ /* 0x000fea0003800000 */
.L_x_6040:
[----:B------:R-:W-:Y:S01]  /*4c60*/  LEA R3, R0, 0x37800000, 0x17 ;  /* 0x3780000000037811 */ /* 0x000fe200078eb8ff */
[----:B------:R-:W-:-:S05]  /*4c70*/  IMAD.SHL.U32 R0, R2, 0x200000, RZ ;  /* 0x0020000002007824 */ /* 0x000fca00078e00ff */
[----:B------:R-:W-:Y:S02]  /*4c80*/  LOP3.LUT R0, R3, R0, R4, 0xfe, !PT ;  /* 0x0000000003007212 */ /* 0x000fe400078efe04 */
.L_x_6039:
[----:B------:R-:W-:Y:S05]  /*4c90*/  BSYNC B0 ;  /* 0x0000000000007941 */ /* 0x000fea0003800000 */
.L_x_6038:
[----:B------:R-:W-:-:S04]  /*4ca0*/  FMUL.FTZ R0, R0, 1 ;  /* 0x3f80000000007820 */ /* 0x000fc80000410000 */
[----:B------:R0:W1:Y:S01]  /*4cb0*/  F2F.F64.F32 R4, R0 ;  /* 0x0000000000047310 */ /* 0x0000620000201800 */
[----:B------:R-:W-:Y:S05]  /*4cc0*/  BRA `(.L_x_6019) ;  /* 0x000002c000007947 */ /* 0x000fea0003800000 */
.L_x_6031:
        /* <DEDUP_REMOVED lines=14> */
.L_x_6045:
[----:B------:R-:W-:Y:S05]  /*4db0*/  BSYNC B0 ;  /* 0x0000000000007941 */ /* 0x000fea0003800000 */
.L_x_6044:
[----:B------:R-:W-:-:S04]  /*4dc0*/  FMUL.FTZ R0, R0, 1 ;  /* 0x3f80000000007820 */ /* 0x000fc80000410000 */
[----:B------:R0:W1:Y:S01]  /*4dd0*/  F2F.F64.F32 R4, R0 ;  /* 0x0000000000047310 */ /* 0x0000620000201800 */
[----:B------:R-:W-:Y:S05]  /*4de0*/  BRA `(.L_x_6019) ;  /* 0x000001a000007947 */ /* 0x000fea0003800000 */
.L_x_6018:
        /* <DEDUP_REMOVED lines=21> */
.L_x_6043:
[----:B------:R-:W2:Y:S02]  /*4f40*/  LDG.E.64 R4, [R2.64] ;  /* 0x0000002402047981 */ /* 0x000ea4000c1e1b00 */
[----:B--2---:R-:W0:Y:S01]  /*4f50*/  I2F.F64.U64 R4, R4 ;  /* 0x0000000400047312 */ /* 0x004e220000301800 */
[----:B------:R-:W-:Y:S05]  /*4f60*/  BRA `(.L_x_6019) ;  /* 0x0000002000007947 */ /* 0x000fea0003800000 */
.L_x_6042:
[----:B------:R-:W2:Y:S02]  /*4f70*/  LDG.E R2, [R2.64] ;  /* 0x0000002402027981 */ /* 0x000ea4000c1e1900 */
[----:B--2---:R0:W1:Y:S02]  /*4f80*/  I2F.F64.U32 R4, R2 ;  /* 0x0000000200047312 */ /* 0x0040640000201800 */
.L_x_6019:
        /* <DEDUP_REMOVED lines=16> */
.L_x_6049:
        /* <DEDUP_REMOVED lines=36> */
.L_x_6050:
[----:B------:R-:W-:Y:S05]  /*52d0*/  BSYNC B1 ;  /* 0x0000000000017941 */ /* 0x000fea0003800000 */
.L_x_6048:
[----:B------:R-:W0:Y:S01]  /*52e0*/  DMUL R4, R4, c[0x0][0x370] ;  /* 0x0000dc0004047a28 */ /* 0x000e220000000000 */
[----:B------:R-:W-:Y:S05]  /*52f0*/  BRA `(.L_x_6051) ;  /* 0x0000001000007947 */ /* 0x000fea0003800000 */
.L_x_6047:
[----:B------:R-:W0:-:S06]  /*5300*/  DMUL R4, R4, c[0x0][0x378] ;  /* 0x0000de0004047a28 */ /* 0x000e0c0000000000 */
.L_x_6051:
[----:B------:R-:W-:Y:S05]  /*5310*/  BSYNC B0 ;  /* 0x0000000000007941 */ /* 0x000fea0003800000 */
.L_x_6046:
        /* <DEDUP_REMOVED lines=15> */
.L_x_6055:
[----:B0-----:R-:W0:Y:S02]  /*5410*/  F2I.S64.F64.TRUNC R4, R4 ;  /* 0x0000000400047311 */ /* 0x001e24000030d900 */
[----:B0-----:R-:W-:-:S05]  /*5420*/  IMAD.MOV.U32 R3, RZ, RZ, R4 ;  /* 0x000000ffff037224 */ /* 0x001fca00078e0004 */
[----:B------:R0:W-:Y:S01]  /*5430*/  STG.E.U8 [R16.64], R3 ;  /* 0x0000000310007986 */ /* 0x0001e2000c101124 */
[----:B------:R-:W-:Y:S05]  /*5440*/  BRA `(.L_x_6057) ;  /* 0x00000ed000007947 */ /* 0x000fea0003800000 */
.L_x_6054:
        /* <DEDUP_REMOVED lines=9> */
.L_x_6059:
[----:B0-----:R-:W0:Y:S02]  /*54e0*/  F2I.F64.TRUNC R5, R4 ;  /* 0x0000000400057311 */ /* 0x001e24000030d100 */
[----:B0-----:R0:W-:Y:S01]  /*54f0*/  STG.E [R16.64], R5 ;  /* 0x0000000510007986 */ /* 0x0011e2000c101924 */
[----:B------:R-:W-:Y:S05]  /*5500*/  BRA `(.L_x_6057) ;  /* 0x00000e1000007947 */ /* 0x000fea0003800000 */
.L_x_6058:
[----:B0-----:R-:W0:Y:S02]  /*5510*/  F2I.F64.TRUNC R5, R4 ;  /* 0x0000000400057311 */ /* 0x001e24000030d100 */
[----:B0-----:R0:W-:Y:S01]  /*5520*/  STG.E.U16 [R16.64], R5 ;  /* 0x0000000510007986 */ /* 0x0011e2000c101524 */
[----:B------:R-:W-:Y:S05]  /*5530*/  BRA `(.L_x_6057) ;  /* 0x00000de000007947 */ /* 0x000fea0003800000 */
.L_x_6053:
        /* <DEDUP_REMOVED lines=11> */
.L_x_6061:
[----:B0-----:R-:W0:Y:S01]  /*55f0*/  F2F.F32.F64 R0, R4 ;  /* 0x0000000400007310 */ /* 0x001e220000301000 */
[----:B------:R-:W0:-:S14]  /*5600*/  DSETP.GEU.AND P0, PT, |R4|, c[0x2][0x58], PT ;  /* 0x008016000400762a */ /* 0x000e1c0003f0e200 */
[----:B0-----:R-:W-:-:S05]  /*5610*/  @!P0 FMUL R0, R0, 1.175494350822287508e-38 ;  /* 0x0080000000008820 */ /* 0x001fca0000400000 */
[----:B------:R-:W-:-:S05]  /*5620*/  F2FP.PACK_AB R0, RZ, R0 ;  /* 0x00000000ff00723e */ /* 0x000fca00000000ff */
[----:B------:R0:W-:Y:S01]  /*5630*/  STG.E.U16 [R16.64], R0 ;  /* 0x0000000010007986 */ /* 0x0001e2000c101524 */
[----:B------:R-:W-:Y:S05]  /*5640*/  BRA `(.L_x_6057) ;  /* 0x00000cd000007947 */ /* 0x000fea0003800000 */
.L_x_6060:
        /* <DEDUP_REMOVED lines=12> */
.L_x_6063:
[----:B0-----:R-:W0:Y:S01]  /*5710*/  F2F.F32.F64 R0, R4 ;  /* 0x0000000400007310 */ /* 0x001e220000301000 */
[----:B------:R-:W0:-:S14]  /*5720*/  DSETP.GEU.AND P0, PT, |R4|, c[0x2][0x58], PT ;  /* 0x008016000400762a */ /* 0x000e1c0003f0e200 */
[----:B0-----:R-:W-:-:S05]  /*5730*/  @!P0 FMUL R0, R0, 1.175494350822287508e-38 ;  /* 0x0080000000008820 */ /* 0x001fca0000400000 */
[----:B------:R-:W-:-:S04]  /*5740*/  F2FP.PACK_AB R3, RZ, R0 ;  /* 0x00000000ff03723e */ /* 0x000fc800000000ff */
[----:B------:R-:W-:-:S05]  /*5750*/  PRMT R3, R3, 0x5410, RZ ;  /* 0x0000541003037816 */ /* 0x000fca00000000ff */
[----:B------:R0:W-:Y:S01]  /*5760*/  STG.E [R16.64], R3 ;  /* 0x0000000310007986 */ /* 0x0001e2000c101924 */
[----:B------:R-:W-:Y:S05]  /*5770*/  BRA `(.L_x_6057) ;  /* 0x00000ba000007947 */ /* 0x000fea0003800000 */
.L_x_6062:
[----:B0-----:R0:W-:Y:S01]  /*5780*/  STG.E.64 [R16.64], R4 ;  /* 0x0000000410007986 */ /* 0x0011e2000c101b24 */
[----:B------:R-:W-:Y:S05]  /*5790*/  BRA `(.L_x_6057) ;  /* 0x00000b8000007947 */ /* 0x000fea0003800000 */
.L_x_6052:
        /* <DEDUP_REMOVED lines=12> */
.L_x_6066:
[----:B------:R-:W-:-:S05]  /*5860*/  CS2R R6, SRZ ;  /* 0x0000000000067805 */ /* 0x000fca000001ff00 */
[----:B0-----:R0:W-:Y:S01]  /*5870*/  STG.E.128 [R16.64], R4 ;  /* 0x0000000410007986 */ /* 0x0011e2000c101d24 */
[----:B------:R-:W-:Y:S05]  /*5880*/  BRA `(.L_x_6057) ;  /* 0x00000a9000007947 */ /* 0x000fea0003800000 */
.L_x_6065:
        /* <DEDUP_REMOVED lines=23> */
.L_x_6070:
[----:B------:R-:W-:Y:S05]  /*5a00*/  BSYNC B0 ;  /* 0x0000000000007941 */ /* 0x000fea0003800000 */
.L_x_6069:
[----:B------:R-:W-:-:S05]  /*5a10*/  LOP3.LUT R3, R0, R3, RZ, 0xfc, !PT ;  /* 0x0000000300037212 */ /* 0x000fca00078efcff */
[----:B------:R0:W-:Y:S01]  /*5a20*/  STG.E.U8 [R16.64], R3 ;  /* 0x0000000310007986 */ /* 0x0001e2000c101124 */
[----:B------:R-:W-:Y:S05]  /*5a30*/  BRA `(.L_x_6057) ;  /* 0x000008e000007947 */ /* 0x000fea0003800000 */
.L_x_6068:
        /* <DEDUP_REMOVED lines=15> */
.L_x_6072:
[----:B------:R-:W-:Y:S01]  /*5b30*/  IMAD.MOV.U32 R0, RZ, RZ, 0x7f ;  /* 0x0000007fff007424 */ /* 0x000fe200078e00ff */
[----:B------:R-:W-:-:S04]  /*5b40*/  ISETP.GT.U32.AND P0, PT, R2, 0x7f800000, PT ;  /* 0x7f8000000200780c */ /* 0x000fc80003f04070 */
[----:B------:R-:W-:-:S04]  /*5b50*/  SEL R0, R0, 0x7c, P0 ;  /* 0x0000007c00007807 */ /* 0x000fc80000000000 */
.L_x_6073:
[----:B------:R-:W-:Y:S05]  /*5b60*/  BSYNC B0 ;  /* 0x0000000000007941 */ /* 0x000fea0003800000 */
.L_x_6071:
[----:B------:R-:W-:-:S04]  /*5b70*/  LOP3.LUT R2, R3, 0x80000000, RZ, 0xc0, !PT ;  /* 0x8000000003027812 */ /* 0x000fc800078ec0ff */
[----:B------:R-:W-:-:S04]  /*5b80*/  SHF.R.U32.HI R3, RZ, 0x18, R2 ;  /* 0x00000018ff037819 */ /* 0x000fc80000011602 */
[----:B------:R-:W-:-:S05]  /*5b90*/  LOP3.LUT R3, R0, R3, RZ, 0xfc, !PT ;  /* 0x0000000300037212 */ /* 0x000fca00078efcff */
[----:B------:R0:W-:Y:S01]  /*5ba0*/  STG.E.U8 [R16.64], R3 ;  /* 0x0000000310007986 */ /* 0x0001e2000c101124 */
[----:B------:R-:W-:Y:S05]  /*5bb0*/  BRA `(.L_x_6057) ;  /* 0x0000076000007947 */ /* 0x000fea0003800000 */
.L_x_6067:
[----:B0-----:R-:W0:Y:S01]  /*5bc0*/  F2F.F32.F64 R0, R4 ;  /* 0x0000000400007310 */ /* 0x001e220000301000 */
[----:B------:R-:W0:-:S14]  /*5bd0*/  DSETP.GEU.AND P0, PT, |R4|, c[0x2][0x58], PT ;  /* 0x008016000400762a */ /* 0x000e1c0003f0e200 */
[----:B0-----:R-:W-:-:S05]  /*5be0*/  @!P0 FMUL R0, R0, 1.175494350822287508e-38 ;  /* 0x0080000000008820 */ /* 0x001fca0000400000 */
[----:B------:R-:W-:-:S05]  /*5bf0*/  F2FP.BF16.PACK_AB R0, RZ, R0 ;  /* 0x00000000ff00723e */ /* 0x000fca00000010ff */
[----:B------:R0:W-:Y:S01]  /*5c00*/  STG.E.U16 [R16.64], R0 ;  /* 0x0000000010007986 */ /* 0x0001e2000c101524 */
[----:B------:R-:W-:Y:S05]  /*5c10*/  BRA `(.L_x_6057) ;  /* 0x0000070000007947 */ /* 0x000fea0003800000 */
.L_x_6064:
        /* <DEDUP_REMOVED lines=11> */
.L_x_6076:
        /* <DEDUP_REMOVED lines=19> */
.L_x_6079:
[----:B------:R-:W-:-:S04]  /*5e00*/  LOP3.LUT R2, R3, 0x80000000, RZ, 0xc0, !PT ;  /* 0x8000000003027812 */ /* 0x000fc800078ec0ff */
[----:B------:R-:W-:-:S04]  /*5e10*/  SHF.R.U32.HI R3, RZ, 0x18, R2 ;  /* 0x00000018ff037819 */ /* 0x000fc80000011602 */
[----:B------:R-:W-:-:S04]  /*5e20*/  LOP3.LUT R0, R0, R3, RZ, 0xfc, !PT ;  /* 0x0000000300007212 */ /* 0x000fc800078efcff */
[----:B------:R-:W-:Y:S02]  /*5e30*/  PRMT R8, R0, 0x7610, R8 ;  /* 0x0000761000087816 */ /* 0x000fe40000000008 */
.L_x_6078:
[----:B------:R-:W-:Y:S05]  /*5e40*/  BSYNC B0 ;  /* 0x0000000000007941 */ /* 0x000fea0003800000 */
.L_x_6077:
[----:B------:R0:W-:Y:S01]  /*5e50*/  STG.E.U8 [R16.64], R8 ;  /* 0x0000000810007986 */ /* 0x0001e2000c101124 */
[----:B------:R-:W-:Y:S05]  /*5e60*/  BRA `(.L_x_6057) ;  /* 0x000004b000007947 */ /* 0x000fea0003800000 */
.L_x_6075:
        /* <DEDUP_REMOVED lines=19> */
.L_x_6082:
[----:B------:R-:W-:-:S04]  /*5fa0*/  LOP3.LUT R2, R3, 0x80000000, RZ, 0xc0, !PT ;  /* 0x8000000003027812 */ /* 0x000fc800078ec0ff */
[----:B------:R-:W-:-:S04]  /*5fb0*/  SHF.R.U32.HI R3, RZ, 0x18, R2 ;  /* 0x00000018ff037819 */ /* 0x000fc80000011602 */
[----:B------:R-:W-:-:S04]  /*5fc0*/  LOP3.LUT R0, R0, R3, RZ, 0xfc, !PT ;  /* 0x0000000300007212 */ /* 0x000fc800078efcff */
[----:B------:R-:W-:Y:S02]  /*5fd0*/  PRMT R8, R0, 0x7610, R8 ;  /* 0x0000761000087816 */ /* 0x000fe40000000008 */
.L_x_6081:
[----:B------:R-:W-:Y:S05]  /*5fe0*/  BSYNC B0 ;  /* 0x0000000000007941 */ /* 0x000fea0003800000 */
.L_x_6080:
[----:B------:R0:W-:Y:S01]  /*5ff0*/  STG.E.U8 [R16.64], R8 ;  /* 0x0000000810007986 */ /* 0x0001e2000c101124 */
[----:B------:R-:W-:Y:S05]  /*6000*/  BRA `(.L_x_6057) ;  /* 0x0000031000007947 */ /* 0x000fea0003800000 */
.L_x_6074:
        /* <DEDUP_REMOVED lines=24> */
.L_x_6056:
        /* <DEDUP_REMOVED lines=20> */
.L_x_6084:
[----:B0-----:R-:W0:Y:S02]  /*62d0*/  F2I.U64.F64.TRUNC R4, R4 ;  /* 0x0000000400047311 */ /* 0x001e24000030d800 */
[----:B0-----:R0:W-:Y:S01]  /*62e0*/  STG.E.64 [R16.64], R4 ;  /* 0x0000000410007986 */ /* 0x0011e2000c101b24 */
[----:B------:R-:W-:Y:S05]  /*62f0*/  BRA `(.L_x_6057) ;  /* 0x0000002000007947 */ /* 0x000fea0003800000 */
.L_x_6083:
[----:B0-----:R-:W0:Y:S02]  /*6300*/  F2I.U32.F64.TRUNC R5, R4 ;  /* 0x0000000400057311 */ /* 0x001e24000030d000 */
[----:B0-----:R0:W-:Y:S02]  /*6310*/  STG.E [R16.64], R5 ;  /* 0x0000000510007986 */ /* 0x0011e4000c101924 */
.L_x_6057:
        /* <DEDUP_REMOVED lines=231> */
.L_x_6085:
        /* <DEDUP_REMOVED lines=19> */
.L_x_6089:
[----:B------:R-:W2:Y:S02]  /*72c0*/  LDG.E.U8 R2, [R2.64] ;  /* 0x0000002402027981 */ /* 0x000ea4000c1e1100 */
[----:B--2---:R0:W1:Y:S01]  /*72d0*/  I2F.F64.U16 R4, R2 ;  /* 0x0000000200047312 */ /* 0x0040620000101800 */
[----:B------:R-:W-:Y:S05]  /*72e0*/  BRA `(.L_x_6091) ;  /* 0x00000df000007947 */ /* 0x000fea0003800000 */
.L_x_6088:
        /* <DEDUP_REMOVED lines=9> */
.L_x_6093:
[----:B------:R-:W2:Y:S02]  /*7380*/  LDG.E R2, [R2.64] ;  /* 0x0000002402027981 */ /* 0x000ea4000c1e1900 */
[----:B--2---:R0:W1:Y:S01]  /*7390*/  I2F.F64 R4, R2 ;  /* 0x0000000200047312 */ /* 0x0040620000201c00 */
[----:B------:R-:W-:Y:S05]  /*73a0*/  BRA `(.L_x_6091) ;  /* 0x00000d3000007947 */ /* 0x000fea0003800000 */
.L_x_6092:
[----:B------:R-:W2:Y:S02]  /*73b0*/  LDG.E.U16 R2, [R2.64] ;  /* 0x0000002402027981 */ /* 0x000ea4000c1e1500 */
[----:B--2---:R0:W1:Y:S01]  /*73c0*/  I2F.F64.S16 R4, R2 ;  /* 0x0000000200047312 */ /* 0x0040620000101c00 */
[----:B------:R-:W-:Y:S05]  /*73d0*/  BRA `(.L_x_6091) ;  /* 0x00000d0000007947 */ /* 0x000fea0003800000 */
.L_x_6087:
        /* <DEDUP_REMOVED lines=10> */
.L_x_6095:
[----:B------:R-:W2:Y:S02]  /*7480*/  LDG.E.U16 R0, [R2.64] ;  /* 0x0000002402007981 */ /* 0x000ea4000c1e1500 */
[----:B--2---:R-:W-:-:S05]  /*7490*/  HADD2.F32 R0, -RZ, R0.H0_H0 ;  /* 0x20000000ff007230 */ /* 0x004fca0000004100 */
[----:B------:R-:W-:-:S04]  /*74a0*/  FMUL.FTZ R0, R0, 1 ;  /* 0x3f80000000007820 */ /* 0x000fc80000410000 */
[----:B------:R0:W1:Y:S01]  /*74b0*/  F2F.F64.F32 R4, R0 ;  /* 0x0000000000047310 */ /* 0x0000620000201800 */
[----:B------:R-:W-:Y:S05]  /*74c0*/  BRA `(.L_x_6091) ;  /* 0x00000c1000007947 */ /* 0x000fea0003800000 */
.L_x_6094:
        /* <DEDUP_REMOVED lines=10> */
.L_x_6097:
[----:B------:R-:W2:Y:S02]  /*7570*/  LDG.E.U16 R2, [R2.64] ;  /* 0x0000002402027981 */ /* 0x000ea4000c1e1500 */
[----:B--2---:R-:W-:-:S05]  /*7580*/  HADD2.F32 R0, -RZ, R2.H0_H0 ;  /* 0x20000002ff007230 */ /* 0x004fca0000004100 */
[----:B------:R-:W-:-:S04]  /*7590*/  FMUL.FTZ R0, R0, 1 ;  /* 0x3f80000000007820 */ /* 0x000fc80000410000 */
[----:B------:R0:W1:Y:S01]  /*75a0*/  F2F.F64.F32 R4, R0 ;  /* 0x0000000000047310 */ /* 0x0000620000201800 */
[----:B------:R-:W-:Y:S05]  /*75b0*/  BRA `(.L_x_6091) ;  /* 0x00000b2000007947 */ /* 0x000fea0003800000 */
.L_x_6096:
[----:B------:R0:W5:Y:S01]  /*75c0*/  LDG.E.64 R4, [R2.64] ;  /* 0x0000002402047981 */ /* 0x000162000c1e1b00 */
[----:B------:R-:W-:Y:S05]  /*75d0*/  BRA `(.L_x_6091) ;  /* 0x00000b0000007947 */ /* 0x000fea0003800000 */
.L_x_6086:
        /* <DEDUP_REMOVED lines=13> */
.L_x_6100:
[----:B------:R0:W5:Y:S01]  /*76b0*/  LDG.E.64 R4, [R2.64] ;  /* 0x0000002402047981 */ /* 0x000162000c1e1b00 */
[----:B------:R-:W-:Y:S05]  /*76c0*/  BRA `(.L_x_6091) ;  /* 0x00000a1000007947 */ /* 0x000fea0003800000 */
.L_x_6099:
        /* <DEDUP_REMOVED lines=28> */
.L_x_6102:
        /* <DEDUP_REMOVED lines=15> */
.L_x_6101:
[----:B------:R-:W2:Y:S02]  /*7980*/  LDG.E.U16 R0, [R2.64] ;  /* 0x0000002402007981 */ /* 0x000ea4000c1e1500 */
[----:B--2---:R-:W-:-:S05]  /*7990*/  PRMT R0, RZ, 0x5410, R0 ;  /* 0x00005410ff007816 */ /* 0x004fca0000000000 */
[----:B------:R-:W-:-:S04]  /*79a0*/  FMUL.FTZ R0, R0, 1 ;  /* 0x3f80000000007820 */ /* 0x000fc80000410000 */
[----:B------:R0:W1:Y:S01]  /*79b0*/  F2F.F64.F32 R4, R0 ;  /* 0x0000000000047310 */ /* 0x0000620000201800 */
[----:B------:R-:W-:Y:S05]  /*79c0*/  BRA `(.L_x_6091) ;  /* 0x0000071000007947 */ /* 0x000fea0003800000 */
.L_x_6098:
        /* <DEDUP_REMOVED lines=11> */
.L_x_6105:
        /* <DEDUP_REMOVED lines=21> */
.L_x_6109:
[----:B------:R-:W-:Y:S05]  /*7bd0*/  BSYNC B1 ;  /* 0x0000000000017941 */ /* 0x000fea0003800000 */
.L_x_6108:
[----:B------:R-:W-:Y:S01]  /*7be0*/  LEA R3, R0, 0x3b800000, 0x17 ;  /* 0x3b80000000037811 */ /* 0x000fe200078eb8ff */
[----:B------:R-:W-:-:S05]  /*7bf0*/  IMAD.SHL.U32 R0, R2, 0x100000, RZ ;  /* 0x0010000002007824 */ /* 0x000fca00078e00ff */
[----:B------:R-:W-:Y:S02]  /*7c00*/  LOP3.LUT R0, R3, R0, R4, 0xfe, !PT ;  /* 0x0000000003007212 */ /* 0x000fe400078efe04 */
.L_x_6107:
[----:B------:R-:W-:Y:S05]  /*7c10*/  BSYNC B0 ;  /* 0x0000000000007941 */ /* 0x000fea0003800000 */
.L_x_6106:
[----:B------:R-:W-:-:S04]  /*7c20*/  FMUL.FTZ R0, R0, 1 ;  /* 0x3f80000000007820 */ /* 0x000fc80000410000 */
[----:B------:R0:W1:Y:S01]  /*7c30*/  F2F.F64.F32 R4, R0 ;  /* 0x0000000000047310 */ /* 0x0000620000201800 */
[----:B------:R-:W-:Y:S05]  /*7c40*/  BRA `(.L_x_6091) ;  /* 0x0000049000007947 */ /* 0x000fea0003800000 */
.L_x_6104:
        /* <DEDUP_REMOVED lines=21> */
.L_x_6113:
[----:B------:R-:W-:Y:S05]  /*7da0*/  BSYNC B1 ;  /* 0x0000000000017941 */ /* 0x000fea0003800000 */
.L_x_6112:
[----:B------:R-:W-:Y:S01]  /*7db0*/  LEA R3, R0, 0x37800000, 0x17 ;  /* 0x3780000000037811 */ /* 0x000fe200078eb8ff */
[----:B------:R-:W-:-:S05]  /*7dc0*/  IMAD.SHL.U32 R0, R2, 0x200000, RZ ;  /* 0x0020000002007824 */ /* 0x000fca00078e00ff */
[----:B------:R-:W-:Y:S02]  /*7dd0*/  LOP3.LUT R0, R3, R0, R4, 0xfe, !PT ;  /* 0x0000000003007212 */ /* 0x000fe400078efe04 */
.L_x_6111:
[----:B------:R-:W-:Y:S05]  /*7de0*/  BSYNC B0 ;  /* 0x0000000000007941 */ /* 0x000fea0003800000 */
.L_x_6110:
[----:B------:R-:W-:-:S04]  /*7df0*/  FMUL.FTZ R0, R0, 1 ;  /* 0x3f80000000007820 */ /* 0x000fc80000410000 */
[----:B------:R0:W1:Y:S01]  /*7e00*/  F2F.F64.F32 R4, R0 ;  /* 0x0000000000047310 */ /* 0x0000620000201800 */
[----:B------:R-:W-:Y:S05]  /*7e10*/  BRA `(.L_x_6091) ;  /* 0x000002c000007947 */ /* 0x000fea0003800000 */
.L_x_6103:
        /* <DEDUP_REMOVED lines=14> */
.L_x_6117:
[----:B------:R-:W-:Y:S05]  /*7f00*/  BSYNC B0 ;  /* 0x0000000000007941 */ /* 0x000fea0003800000 */
.L_x_6116:
[----:B------:R-:W-:-:S04]  /*7f10*/  FMUL.FTZ R0, R0, 1 ;  /* 0x3f80000000007820 */ /* 0x000fc80000410000 */
[----:B------:R0:W1:Y:S01]  /*7f20*/  F2F.F64.F32 R4, R0 ;  /* 0x0000000000047310 */ /* 0x0000620000201800 */
[----:B------:R-:W-:Y:S05]  /*7f30*/  BRA `(.L_x_6091) ;  /* 0x000001a000007947 */ /* 0x000fea0003800000 */
.L_x_6090:
        /* <DEDUP_REMOVED lines=21> */
.L_x_6115:
[----:B------:R-:W2:Y:S02]  /*8090*/  LDG.E.64 R4, [R2.64] ;  /* 0x0000002402047981 */ /* 0x000ea4000c1e1b00 */
[----:B--2---:R-:W0:Y:S01]  /*80a0*/  I2F.F64.U64 R4, R4 ;  /* 0x0000000400047312 */ /* 0x004e220000301800 */
[----:B------:R-:W-:Y:S05]  /*80b0*/  BRA `(.L_x_6091) ;  /* 0x0000002000007947 */ /* 0x000fea0003800000 */
.L_x_6114:
[----:B------:R-:W2:Y:S02]  /*80c0*/  LDG.E R2, [R2.64] ;  /* 0x0000002402027981 */ /* 0x000ea4000c1e1900 */
[----:B--2---:R0:W1:Y:S02]  /*80d0*/  I2F.F64.U32 R4, R2 ;  /* 0x0000000200047312 */ /* 0x0040640000201800 */
.L_x_6091:
        /* <DEDUP_REMOVED lines=16> */
.L_x_6121:
        /* <DEDUP_REMOVED lines=36> */
.L_x_6122:
[----:B------:R-:W-:Y:S05]  /*8420*/  BSYNC B1 ;  /* 0x0000000000017941 */ /* 0x000fea0003800000 */
.L_x_6120:
[----:B------:R-:W0:Y:S01]  /*8430*/  DMUL R4, R4, c[0x0][0x370] ;  /* 0x0000dc0004047a28 */ /* 0x000e220000000000 */
[----:B------:R-:W-:Y:S05]  /*8440*/  BRA `(.L_x_6123) ;  /* 0x0000001000007947 */ /* 0x000fea0003800000 */
.L_x_6119:
[----:B------:R-:W0:-:S06]  /*8450*/  DMUL R4, R4, c[0x0][0x378] ;  /* 0x0000de0004047a28 */ /* 0x000e0c0000000000 */
.L_x_6123:
[----:B------:R-:W-:Y:S05]  /*8460*/  BSYNC B0 ;  /* 0x0000000000007941 */ /* 0x000fea0003800000 */
.L_x_6118:
        /* <DEDUP_REMOVED lines=15> */
.L_x_6127:
[----:B0-----:R-:W0:Y:S02]  /*8560*/  F2I.S64.F64.TRUNC R4, R4 ;  /* 0x0000000400047311 */ /* 0x001e24000030d900 */
[----:B0-----:R-:W-:-:S05]  /*8570*/  IMAD.MOV.U32 R3, RZ, RZ, R4 ;  /* 0x000000ffff037224 */ /* 0x001fca00078e0004 */
[----:B------:R0:W-:Y:S01]  /*8580*/  STG.E.U8 [R16.64], R3 ;  /* 0x0000000310007986 */ /* 0x0001e2000c101124 */
[----:B------:R-:W-:Y:S05]  /*8590*/  BRA `(.L_x_6129) ;  /* 0x00000ed000007947 */ /* 0x000fea0003800000 */
.L_x_6126:
        /* <DEDUP_REMOVED lines=9> */
.L_x_6131:
[----:B0-----:R-:W0:Y:S02]  /*8630*/  F2I.F64.TRUNC R5, R4 ;  /* 0x0000000400057311 */ /* 0x001e24000030d100 */
[----:B0-----:R0:W-:Y:S01]  /*8640*/  STG.E [R16.64], R5 ;  /* 0x0000000510007986 */ /* 0x0011e2000c101924 */
[----:B------:R-:W-:Y:S05]  /*8650*/  BRA `(.L_x_6129) ;  /* 0x00000e1000007947 */ /* 0x000fea0003800000 */
.L_x_6130:
[----:B0-----:R-:W0:Y:S02]  /*8660*/  F2I.F64.TRUNC R5, R4 ;  /* 0x0000000400057311 */ /* 0x001e24000030d100 */
[----:B0-----:R0:W-:Y:S01]  /*8670*/  STG.E.U16 [R16.64], R5 ;  /* 0x0000000510007986 */ /* 0x0011e2000c101524 */
[----:B------:R-:W-:Y:S05]  /*8680*/  BRA `(.L_x_6129) ;  /* 0x00000de000007947 */ /* 0x000fea0003800000 */
.L_x_6125:
        /* <DEDUP_REMOVED lines=11> */
.L_x_6133:
[----:B0-----:R-:W0:Y:S01]  /*8740*/  F2F.F32.F64 R0, R4 ;  /* 0x0000000400007310 */ /* 0x001e220000301000 */
[----:B------:R-:W0:-:S14]  /*8750*/  DSETP.GEU.AND P0, PT, |R4|, c[0x2][0x58], PT ;  /* 0x008016000400762a */ /* 0x000e1c0003f0e200 */
[----:B0-----:R-:W-:-:S05]  /*8760*/  @!P0 FMUL R0, R0, 1.175494350822287508e-38 ;  /* 0x0080000000008820 */ /* 0x001fca0000400000 */
[----:B------:R-:W-:-:S05]  /*8770*/  F2FP.PACK_AB R0, RZ, R0 ;  /* 0x00000000ff00723e */ /* 0x000fca00000000ff */
[----:B------:R0:W-:Y:S01]  /*8780*/  STG.E.U16 [R16.64], R0 ;  /* 0x0000000010007986 */ /* 0x0001e2000c101524 */
[----:B------:R-:W-:Y:S05]  /*8790*/  BRA `(.L_x_6129) ;  /* 0x00000cd000007947 */ /* 0x000fea0003800000 */
.L_x_6132:
        /* <DEDUP_REMOVED lines=12> */
.L_x_6135:
[----:B0-----:R-:W0:Y:S01]  /*8860*/  F2F.F32.F64 R0, R4 ;  /* 0x0000000400007310 */ /* 0x001e220000301000 */
[----:B------:R-:W0:-:S14]  /*8870*/  DSETP.GEU.AND P0, PT, |R4|, c[0x2][0x58], PT ;  /* 0x008016000400762a */ /* 0x000e1c0003f0e200 */
[----:B0-----:R-:W-:-:S05]  /*8880*/  @!P0 FMUL R0, R0, 1.175494350822287508e-38 ;  /* 0x0080000000008820 */ /* 0x001fca0000400000 */
[----:B------:R-:W-:-:S04]  /*8890*/  F2FP.PACK_AB R3, RZ, R0 ;  /* 0x00000000ff03723e */ /* 0x000fc800000000ff */
[----:B------:R-:W-:-:S05]  /*88a0*/  PRMT R3, R3, 0x5410, RZ ;  /* 0x0000541003037816 */ /* 0x000fca00000000ff */
[----:B------:R0:W-:Y:S01]  /*88b0*/  STG.E [R16.64], R3 ;  /* 0x0000000310007986 */ /* 0x0001e2000c101924 */
[----:B------:R-:W-:Y:S05]  /*88c0*/  BRA `(.L_x_6129) ;  /* 0x00000ba000007947 */ /* 0x000fea0003800000 */
.L_x_6134:
[----:B0-----:R0:W-:Y:S01]  /*88d0*/  STG.E.64 [R16.64], R4 ;  /* 0x0000000410007986 */ /* 0x0011e2000c101b24 */
[----:B------:R-:W-:Y:S05]  /*88e0*/  BRA `(.L_x_6129) ;  /* 0x00000b8000007947 */ /* 0x000fea0003800000 */
.L_x_6124:
        /* <DEDUP_REMOVED lines=12> */
.L_x_6138:
[----:B------:R-:W-:-:S05]  /*89b0*/  CS2R R6, SRZ ;  /* 0x0000000000067805 */ /* 0x000fca000001ff00 */
[----:B0-----:R0:W-:Y:S01]  /*89c0*/  STG.E.128 [R16.64], R4 ;  /* 0x0000000410007986 */ /* 0x0011e2000c101d24 */
[----:B------:R-:W-:Y:S05]  /*89d0*/  BRA `(.L_x_6129) ;  /* 0x00000a9000007947 */ /* 0x000fea0003800000 */
.L_x_6137:
        /* <DEDUP_REMOVED lines=23> */
.L_x_6142:
[----:B------:R-:W-:Y:S05]  /*8b50*/  BSYNC B0 ;  /* 0x0000000000007941 */ /* 0x000fea0003800000 */
.L_x_6141:
[----:B------:R-:W-:-:S05]  /*8b60*/  LOP3.LUT R3, R0, R3, RZ, 0xfc, !PT ;  /* 0x0000000300037212 */ /* 0x000fca00078efcff */
[----:B------:R0:W-:Y:S01]  /*8b70*/  STG.E.U8 [R16.64], R3 ;  /* 0x0000000310007986 */ /* 0x0001e2000c101124 */
[----:B------:R-:W-:Y:S05]  /*8b80*/  BRA `(.L_x_6129) ;  /* 0x000008e000007947 */ /* 0x000fea0003800000 */
.L_x_6140:
        /* <DEDUP_REMOVED lines=15> */
.L_x_6144:
[----:B------:R-:W-:Y:S01]  /*8c80*/  IMAD.MOV.U32 R0, RZ, RZ, 0x7f ;  /* 0x0000007fff007424 */ /* 0x000fe200078e00ff */
[----:B------:R-:W-:-:S04]  /*8c90*/  ISETP.GT.U32.AND P0, PT, R2, 0x7f800000, PT ;  /* 0x7f8000000200780c */ /* 0x000fc80003f04070 */
[----:B------:R-:W-:-:S04]  /*8ca0*/  SEL R0, R0, 0x7c, P0 ;  /* 0x0000007c00007807 */ /* 0x000fc80000000000 */
.L_x_6145:
[----:B------:R-:W-:Y:S05]  /*8cb0*/  BSYNC B0 ;  /* 0x0000000000007941 */ /* 0x000fea0003800000 */
.L_x_6143:
[----:B------:R-:W-:-:S04]  /*8cc0*/  LOP3.LUT R2, R3, 0x80000000, RZ, 0xc0, !PT ;  /* 0x8000000003027812 */ /* 0x000fc800078ec0ff */
[----:B------:R-:W-:-:S04]  /*8cd0*/  SHF.R.U32.HI R3, RZ, 0x18, R2 ;  /* 0x00000018ff037819 */ /* 0x000fc80000011602 */
[----:B------:R-:W-:-:S05]  /*8ce0*/  LOP3.LUT R3, R0, R3, RZ, 0xfc, !PT ;  /* 0x0000000300037212 */ /* 0x000fca00078efcff */
[----:B------:R0:W-:Y:S01]  /*8cf0*/  STG.E.U8 [R16.64], R3 ;  /* 0x0000000310007986 */ /* 0x0001e2000c101124 */
[----:B------:R-:W-:Y:S05]  /*8d00*/  BRA `(.L_x_6129) ;  /* 0x0000076000007947 */ /* 0x000fea0003800000 */
.L_x_6139:
[----:B0-----:R-:W0:Y:S01]  /*8d10*/  F2F.F32.F64 R0, R4 ;  /* 0x0000000400007310 */ /* 0x001e220000301000 */
[----:B------:R-:W0:-:S14]  /*8d20*/  DSETP.GEU.AND P0, PT, |R4|, c[0x2][0x58], PT ;  /* 0x008016000400762a */ /* 0x000e1c0003f0e200 */
[----:B0-----:R-:W-:-:S05]  /*8d30*/  @!P0 FMUL R0, R0, 1.175494350822287508e-38 ;  /* 0x0080000000008820 */ /* 0x001fca0000400000 */
[----:B------:R-:W-:-:S05]  /*8d40*/  F2FP.BF16.PACK_AB R0, RZ, R0 ;  /* 0x00000000ff00723e */ /* 0x000fca00000010ff */
[----:B------:R0:W-:Y:S01]  /*8d50*/  STG.E.U16 [R16.64], R0 ;  /* 0x0000000010007986 */ /* 0x0001e2000c101524 */
[----:B------:R-:W-:Y:S05]  /*8d60*/  BRA `(.L_x_6129) ;  /* 0x0000070000007947 */ /* 0x000fea0003800000 */
.L_x_6136:
        /* <DEDUP_REMOVED lines=11> */
.L_x_6148:
        /* <DEDUP_REMOVED lines=19> */
.L_x_6151:
[----:B------:R-:W-:-:S04]  /*8f50*/  LOP3.LUT R2, R3, 0x80000000, RZ, 0xc0, !PT ;  /* 0x8000000003027812 */ /* 0x000fc800078ec0ff */
[----:B------:R-:W-:-:S04]  /*8f60*/  SHF.R.U32.HI R3, RZ, 0x18, R2 ;  /* 0x00000018ff037819 */ /* 0x000fc80000011602 */
[----:B------:R-:W-:-:S04]  /*8f70*/  LOP3.LUT R0, R0, R3, RZ, 0xfc, !PT ;  /* 0x0000000300007212 */ /* 0x000fc800078efcff */
[----:B------:R-:W-:Y:S02]  /*8f80*/  PRMT R8, R0, 0x7610, R8 ;  /* 0x0000761000087816 */ /* 0x000fe40000000008 */
.L_x_6150:
[----:B------:R-:W-:Y:S05]  /*8f90*/  BSYNC B0 ;  /* 0x0000000000007941 */ /* 0x000fea0003800000 */
.L_x_6149:
[----:B------:R0:W-:Y:S01]  /*8fa0*/  STG.E.U8 [R16.64], R8 ;  /* 0x0000000810007986 */ /* 0x0001e2000c101124 */
[----:B------:R-:W-:Y:S05]  /*8fb0*/  BRA `(.L_x_6129) ;  /* 0x000004b000007947 */ /* 0x000fea0003800000 */
.L_x_6147:
        /* <DEDUP_REMOVED lines=19> */
.L_x_6154:
[----:B------:R-:W-:-:S04]  /*90f0*/  LOP3.LUT R2, R3, 0x80000000, RZ, 0xc0, !PT ;  /* 0x8000000003027812 */ /* 0x000fc800078ec0ff */
[----:B------:R-:W-:-:S04]  /*9100*/  SHF.R.U32.HI R3, RZ, 0x18, R2 ;  /* 0x00000018ff037819 */ /* 0x000fc80000011602 */
[----:B------:R-:W-:-:S04]  /*9110*/  LOP3.LUT R0, R0, R3, RZ, 0xfc, !PT ;  /* 0x0000000300007212 */ /* 0x000fc800078efcff */
[----:B------:R-:W-:Y:S02]  /*9120*/  PRMT R8, R0, 0x7610, R8 ;  /* 0x0000761000087816 */ /* 0x000fe40000000008 */
.L_x_6153:
[----:B------:R-:W-:Y:S05]  /*9130*/  BSYNC B0 ;  /* 0x0000000000007941 */ /* 0x000fea0003800000 */
.L_x_6152:
[----:B------:R0:W-:Y:S01]  /*9140*/  STG.E.U8 [R16.64], R8 ;  /* 0x0000000810007986 */ /* 0x0001e2000c101124 */
[----:B------:R-:W-:Y:S05]  /*9150*/  BRA `(.L_x_6129) ;  /* 0x0000031000007947 */ /* 0x000fea0003800000 */
.L_x_6146:
        /* <DEDUP_REMOVED lines=24> */
.L_x_6128:
        /* <DEDUP_REMOVED lines=20> */
.L_x_6156:
[----:B0-----:R-:W0:Y:S02]  /*9420*/  F2I.U64.F64.TRUNC R4, R4 ;  /* 0x0000000400047311 */ /* 0x001e24000030d800 */
[----:B0-----:R0:W-:Y:S01]  /*9430*/  STG.E.64 [R16.64], R4 ;  /* 0x0000000410007986 */ /* 0x0011e2000c101b24 */
[----:B------:R-:W-:Y:S05]  /*9440*/  BRA `(.L_x_6129) ;  /* 0x0000002000007947 */ /* 0x000fea0003800000 */
.L_x_6155:
[----:B0-----:R-:W0:Y:S02]  /*9450*/  F2I.U32.F64.TRUNC R5, R4 ;  /* 0x0000000400057311 */ /* 0x001e24000030d000 */
[----:B0-----:R0:W-:Y:S02]  /*9460*/  STG.E [R16.64], R5 ;  /* 0x0000000510007986 */ /* 0x0011e4000c101924 */
.L_x_6129:
[----:B------:R-:W-:Y:S02]  /*9470*/  IADD3 R19, R19, 0x80, RZ ;  /* 0x0000008013137810 */ /* 0x000fe40007ffe0ff */
.L_x_6012:
[----:B------:R-:W-:Y:S05]  /*9480*/  BSYNC B6 ;  /* 0x0000000000067941 */ /* 0x000fea0003800000 */
.L_x_6011:
        /* <DEDUP_REMOVED lines=230> */
.L_x_6157:
        /* <DEDUP_REMOVED lines=19> */
.L_x_6161:
[----:B------:R-:W2:Y:S02]  /*a420*/  LDG.E.U8 R2, [R2.64] ;  /* 0x0000002402027981 */ /* 0x000ea4000c1e1100 */
[----:B--2---:R0:W1:Y:S01]  /*a430*/  I2F.F64.U16 R4, R2 ;  /* 0x0000000200047312 */ /* 0x0040620000101800 */
[----:B------:R-:W-:Y:S05]  /*a440*/  BRA `(.L_x_6163) ;  /* 0x00000df000007947 */ /* 0x000fea0003800000 */
.L_x_6160:
        /* <DEDUP_REMOVED lines=9> */
.L_x_6165:
[----:B------:R-:W2:Y:S02]  /*a4e0*/  LDG.E R2, [R2.64] ;  /* 0x0000002402027981 */ /* 0x000ea4000c1e1900 */
[----:B--2---:R0:W1:Y:S01]  /*a4f0*/  I2F.F64 R4, R2 ;  /* 0x0000000200047312 */ /* 0x0040620000201c00 */
[----:B------:R-:W-:Y:S05]  /*a500*/  BRA `(.L_x_6163) ;  /* 0x00000d3000007947 */ /* 0x000fea0003800000 */
.L_x_6164:
[----:B------:R-:W2:Y:S02]  /*a510*/  LDG.E.U16 R2, [R2.64] ;  /* 0x0000002402027981 */ /* 0x000ea4000c1e1500 */
[----:B--2---:R0:W1:Y:S01]  /*a520*/  I2F.F64.S16 R4, R2 ;  /* 0x0000000200047312 */ /* 0x0040620000101c00 */
[----:B------:R-:W-:Y:S05]  /*a530*/  BRA `(.L_x_6163) ;  /* 0x00000d0000007947 */ /* 0x000fea0003800000 */
.L_x_6159:
        /* <DEDUP_REMOVED lines=10> */
.L_x_6167:
[----:B------:R-:W2:Y:S02]  /*a5e0*/  LDG.E.U16 R0, [R2.64] ;  /* 0x0000002402007981 */ /* 0x000ea4000c1e1500 */
[----:B--2---:R-:W-:-:S05]  /*a5f0*/  HADD2.F32 R0, -RZ, R0.H0_H0 ;  /* 0x20000000ff007230 */ /* 0x004fca0000004100 */
[----:B------:R-:W-:-:S04]  /*a600*/  FMUL.FTZ R0, R0, 1 ;  /* 0x3f80000000007820 */ /* 0x000fc80000410000 */
[----:B------:R0:W1:Y:S01]  /*a610*/  F2F.F64.F32 R4, R0 ;  /* 0x0000000000047310 */ /* 0x0000620000201800 */
[----:B------:R-:W-:Y:S05]  /*a620*/  BRA `(.L_x_6163) ;  /* 0x00000c1000007947 */ /* 0x000fea0003800000 */
.L_x_6166:
        /* <DEDUP_REMOVED lines=10> */
.L_x_6169:
[----:B------:R-:W2:Y:S02]  /*a6d0*/  LDG.E.U16 R2, [R2.64] ;  /* 0x0000002402027981 */ /* 0x000ea4000c1e1500 */
[----:B--2---:R-:W-:-:S05]  /*a6e0*/  HADD2.F32 R0, -RZ, R2.H0_H0 ;  /* 0x20000002ff007230 */ /* 0x004fca0000004100 */
[----:B------:R-:W-:-:S04]  /*a6f0*/  FMUL.FTZ R0, R0, 1 ;  /* 0x3f80000000007820 */ /* 0x000fc80000410000 */
[----:B------:R0:W1:Y:S01]  /*a700*/  F2F.F64.F32 R4, R0 ;  /* 0x0000000000047310 */ /* 0x0000620000201800 */
[----:B------:R-:W-:Y:S05]  /*a710*/  BRA `(.L_x_6163) ;  /* 0x00000b2000007947 */ /* 0x000fea0003800000 */
.L_x_6168:
[----:B------:R0:W5:Y:S01]  /*a720*/  LDG.E.64 R4, [R2.64] ;  /* 0x0000002402047981 */ /* 0x000162000c1e1b00 */
[----:B------:R-:W-:Y:S05]  /*a730*/  BRA `(.L_x_6163) ;  /* 0x00000b0000007947 */ /* 0x000fea0003800000 */
.L_x_6158:
        /* <DEDUP_REMOVED lines=13> */
.L_x_6172:
[----:B------:R0:W5:Y:S01]  /*a810*/  LDG.E.64 R4, [R2.64] ;  /* 0x0000002402047981 */ /* 0x000162000c1e1b00 */
[----:B------:R-:W-:Y:S05]  /*a820*/  BRA `(.L_x_6163) ;  /* 0x00000a1000007947 */ /* 0x000fea0003800000 */
.L_x_6171:
        /* <DEDUP_REMOVED lines=28> */
.L_x_6174:
        /* <DEDUP_REMOVED lines=15> */
.L_x_6173:
[----:B------:R-:W2:Y:S02]  /*aae0*/  LDG.E.U16 R0, [R2.64] ;  /* 0x0000002402007981 */ /* 0x000ea4000c1e1500 */
[----:B--2---:R-:W-:-:S05]  /*aaf0*/  PRMT R0, RZ, 0x5410, R0 ;  /* 0x00005410ff007816 */ /* 0x004fca0000000000 */
[----:B------:R-:W-:-:S04]  /*ab00*/  FMUL.FTZ R0, R0, 1 ;  /* 0x3f80000000007820 */ /* 0x000fc80000410000 */
[----:B------:R0:W1:Y:S01]  /*ab10*/  F2F.F64.F32 R4, R0 ;  /* 0x0000000000047310 */ /* 0x0000620000201800 */
[----:B------:R-:W-:Y:S05]  /*ab20*/  BRA `(.L_x_6163) ;  /* 0x0000071000007947 */ /* 0x000fea0003800000 */
.L_x_6170:
        /* <DEDUP_REMOVED lines=11> */
.L_x_6177:
        /* <DEDUP_REMOVED lines=21> */
.L_x_6181:
[----:B------:R-:W-:Y:S05]  /*ad30*/  BSYNC B1 ;  /* 0x0000000000017941 */ /* 0x000fea0003800000 */
.L_x_6180:
[----:B------:R-:W-:Y:S01]  /*ad40*/  LEA R3, R0, 0x3b800000, 0x17 ;  /* 0x3b80000000037811 */ /* 0x000fe200078eb8ff */
[----:B------:R-:W-:-:S05]  /*ad50*/  IMAD.SHL.U32 R0, R2, 0x100000, RZ ;  /* 0x0010000002007824 */ /* 0x000fca00078e00ff */
[----:B------:R-:W-:Y:S02]  /*ad60*/  LOP3.LUT R0, R3, R0, R4, 0xfe, !PT ;  /* 0x0000000003007212 */ /* 0x000fe400078efe04 */
.L_x_6179:
[----:B------:R-:W-:Y:S05]  /*ad70*/  BSYNC B0 ;  /* 0x0000000000007941 */ /* 0x000fea0003800000 */
.L_x_6178:
[----:B------:R-:W-:-:S04]  /*ad80*/  FMUL.FTZ R0, R0, 1 ;  /* 0x3f80000000007820 */ /* 0x000fc80000410000 */
[----:B------:R0:W1:Y:S01]  /*ad90*/  F2F.F64.F32 R4, R0 ;  /* 0x0000000000047310 */ /* 0x0000620000201800 */
[----:B------:R-:W-:Y:S05]  /*ada0*/  BRA `(.L_x_6163) ;  /* 0x0000049000007947 */ /* 0x000fea0003800000 */
.L_x_6176:
        /* <DEDUP_REMOVED lines=21> */
.L_x_6185:
[----:B------:R-:W-:Y:S05]  /*af00*/  BSYNC B1 ;  /* 0x0000000000017941 */ /* 0x000fea0003800000 */
.L_x_6184:
[----:B------:R-:W-:Y:S01]  /*af10*/  LEA R3, R0, 0x37800000, 0x17 ;  /* 0x3780000000037811 */ /* 0x000fe200078eb8ff */
[----:B------:R-:W-:-:S05]  /*af20*/  IMAD.SHL.U32 R0, R2, 0x200000, RZ ;  /* 0x0020000002007824 */ /* 0x000fca00078e00ff */
[----:B------:R-:W-:Y:S02]  /*af30*/  LOP3.LUT R0, R3, R0, R4, 0xfe, !PT ;  /* 0x0000000003007212 */ /* 0x000fe400078efe04 */
.L_x_6183:
[----:B------:R-:W-:Y:S05]  /*af40*/  BSYNC B0 ;  /* 0x0000000000007941 */ /* 0x000fea0003800000 */
.L_x_6182:
[----:B------:R-:W-:-:S04]  /*af50*/  FMUL.FTZ R0, R0, 1 ;  /* 0x3f80000000007820 */ /* 0x000fc80000410000 */
[----:B------:R0:W1:Y:S01]  /*af60*/  F2F.F64.F32 R4, R0 ;  /* 0x0000000000047310 */ /* 0x0000620000201800 */
[----:B------:R-:W-:Y:S05]  /*af70*/  BRA `(.L_x_6163) ;  /* 0x000002c000007947 */ /* 0x000fea0003800000 */
.L_x_6175:
        /* <DEDUP_REMOVED lines=14> */
.L_x_6189:
[----:B------:R-:W-:Y:S05]  /*b060*/  BSYNC B0 ;  /* 0x0000000000007941 */ /* 0x000fea0003800000 */
.L_x_6188:
[----:B------:R-:W-:-:S04]  /*b070*/  FMUL.FTZ R0, R0, 1 ;  /* 0x3f80000000007820 */ /* 0x000fc80000410000 */
[----:B------:R0:W1:Y:S01]  /*b080*/  F2F.F64.F32 R4, R0 ;  /* 0x0000000000047310 */ /* 0x0000620000201800 */
[----:B------:R-:W-:Y:S05]  /*b090*/  BRA `(.L_x_6163) ;  /* 0x000001a000007947 */ /* 0x000fea0003800000 */
.L_x_6162:
        /* <DEDUP_REMOVED lines=21> */
.L_x_6187:
[----:B------:R-:W2:Y:S02]  /*b1f0*/  LDG.E.64 R4, [R2.64] ;  /* 0x0000002402047981 */ /* 0x000ea4000c1e1b00 */
[----:B--2---:R-:W0:Y:S01]  /*b200*/  I2F.F64.U64 R4, R4 ;  /* 0x0000000400047312 */ /* 0x004e220000301800 */
[----:B------:R-:W-:Y:S05]  /*b210*/  BRA `(.L_x_6163) ;  /* 0x0000002000007947 */ /* 0x000fea0003800000 */
.L_x_6186:
[----:B------:R-:W2:Y:S02]  /*b220*/  LDG.E R2, [R2.64] ;  /* 0x0000002402027981 */ /* 0x000ea4000c1e1900 */
[----:B--2---:R0:W1:Y:S02]  /*b230*/  I2F.F64.U32 R4, R2 ;  /* 0x0000000200047312 */ /* 0x0040640000201800 */
.L_x_6163:
        /* <DEDUP_REMOVED lines=16> */
.L_x_6193:
        /* <DEDUP_REMOVED lines=36> */
.L_x_6194:
[----:B------:R-:W-:Y:S05]  /*b580*/  BSYNC B1 ;  /* 0x0000000000017941 */ /* 0x000fea0003800000 */
.L_x_6192:
[----:B------:R-:W0:Y:S01]  /*b590*/  DMUL R4, R4, c[0x0][0x370] ;  /* 0x0000dc0004047a28 */ /* 0x000e220000000000 */
[----:B------:R-:W-:Y:S05]  /*b5a0*/  BRA `(.L_x_6195) ;  /* 0x0000001000007947 */ /* 0x000fea0003800000 */
.L_x_6191:
[----:B------:R-:W0:-:S06]  /*b5b0*/  DMUL R4, R4, c[0x0][0x378] ;  /* 0x0000de0004047a28 */ /* 0x000e0c0000000000 */
.L_x_6195:
[----:B------:R-:W-:Y:S05]  /*b5c0*/  BSYNC B0 ;  /* 0x0000000000007941 */ /* 0x000fea0003800000 */
.L_x_6190:
        /* <DEDUP_REMOVED lines=15> */
.L_x_6199:
[----:B0-----:R-:W0:Y:S02]  /*b6c0*/  F2I.S64.F64.TRUNC R4, R4 ;  /* 0x0000000400047311 */ /* 0x001e24000030d900 */
[----:B0-----:R-:W-:-:S05]  /*b6d0*/  IMAD.MOV.U32 R3, RZ, RZ, R4 ;  /* 0x000000ffff037224 */ /* 0x001fca00078e0004 */
[----:B------:R-:W-:Y:S01]  /*b6e0*/  STG.E.U8 [R16.64], R3 ;  /* 0x0000000310007986 */ /* 0x000fe2000c101124 */
[----:B------:R-:W-:Y:S05]  /*b6f0*/  EXIT ;  /* 0x000000000000794d */ /* 0x000fea0003800000 */
.L_x_6198:
        /* <DEDUP_REMOVED lines=9> */
.L_x_6202:
[----:B0-----:R-:W0:Y:S02]  /*b790*/  F2I.F64.TRUNC R5, R4 ;  /* 0x0000000400057311 */ /* 0x001e24000030d100 */
[----:B0-----:R-:W-:Y:S01]  /*b7a0*/  STG.E [R16.64], R5 ;  /* 0x0000000510007986 */ /* 0x001fe2000c101924 */
[----:B------:R-:W-:Y:S05]  /*b7b0*/  EXIT ;  /* 0x000000000000794d */ /* 0x000fea0003800000 */
.L_x_6201:
[----:B0-----:R-:W0:Y:S02]  /*b7c0*/  F2I.F64.TRUNC R5, R4 ;  /* 0x0000000400057311 */ /* 0x001e24000030d100 */
[----:B0-----:R-:W-:Y:S01]  /*b7d0*/  STG.E.U16 [R16.64], R5 ;  /* 0x0000000510007986 */ /* 0x001fe2000c101524 */
[----:B------:R-:W-:Y:S05]  /*b7e0*/  EXIT ;  /* 0x000000000000794d */ /* 0x000fea0003800000 */
.L_x_6197:
        /* <DEDUP_REMOVED lines=11> */
.L_x_6204:
[----:B0-----:R-:W0:Y:S01]  /*b8a0*/  F2F.F32.F64 R0, R4 ;  /* 0x0000000400007310 */ /* 0x001e220000301000 */
[----:B------:R-:W0:-:S14]  /*b8b0*/  DSETP.GEU.AND P0, PT, |R4|, c[0x2][0x58], PT ;  /* 0x008016000400762a */ /* 0x000e1c0003f0e200 */
[----:B0-----:R-:W-:-:S05]  /*b8c0*/  @!P0 FMUL R0, R0, 1.175494350822287508e-38 ;  /* 0x0080000000008820 */ /* 0x001fca0000400000 */
[----:B------:R-:W-:-:S05]  /*b8d0*/  F2FP.PACK_AB R0, RZ, R0 ;  /* 0x00000000ff00723e */ /* 0x000fca00000000ff */
[----:B------:R-:W-:Y:S01]  /*b8e0*/  STG.E.U16 [R16.64], R0 ;  /* 0x0000000010007986 */ /* 0x000fe2000c101524 */
[----:B------:R-:W-:Y:S05]  /*b8f0*/  EXIT ;  /* 0x000000000000794d */ /* 0x000fea0003800000 */
.L_x_6203:
        /* <DEDUP_REMOVED lines=12> */
.L_x_6206:
[----:B0-----:R-:W0:Y:S01]  /*b9c0*/  F2F.F32.F64 R0, R4 ;  /* 0x0000000400007310 */ /* 0x001e220000301000 */
[----:B------:R-:W0:-:S14]  /*b9d0*/  DSETP.GEU.AND P0, PT, |R4|, c[0x2][0x58], PT ;  /* 0x008016000400762a */ /* 0x000e1c0003f0e200 */
[----:B0-----:R-:W-:-:S05]  /*b9e0*/  @!P0 FMUL R0, R0, 1.175494350822287508e-38 ;  /* 0x0080000000008820 */ /* 0x001fca0000400000 */
[----:B------:R-:W-:-:S04]  /*b9f0*/  F2FP.PACK_AB R3, RZ, R0 ;  /* 0x00000000ff03723e */ /* 0x000fc800000000ff */
[----:B------:R-:W-:-:S05]  /*ba00*/  PRMT R3, R3, 0x5410, RZ ;  /* 0x0000541003037816 */ /* 0x000fca00000000ff */
[----:B------:R-:W-:Y:S01]  /*ba10*/  STG.E [R16.64], R3 ;  /* 0x0000000310007986 */ /* 0x000fe2000c101924 */
[----:B------:R-:W-:Y:S05]  /*ba20*/  EXIT ;  /* 0x000000000000794d */ /* 0x000fea0003800000 */
.L_x_6205:
[----:B0-----:R-:W-:Y:S01]  /*ba30*/  STG.E.64 [R16.64], R4 ;  /* 0x0000000410007986 */ /* 0x001fe2000c101b24 */
[----:B------:R-:W-:Y:S05]  /*ba40*/  EXIT ;  /* 0x000000000000794d */ /* 0x000fea0003800000 */
.L_x_6196:
        /* <DEDUP_REMOVED lines=12> */
.L_x_6209:
[----:B------:R-:W-:-:S05]  /*bb10*/  CS2R R6, SRZ ;  /* 0x0000000000067805 */ /* 0x000fca000001ff00 */
[----:B0-----:R-:W-:Y:S01]  /*bb20*/  STG.E.128 [R16.64], R4 ;  /* 0x0000000410007986 */ /* 0x001fe2000c101d24 */
[----:B------:R-:W-:Y:S05]  /*bb30*/  EXIT ;  /* 0x000000000000794d */ /* 0x000fea0003800000 */
.L_x_6208:
        /* <DEDUP_REMOVED lines=23> */
.L_x_6213:
[----:B------:R-:W-:Y:S05]  /*bcb0*/  BSYNC B0 ;  /* 0x0000000000007941 */ /* 0x000fea0003800000 */
.L_x_6212:
[----:B------:R-:W-:-:S05]  /*bcc0*/  LOP3.LUT R3, R0, R3, RZ, 0xfc, !PT ;  /* 0x0000000300037212 */ /* 0x000fca00078efcff */
[----:B------:R-:W-:Y:S01]  /*bcd0*/  STG.E.U8 [R16.64], R3 ;  /* 0x0000000310007986 */ /* 0x000fe2000c101124 */
[----:B------:R-:W-:Y:S05]  /*bce0*/  EXIT ;  /* 0x000000000000794d */ /* 0x000fea0003800000 */
.L_x_6211:
        /* <DEDUP_REMOVED lines=15> */
.L_x_6215:
[----:B------:R-:W-:Y:S01]  /*bde0*/  IMAD.MOV.U32 R0, RZ, RZ, 0x7f ;  /* 0x0000007fff007424 */ /* 0x000fe200078e00ff */
[----:B------:R-:W-:-:S04]  /*bdf0*/  ISETP.GT.U32.AND P0, PT, R2, 0x7f800000, PT ;  /* 0x7f8000000200780c */ /* 0x000fc80003f04070 */
[----:B------:R-:W-:-:S04]  /*be00*/  SEL R0, R0, 0x7c, P0 ;  /* 0x0000007c00007807 */ /* 0x000fc80000000000 */
.L_x_6216:
[----:B------:R-:W-:Y:S05]  /*be10*/  BSYNC B0 ;  /* 0x0000000000007941 */ /* 0x000fea0003800000 */
.L_x_6214:
[----:B------:R-:W-:-:S04]  /*be20*/  LOP3.LUT R2, R3, 0x80000000, RZ, 0xc0, !PT ;  /* 0x8000000003027812 */ /* 0x000fc800078ec0ff */
[----:B------:R-:W-:-:S04]  /*be30*/  SHF.R.U32.HI R3, RZ, 0x18, R2 ;  /* 0x00000018ff037819 */ /* 0x000fc80000011602 */
[----:B------:R-:W-:-:S05]  /*be40*/  LOP3.LUT R3, R0, R3, RZ, 0xfc, !PT ;  /* 0x0000000300037212 */ /* 0x000fca00078efcff */
[----:B------:R-:W-:Y:S01]  /*be50*/  STG.E.U8 [R16.64], R3 ;  /* 0x0000000310007986 */ /* 0x000fe2000c101124 */
[----:B------:R-:W-:Y:S05]  /*be60*/  EXIT ;  /* 0x000000000000794d */ /* 0x000fea0003800000 */
.L_x_6210:
[----:B0-----:R-:W0:Y:S01]  /*be70*/  F2F.F32.F64 R0, R4 ;  /* 0x0000000400007310 */ /* 0x001e220000301000 */
[----:B------:R-:W0:-:S14]  /*be80*/  DSETP.GEU.AND P0, PT, |R4|, c[0x2][0x58], PT ;  /* 0x008016000400762a */ /* 0x000e1c0003f0e200 */
[----:B0-----:R-:W-:-:S05]  /*be90*/  @!P0 FMUL R0, R0, 1.175494350822287508e-38 ;  /* 0x0080000000008820 */ /* 0x001fca0000400000 */
[----:B------:R-:W-:-:S05]  /*bea0*/  F2FP.BF16.PACK_AB R0, RZ, R0 ;  /* 0x00000000ff00723e */ /* 0x000fca00000010ff */
[----:B------:R-:W-:Y:S01]  /*beb0*/  STG.E.U16 [R16.64], R0 ;  /* 0x0000000010007986 */ /* 0x000fe2000c101524 */
[----:B------:R-:W-:Y:S05]  /*bec0*/  EXIT ;  /* 0x000000000000794d */ /* 0x000fea0003800000 */
.L_x_6207:
        /* <DEDUP_REMOVED lines=11> */
.L_x_6219:
        /* <DEDUP_REMOVED lines=19> */
.L_x_6222:
[----:B------:R-:W-:-:S04]  /*c0b0*/  LOP3.LUT R2, R3, 0x80000000, RZ, 0xc0, !PT ;  /* 0x8000000003027812 */ /* 0x000fc800078ec0ff */
[----:B------:R-:W-:-:S04]  /*c0c0*/  SHF.R.U32.HI R3, RZ, 0x18, R2 ;  /* 0x00000018ff037819 */ /* 0x000fc80000011602 */
[----:B------:R-:W-:-:S04]  /*c0d0*/  LOP3.LUT R0, R0, R3, RZ, 0xfc, !PT ;  /* 0x0000000300007212 */ /* 0x000fc800078efcff */
[----:B------:R-:W-:Y:S02]  /*c0e0*/  PRMT R8, R0, 0x7610, R8 ;  /* 0x0000761000087816 */ /* 0x000fe40000000008 */
.L_x_6221:
[----:B------:R-:W-:Y:S05]  /*c0f0*/  BSYNC B0 ;  /* 0x0000000000007941 */ /* 0x000fea0003800000 */
.L_x_6220:
[----:B------:R-:W-:Y:S01]  /*c100*/  STG.E.U8 [R16.64], R8 ;  /* 0x0000000810007986 */ /* 0x000fe2000c101124 */
[----:B------:R-:W-:Y:S05]  /*c110*/  EXIT ;  /* 0x000000000000794d */ /* 0x000fea0003800000 */
.L_x_6218:
        /* <DEDUP_REMOVED lines=19> */
.L_x_6225:
[----:B------:R-:W-:-:S04]  /*c250*/  LOP3.LUT R2, R3, 0x80000000, RZ, 0xc0, !PT ;  /* 0x8000000003027812 */ /* 0x000fc800078ec0ff */
[----:B------:R-:W-:-:S04]  /*c260*/  SHF.R.U32.HI R3, RZ, 0x18, R2 ;  /* 0x00000018ff037819 */ /* 0x000fc80000011602 */
[----:B------:R-:W-:-:S04]  /*c270*/  LOP3.LUT R0, R0, R3, RZ, 0xfc, !PT ;  /* 0x0000000300007212 */ /* 0x000fc800078efcff */
[----:B------:R-:W-:Y:S02]  /*c280*/  PRMT R8, R0, 0x7610, R8 ;  /* 0x0000761000087816 */ /* 0x000fe40000000008 */
.L_x_6224:
[----:B------:R-:W-:Y:S05]  /*c290*/  BSYNC B0 ;  /* 0x0000000000007941 */ /* 0x000fea0003800000 */
.L_x_6223:
[----:B------:R-:W-:Y:S01]  /*c2a0*/  STG.E.U8 [R16.64], R8 ;  /* 0x0000000810007986 */ /* 0x000fe2000c101124 */
[----:B------:R-:W-:Y:S05]  /*c2b0*/  EXIT ;  /* 0x000000000000794d */ /* 0x000fea0003800000 */
.L_x_6217:
        /* <DEDUP_REMOVED lines=24> */
.L_x_6200:
        /* <DEDUP_REMOVED lines=20> */
.L_x_6227:
[----:B0-----:R-:W0:Y:S02]  /*c580*/  F2I.U64.F64.TRUNC R4, R4 ;  /* 0x0000000400047311 */ /* 0x001e24000030d800 */
[----:B0-----:R-:W-:Y:S01]  /*c590*/  STG.E.64 [R16.64], R4 ;  /* 0x0000000410007986 */ /* 0x001fe2000c101b24 */
[----:B------:R-:W-:Y:S05]  /*c5a0*/  EXIT ;  /* 0x000000000000794d */ /* 0x000fea0003800000 */
.L_x_6226:
[----:B0-----:R-:W0:Y:S02]  /*c5b0*/  F2I.U32.F64.TRUNC R5, R4 ;  /* 0x0000000400057311 */ /* 0x001e24000030d000 */
[----:B0-----:R-:W-:Y:S01]  /*c5c0*/  STG.E [R16.64], R5 ;  /* 0x0000000510007986 */ /* 0x001fe2000c101924 */
[----:B------:R-:W-:Y:S05]  /*c5d0*/  EXIT ;  /* 0x000000000000794d */ /* 0x000fea0003800000 */
.L_x_6228:
        /* <DEDUP_REMOVED lines=10> */
.L_x_6743:


//--------------------- .text._ZN2at6native27unrolled_elementwise_kernelIZZZNS0_60_GLOBAL__N__171e0b9f_22_ActivationEluKernel_cu_9e10b42f_309610elu_kernelERNS_18TensorIteratorBaseERKN3c106ScalarES8_S8_ENKUlvE_clEvENKUlvE_clEvEUldE_St5arrayIPcLm2EELi4E23TrivialOffsetCalculatorILi1EjESG_NS0_6memory12LoadWithCastILi1EEENSH_13StoreWithCastILi1EEEEEviT_T0_T2_T3_T4_T5_ --------------------------
	.section	.text._ZN2at6native27unrolled_elementwise_kernelIZZZNS0_60_GLOBAL__N__171e0b9f_22_ActivationEluKernel_cu_9e10b42f_309610elu_kernelERNS_18TensorIteratorBaseERKN3c106ScalarES8_S8_ENKUlvE_clEvENKUlvE_clEvEUldE_St5arrayIPcLm2EELi4E23TrivialOffsetCalculatorILi1EjESG_NS0_6memory12LoadWithCastILi1EEENSH_13StoreWithCastILi1EEEEEviT_T0_T2_T3_T4_T5_,"ax",@progbits
	.sectioninfo	@"SHI_REGISTERS=34"
	.align	128
        .global         _ZN2at6native27unrolled_elementwise_kernelIZZZNS0_60_GLOBAL__N__171e0b9f_22_ActivationEluKernel_cu_9e10b42f_309610elu_kernelERNS_18TensorIteratorBaseERKN3c106ScalarES8_S8_ENKUlvE_clEvENKUlvE_clEvEUldE_St5arrayIPcLm2EELi4E23TrivialOffsetCalculatorILi1EjESG_NS0_6memory12LoadWithCastILi1EEENSH_13StoreWithCastILi1EEEEEviT_T0_T2_T3_T4_T5_
        .type           _ZN2at6native27unrolled_elementwise_kernelIZZZNS0_60_GLOBAL__N__171e0b9f_22_ActivationEluKernel_cu_9e10b42f_309610elu_kernelERNS_18TensorIteratorBaseERKN3c106ScalarES8_S8_ENKUlvE_clEvENKUlvE_clEvEUldE_St5arrayIPcLm2EELi4E23TrivialOffsetCalculatorILi1EjESG_NS0_6memory12LoadWithCastILi1EEENSH_13StoreWithCastILi1EEEEEviT_T0_T2_T3_T4_T5_,@function
        .size           _ZN2at6native27unrolled_elementwise_kernelIZZZNS0_60_GLOBAL__N__171e0b9f_22_ActivationEluKernel_cu_9e10b42f_309610elu_kernelERNS_18TensorIteratorBaseERKN3c106ScalarES8_S8_ENKUlvE_clEvENKUlvE_clEvEUldE_St5arrayIPcLm2EELi4E23TrivialOffsetCalculatorILi1EjESG_NS0_6memory12LoadWithCastILi1EEENSH_13StoreWithCastILi1EEEEEviT_T0_T2_T3_T4_T5_,(.L_x_6744 - _ZN2at6native27unrolled_elementwise_kernelIZZZNS0_60_GLOBAL__N__171e0b9f_22_ActivationEluKernel_cu_9e10b42f_309610elu_kernelERNS_18TensorIteratorBaseERKN3c106ScalarES8_S8_ENKUlvE_clEvENKUlvE_clEvEUldE_St5arrayIPcLm2EELi4E23TrivialOffsetCalculatorILi1EjESG_NS0_6memory12LoadWithCastILi1EEENSH_13StoreWithCastILi1EEEEEviT_T0_T2_T3_T4_T5_)
        .other          _ZN2at6native27unrolled_elementwise_kernelIZZZNS0_60_GLOBAL__N__171e0b9f_22_ActivationEluKernel_cu_9e10b42f_309610elu_kernelERNS_18TensorIteratorBaseERKN3c106ScalarES8_S8_ENKUlvE_clEvENKUlvE_clEvEUldE_St5arrayIPcLm2EELi4E23TrivialOffsetCalculatorILi1EjESG_NS0_6memory12LoadWithCastILi1EEENSH_13StoreWithCastILi1EEEEEviT_T0_T2_T3_T4_T5_,@"STO_CUDA_ENTRY STV_DEFAULT"
_ZN2at6native27unrolled_elementwise_kernelIZZZNS0_60_GLOBAL__N__171e0b9f_22_ActivationEluKernel_cu_9e10b42f_309610elu_kernelERNS_18TensorIteratorBaseERKN3c106ScalarES8_S8_ENKUlvE_clEvENKUlvE_clEvEUldE_St5arrayIPcLm2EELi4E23TrivialOffsetCalculatorILi1EjESG_NS0_6memory12LoadWithCastILi1EEENSH_13StoreWithCastILi1EEEEEviT_T0_T2_T3_T4_T5_:
.text._ZN2at6native27unrolled_elementwise_kernelIZZZNS0_60_GLOBAL__N__171e0b9f_22_ActivationEluKernel_cu_9e10b42f_309610elu_kernelERNS_18TensorIteratorBaseERKN3c106ScalarES8_S8_ENKUlvE_clEvENKUlvE_clEvEUldE_St5arrayIPcLm2EELi4E23TrivialOffsetCalculatorILi1EjESG_NS0_6memory12LoadWithCastILi1EEENSH_13StoreWithCastILi1EEEEEviT_T0_T2_T3_T4_T5_:
        /* <DEDUP_REMOVED lines=30> */
.L_x_6234:
[----:B------:R-:W2:Y:S02]  /*01e0*/  LDG.E.U8 R4, [R4.64] ;  /* 0x0000002404047981 */ /* 0x000ea4000c1e1100 */
[----:B--2---:R0:W1:Y:S01]  /*01f0*/  I2F.F64.U16 R22, R4 ;  /* 0x0000000400167312 */ /* 0x0040620000101800 */
[----:B------:R-:W-:Y:S05]  /*0200*/  BRA `(.L_x_6236) ;  /* 0x00000e0000007947 */ /* 0x000fea0003800000 */
.L_x_6233:
        /* <DEDUP_REMOVED lines=9> */
.L_x_6238:
[----:B------:R-:W2:Y:S02]  /*02a0*/  LDG.E R4, [R4.64] ;  /* 0x0000002404047981 */ /* 0x000ea4000c1e1900 */
[----:B--2---:R0:W1:Y:S01]  /*02b0*/  I2F.F64 R22, R4 ;  /* 0x0000000400167312 */ /* 0x0040620000201c00 */
[----:B------:R-:W-:Y:S05]  /*02c0*/  BRA `(.L_x_6236) ;  /* 0x00000d4000007947 */ /* 0x000fea0003800000 */
.L_x_6237:
[----:B------:R-:W2:Y:S02]  /*02d0*/  LDG.E.U16 R4, [R4.64] ;  /* 0x0000002404047981 */ /* 0x000ea4000c1e1500 */
[----:B--2---:R0:W1:Y:S01]  /*02e0*/  I2F.F64.S16 R22, R4 ;  /* 0x0000000400167312 */ /* 0x0040620000101c00 */
[----:B------:R-:W-:Y:S05]  /*02f0*/  BRA `(.L_x_6236) ;  /* 0x00000d1000007947 */ /* 0x000fea0003800000 */
.L_x_6232:
        /* <DEDUP_REMOVED lines=10> */
.L_x_6240:
[----:B------:R-:W2:Y:S02]  /*03a0*/  LDG.E.U16 R0, [R4.64] ;  /* 0x0000002404007981 */ /* 0x000ea4000c1e1500 */
[----:B--2---:R-:W-:-:S05]  /*03b0*/  HADD2.F32 R0, -RZ, R0.H0_H0 ;  /* 0x20000000ff007230 */ /* 0x004fca0000004100 */
[----:B------:R-:W-:-:S04]  /*03c0*/  FMUL.FTZ R0, R0, 1 ;  /* 0x3f80000000007820 */ /* 0x000fc80000410000 */
[----:B------:R0:W1:Y:S01]  /*03d0*/  F2F.F64.F32 R22, R0 ;  /* 0x0000000000167310 */ /* 0x0000620000201800 */
[----:B------:R-:W-:Y:S05]  /*03e0*/  BRA `(.L_x_6236) ;  /* 0x00000c2000007947 */ /* 0x000fea0003800000 */
.L_x_6239:
        /* <DEDUP_REMOVED lines=10> */
.L_x_6242:
[----:B------:R-:W2:Y:S02]  /*0490*/  LDG.E.U16 R4, [R4.64] ;  /* 0x0000002404047981 */ /* 0x000ea4000c1e1500 */
[----:B--2---:R-:W-:-:S05]  /*04a0*/  HADD2.F32 R0, -RZ, R4.H0_H0 ;  /* 0x20000004ff007230 */ /* 0x004fca0000004100 */
[----:B------:R-:W-:-:S04]  /*04b0*/  FMUL.FTZ R0, R0, 1 ;  /* 0x3f80000000007820 */ /* 0x000fc80000410000 */
[----:B------:R0:W1:Y:S01]  /*04c0*/  F2F.F64.F32 R22, R0 ;  /* 0x0000000000167310 */ /* 0x0000620000201800 */
[----:B------:R-:W-:Y:S05]  /*04d0*/  BRA `(.L_x_6236) ;  /* 0x00000b3000007947 */ /* 0x000fea0003800000 */
.L_x_6241:
[----:B------:R0:W5:Y:S01]  /*04e0*/  LDG.E.64 R22, [R4.64] ;  /* 0x0000002404167981 */ /* 0x000162000c1e1b00 */
[----:B------:R-:W-:Y:S05]  /*04f0*/  BRA `(.L_x_6236) ;  /* 0x00000b1000007947 */ /* 0x000fea0003800000 */
.L_x_6231:
        /* <DEDUP_REMOVED lines=13> */
.L_x_6245:
[----:B------:R0:W5:Y:S01]  /*05d0*/  LDG.E.64 R22, [R4.64] ;  /* 0x0000002404167981 */ /* 0x000162000c1e1b00 */
[----:B------:R-:W-:Y:S05]  /*05e0*/  BRA `(.L_x_6236) ;  /* 0x00000a2000007947 */ /* 0x000fea0003800000 */
.L_x_6244:
        /* <DEDUP_REMOVED lines=28> */
.L_x_6247:
        /* <DEDUP_REMOVED lines=12> */
[----:B------:R-:W-:-:S05]  /*0870*/  LOP3.LUT R0, R3, 0x80000000, R0, 0xf8, !PT ;  /* 0x8000000003007812 */ /* 0x000fca00078ef800 */
[----:B------:R-:W-:-:S04]  /*0880*/  FMUL.FTZ R0, R0, 1 ;  /* 0x3f80000000007820 */ /* 0x000fc80000410000 */
[----:B------:R0:W1:Y:S01]  /*0890*/  F2F.F64.F32 R22, R0 ;  /* 0x0000000000167310 */ /* 0x0000620000201800 */
[----:B------:R-:W-:Y:S05]  /*08a0*/  BRA `(.L_x_6236) ;  /* 0x0000076000007947 */ /* 0x000fea0003800000 */
.L_x_6246:
[----:B------:R-:W2:Y:S02]  /*08b0*/  LDG.E.U16 R0, [R4.64] ;  /* 0x0000002404007981 */ /* 0x000ea4000c1e1500 */
[----:B--2---:R-:W-:-:S05]  /*08c0*/  PRMT R0, RZ, 0x5410, R0 ;  /* 0x00005410ff007816 */ /* 0x004fca0000000000 */
[----:B------:R-:W-:-:S04]  /*08d0*/  FMUL.FTZ R0, R0, 1 ;  /* 0x3f80000000007820 */ /* 0x000fc80000410000 */
[----:B------:R0:W1:Y:S01]  /*08e0*/  F2F.F64.F32 R22, R0 ;  /* 0x0000000000167310 */ /* 0x0000620000201800 */
[----:B------:R-:W-:Y:S05]  /*08f0*/  BRA `(.L_x_6236) ;  /* 0x0000071000007947 */ /* 0x000fea0003800000 */
.L_x_6243:
        /* <DEDUP_REMOVED lines=11> */
.L_x_6250:
        /* <DEDUP_REMOVED lines=21> */
.L_x_6254:
[----:B------:R-:W-:Y:S05]  /*0b00*/  BSYNC B1 ;  /* 0x0000000000017941 */ /* 0x000fea0003800000 */
.L_x_6253:
[----:B------:R-:W-:Y:S01]  /*0b10*/  LEA R5, R0, 0x3b800000, 0x17 ;  /* 0x3b80000000057811 */ /* 0x000fe200078eb8ff */
[----:B------:R-:W-:-:S05]  /*0b20*/  IMAD.SHL.U32 R0, R3, 0x100000, RZ ;  /* 0x0010000003007824 */ /* 0x000fca00078e00ff */
[----:B------:R-:W-:Y:S02]  /*0b30*/  LOP3.LUT R0, R5, R0, R6, 0xfe, !PT ;  /* 0x0000000005007212 */ /* 0x000fe400078efe06 */
.L_x_6252:
[----:B------:R-:W-:Y:S05]  /*0b40*/  BSYNC B0 ;  /* 0x0000000000007941 */ /* 0x000fea0003800000 */
.L_x_6251:
[----:B------:R-:W-:-:S04]  /*0b50*/  FMUL.FTZ R0, R0, 1 ;  /* 0x3f80000000007820 */ /* 0x000fc80000410000 */
[----:B------:R0:W1:Y:S01]  /*0b60*/  F2F.F64.F32 R22, R0 ;  /* 0x0000000000167310 */ /* 0x0000620000201800 */
[----:B------:R-:W-:Y:S05]  /*0b70*/  BRA `(.L_x_6236) ;  /* 0x0000049000007947 */ /* 0x000fea0003800000 */
.L_x_6249:
        /* <DEDUP_REMOVED lines=21> */
.L_x_6258:
[----:B------:R-:W-:Y:S05]  /*0cd0*/  BSYNC B1 ;  /* 0x0000000000017941 */ /* 0x000fea0003800000 */
.L_x_6257:
[----:B------:R-:W-:Y:S01]  /*0ce0*/  LEA R5, R0, 0x37800000, 0x17 ;  /* 0x3780000000057811 */ /* 0x000fe200078eb8ff */
[----:B------:R-:W-:-:S05]  /*0cf0*/  IMAD.SHL.U32 R0, R3, 0x200000, RZ ;  /* 0x0020000003007824 */ /* 0x000fca00078e00ff */
[----:B------:R-:W-:Y:S02]  /*0d00*/  LOP3.LUT R0, R5, R0, R6, 0xfe, !PT ;  /* 0x0000000005007212 */ /* 0x000fe400078efe06 */
.L_x_6256:
[----:B------:R-:W-:Y:S05]  /*0d10*/  BSYNC B0 ;  /* 0x0000000000007941 */ /* 0x000fea0003800000 */
.L_x_6255:
[----:B------:R-:W-:-:S04]  /*0d20*/  FMUL.FTZ R0, R0, 1 ;  /* 0x3f80000000007820 */ /* 0x000fc80000410000 */
[----:B------:R0:W1:Y:S01]  /*0d30*/  F2F.F64.F32 R22, R0 ;  /* 0x0000000000167310 */ /* 0x0000620000201800 */
[----:B------:R-:W-:Y:S05]  /*0d40*/  BRA `(.L_x_6236) ;  /* 0x000002c000007947 */ /* 0x000fea0003800000 */
.L_x_6248:
        /* <DEDUP_REMOVED lines=14> */
.L_x_6262:
[----:B------:R-:W-:Y:S05]  /*0e30*/  BSYNC B0 ;  /* 0x0000000000007941 */ /* 0x000fea0003800000 */
.L_x_6261:
[----:B------:R-:W-:-:S04]  /*0e40*/  FMUL.FTZ R0, R0, 1 ;  /* 0x3f80000000007820 */ /* 0x000fc80000410000 */
[----:B------:R0:W1:Y:S01]  /*0e50*/  F2F.F64.F32 R22, R0 ;  /* 0x0000000000167310 */ /* 0x0000620000201800 */
[----:B------:R-:W-:Y:S05]  /*0e60*/  BRA `(.L_x_6236) ;  /* 0x000001a000007947 */ /* 0x000fea0003800000 */
.L_x_6235:
        /* <DEDUP_REMOVED lines=21> */
.L_x_6260:
[----:B------:R-:W2:Y:S02]  /*0fc0*/  LDG.E.64 R22, [R4.64] ;  /* 0x0000002404167981 */ /* 0x000ea4000c1e1b00 */
[----:B--2---:R-:W0:Y:S01]  /*0fd0*/  I2F.F64.U64 R22, R22 ;  /* 0x0000001600167312 */ /* 0x004e220000301800 */
[----:B------:R-:W-:Y:S05]  /*0fe0*/  BRA `(.L_x_6236) ;  /* 0x0000002000007947 */ /* 0x000fea0003800000 */
.L_x_6259:
[----:B------:R-:W2:Y:S02]  /*0ff0*/  LDG.E R4, [R4.64] ;  /* 0x0000002404047981 */ /* 0x000ea4000c1e1900 */
[----:B--2---:R0:W1:Y:S02]  /*1000*/  I2F.F64.U32 R22, R4 ;  /* 0x0000000400167312 */ /* 0x0040640000201800 */
.L_x_6236:
[----:B------:R-:W2:Y:S02]  /*1010*/  S2R R26, SR_TID.X ;  /* 0x00000000001a7919 */ /* 0x000ea40000002100 */
[----:B--2---:R-:W-:Y:S02]  /*1020*/  IADD3 R26, R26, 0x80, RZ ;  /* 0x000000801a1a7810 */ /* 0x004fe40007ffe0ff */
.L_x_6230:
[----:B-1----:R-:W-:Y:S05]  /*1030*/  BSYNC B6 ;  /* 0x0000000000067941 */ /* 0x002fea0003800000 */
.L_x_6229:
        /* <DEDUP_REMOVED lines=22> */
.L_x_6268:
[----:B------:R-:W2:Y:S02]  /*11a0*/  LDG.E.U8 R4, [R4.64] ;  /* 0x0000002404047981 */ /* 0x000ea4000c1e1100 */
[----:B--2---:R0:W1:Y:S01]  /*11b0*/  I2F.F64.U16 R28, R4 ;  /* 0x00000004001c7312 */ /* 0x0040620000101800 */
[----:B------:R-:W-:Y:S05]  /*11c0*/  BRA `(.L_x_6270) ;  /* 0x00000df000007947 */ /* 0x000fea0003800000 */
.L_x_6267:
        /* <DEDUP_REMOVED lines=9> */
.L_x_6272:
[----:B------:R-:W2:Y:S02]  /*1260*/  LDG.E R4, [R4.64] ;  /* 0x0000002404047981 */ /* 0x000ea4000c1e1900 */
[----:B--2---:R0:W1:Y:S01]  /*1270*/  I2F.F64 R28, R4 ;  /* 0x00000004001c7312 */ /* 0x0040620000201c00 */
[----:B------:R-:W-:Y:S05]  /*1280*/  BRA `(.L_x_6270) ;  /* 0x00000d3000007947 */ /* 0x000fea0003800000 */
.L_x_6271:
[----:B------:R-:W2:Y:S02]  /*1290*/  LDG.E.U16 R4, [R4.64] ;  /* 0x0000002404047981 */ /* 0x000ea4000c1e1500 */
[----:B--2---:R0:W1:Y:S01]  /*12a0*/  I2F.F64.S16 R28, R4 ;  /* 0x00000004001c7312 */ /* 0x0040620000101c00 */
[----:B------:R-:W-:Y:S05]  /*12b0*/  BRA `(.L_x_6270) ;  /* 0x00000d0000007947 */ /* 0x000fea0003800000 */
.L_x_6266:
        /* <DEDUP_REMOVED lines=10> */
.L_x_6274:
[----:B------:R-:W2:Y:S02]  /*1360*/  LDG.E.U16 R0, [R4.64] ;  /* 0x0000002404007981 */ /* 0x000ea4000c1e1500 */
[----:B--2---:R-:W-:-:S05]  /*1370*/  HADD2.F32 R0, -RZ, R0.H0_H0 ;  /* 0x20000000ff007230 */ /* 0x004fca0000004100 */
[----:B------:R-:W-:-:S04]  /*1380*/  FMUL.FTZ R0, R0, 1 ;  /* 0x3f80000000007820 */ /* 0x000fc80000410000 */
[----:B------:R0:W1:Y:S01]  /*1390*/  F2F.F64.F32 R28, R0 ;  /* 0x00000000001c7310 */ /* 0x0000620000201800 */
[----:B------:R-:W-:Y:S05]  /*13a0*/  BRA `(.L_x_6270) ;  /* 0x00000c1000007947 */ /* 0x000fea0003800000 */
.L_x_6273:
        /* <DEDUP_REMOVED lines=10> */
.L_x_6276:
[----:B------:R-:W2:Y:S02]  /*1450*/  LDG.E.U16 R4, [R4.64] ;  /* 0x0000002404047981 */ /* 0x000ea4000c1e1500 */
[----:B--2---:R-:W-:-:S05]  /*1460*/  HADD2.F32 R0, -RZ, R4.H0_H0 ;  /* 0x20000004ff007230 */ /* 0x004fca0000004100 */
[----:B------:R-:W-:-:S04]  /*1470*/  FMUL.FTZ R0, R0, 1 ;  /* 0x3f80000000007820 */ /* 0x000fc80000410000 */
[----:B------:R0:W1:Y:S01]  /*1480*/  F2F.F64.F32 R28, R0 ;  /* 0x00000000001c7310 */ /* 0x0000620000201800 */
[----:B------:R-:W-:Y:S05]  /*1490*/  BRA `(.L_x_6270) ;  /* 0x00000b2000007947 */ /* 0x000fea0003800000 */
.L_x_6275:
[----:B------:R0:W5:Y:S01]  /*14a0*/  LDG.E.64 R28, [R4.64] ;  /* 0x00000024041c7981 */ /* 0x000162000c1e1b00 */
[----:B------:R-:W-:Y:S05]  /*14b0*/  BRA `(.L_x_6270) ;  /* 0x00000b0000007947 */ /* 0x000fea0003800000 */
.L_x_6265:
        /* <DEDUP_REMOVED lines=13> */
.L_x_6279:
[----:B------:R0:W5:Y:S01]  /*1590*/  LDG.E.64 R28, [R4.64] ;  /* 0x00000024041c7981 */ /* 0x000162000c1e1b00 */
[----:B------:R-:W-:Y:S05]  /*15a0*/  BRA `(.L_x_6270) ;  /* 0x00000a1000007947 */ /* 0x000fea0003800000 */
.L_x_6278:
        /* <DEDUP_REMOVED lines=28> */
.L_x_6281:
        /* <DEDUP_REMOVED lines=15> */
.L_x_6280:
[----:B------:R-:W2:Y:S02]  /*1860*/  LDG.E.U16 R0, [R4.64] ;  /* 0x0000002404007981 */ /* 0x000ea4000c1e1500 */
[----:B--2---:R-:W-:-:S05]  /*1870*/  PRMT R0, RZ, 0x5410, R0 ;  /* 0x00005410ff007816 */ /* 0x004fca0000000000 */
[----:B------:R-:W-:-:S04]  /*1880*/  FMUL.FTZ R0, R0, 1 ;  /* 0x3f80000000007820 */ /* 0x000fc80000410000 */
[----:B------:R0:W1:Y:S01]  /*1890*/  F2F.F64.F32 R28, R0 ;  /* 0x00000000001c7310 */ /* 0x0000620000201800 */
[----:B------:R-:W-:Y:S05]  /*18a0*/  BRA `(.L_x_6270) ;  /* 0x0000071000007947 */ /* 0x000fea0003800000 */
.L_x_6277:
        /* <DEDUP_REMOVED lines=11> */
.L_x_6284:
        /* <DEDUP_REMOVED lines=21> */
.L_x_6288:
[----:B------:R-:W-:Y:S05]  /*1ab0*/  BSYNC B1 ;  /* 0x0000000000017941 */ /* 0x000fea0003800000 */
.L_x_6287:
[----:B------:R-:W-:Y:S01]  /*1ac0*/  LEA R5, R0, 0x3b800000, 0x17 ;  /* 0x3b80000000057811 */ /* 0x000fe200078eb8ff */
[----:B------:R-:W-:-:S05]  /*1ad0*/  IMAD.SHL.U32 R0, R3, 0x100000, RZ ;  /* 0x0010000003007824 */ /* 0x000fca00078e00ff */
[----:B------:R-:W-:Y:S02]  /*1ae0*/  LOP3.LUT R0, R5, R0, R6, 0xfe, !PT ;  /* 0x0000000005007212 */ /* 0x000fe400078efe06 */
.L_x_6286:
[----:B------:R-:W-:Y:S05]  /*1af0*/  BSYNC B0 ;  /* 0x0000000000007941 */ /* 0x000fea0003800000 */
.L_x_6285:
[----:B------:R-:W-:-:S04]  /*1b00*/  FMUL.FTZ R0, R0, 1 ;  /* 0x3f80000000007820 */ /* 0x000fc80000410000 */
[----:B------:R0:W1:Y:S01]  /*1b10*/  F2F.F64.F32 R28, R0 ;  /* 0x00000000001c7310 */ /* 0x0000620000201800 */
[----:B------:R-:W-:Y:S05]  /*1b20*/  BRA `(.L_x_6270) ;  /* 0x0000049000007947 */ /* 0x000fea0003800000 */
.L_x_6283:
        /* <DEDUP_REMOVED lines=21> */
.L_x_6292:
[----:B------:R-:W-:Y:S05]  /*1c80*/  BSYNC B1 ;  /* 0x0000000000017941 */ /* 0x000fea0003800000 */
.L_x_6291:
[----:B------:R-:W-:Y:S01]  /*1c90*/  LEA R5, R0, 0x37800000, 0x17 ;  /* 0x3780000000057811 */ /* 0x000fe200078eb8ff */
[----:B------:R-:W-:-:S05]  /*1ca0*/  IMAD.SHL.U32 R0, R3, 0x200000, RZ ;  /* 0x0020000003007824 */ /* 0x000fca00078e00ff */
[----:B------:R-:W-:Y:S02]  /*1cb0*/  LOP3.LUT R0, R5, R0, R6, 0xfe, !PT ;  /* 0x0000000005007212 */ /* 0x000fe400078efe06 */
.L_x_6290:
[----:B------:R-:W-:Y:S05]  /*1cc0*/  BSYNC B0 ;  /* 0x0000000000007941 */ /* 0x000fea0003800000 */
.L_x_6289:
[----:B------:R-:W-:-:S04]  /*1cd0*/  FMUL.FTZ R0, R0, 1 ;  /* 0x3f80000000007820 */ /* 0x000fc80000410000 */
[----:B------:R0:W1:Y:S01]  /*1ce0*/  F2F.F64.F32 R28, R0 ;  /* 0x00000000001c7310 */ /* 0x0000620000201800 */
[----:B------:R-:W-:Y:S05]  /*1cf0*/  BRA `(.L_x_6270) ;  /* 0x000002c000007947 */ /* 0x000fea0003800000 */
.L_x_6282:
        /* <DEDUP_REMOVED lines=14> */
.L_x_6296:
[----:B------:R-:W-:Y:S05]  /*1de0*/  BSYNC B0 ;  /* 0x0000000000007941 */ /* 0x000fea0003800000 */
.L_x_6295:
[----:B------:R-:W-:-:S04]  /*1df0*/  FMUL.FTZ R0, R0, 1 ;  /* 0x3f80000000007820 */ /* 0x000fc80000410000 */
[----:B------:R0:W1:Y:S01]  /*1e00*/  F2F.F64.F32 R28, R0 ;  /* 0x00000000001c7310 */ /* 0x0000620000201800 */
[----:B------:R-:W-:Y:S05]  /*1e10*/  BRA `(.L_x_6270) ;  /* 0x000001a000007947 */ /* 0x000fea0003800000 */
.L_x_6269:
        /* <DEDUP_REMOVED lines=19> */
[----:B------:R-:W-:Y:S01]  /*1f50*/  CS2R R28, SRZ ;  /* 0x00000000001c7805 */ /* 0x000fe2000001ff00 */
[----:B------:R-:W-:Y:S05]  /*1f60*/  BRA `(.L_x_6270) ;  /* 0x0000005000007947 */ /* 0x000fea0003800000 */
.L_x_6294:
[----:B------:R-:W2:Y:S02]  /*1f70*/  LDG.E.64 R28, [R4.64] ;  /* 0x00000024041c7981 */ /* 0x000ea4000c1e1b00 */
[----:B--2---:R-:W0:Y:S01]  /*1f80*/  I2F.F64.U64 R28, R28 ;  /* 0x0000001c001c7312 */ /* 0x004e220000301800 */
[----:B------:R-:W-:Y:S05]  /*1f90*/  BRA `(.L_x_6270) ;  /* 0x0000002000007947 */ /* 0x000fea0003800000 */
.L_x_6293:
[----:B------:R-:W2:Y:S02]  /*1fa0*/  LDG.E R4, [R4.64] ;  /* 0x0000002404047981 */ /* 0x000ea4000c1e1900 */
[----:B--2---:R0:W1:Y:S02]  /*1fb0*/  I2F.F64.U32 R28, R4 ;  /* 0x00000004001c7312 */ /* 0x0040640000201800 */
.L_x_6270:
[----:B------:R-:W-:-:S03]  /*1fc0*/  IADD3 R26, R26, 0x80, RZ ;  /* 0x000000801a1a7810 */ /* 0x000fc60007ffe0ff */
.L_x_6264:
[----:B------:R-:W-:Y:S05]  /*1fd0*/  BSYNC B6 ;  /* 0x0000000000067941 */ /* 0x000fea0003800000 */
.L_x_6263:
[----:B------:R-:W-:Y:S01]  /*1fe0*/  ISETP.GE.AND P0, PT, R26, R19, PT ;  /* 0x000000131a00720c */ /* 0x000fe20003f06270 */
[----:B------:R-:W-:Y:S01]  /*1ff0*/  BSSY B6, `(.L_x_6297) ;  /* 0x00000fa000067945 */ /* 0x000fe20003800000 */
[----:B------:R-:W-:Y:S01]  /*2000*/  CS2R R16, SRZ ;  /* 0x0000000000107805 */ /* 0x000fe2000001ff00 */
[----:B------:R-:W-:-:S10]  /*2010*/  CS2R R24, SRZ ;  /* 0x0000000000187805 */ /* 0x000fd4000001ff00 */
        /* <DEDUP_REMOVED lines=20> */
.L_x_6302:
[----:B------:R-:W2:Y:S02]  /*2160*/  LDG.E.U8 R4, [R4.64] ;  /* 0x0000002404047981 */ /* 0x000ea4000c1e1100 */
[----:B--2---:R0:W2:Y:S01]  /*2170*/  I2F.F64.U16 R24, R4 ;  /* 0x0000000400187312 */ /* 0x0040a20000101800 */
[----:B------:R-:W-:Y:S05]  /*2180*/  BRA `(.L_x_6304) ;  /* 0x00000df000007947 */ /* 0x000fea0003800000 */
.L_x_6301:
        /* <DEDUP_REMOVED lines=9> */
.L_x_6306:
[----:B------:R-:W2:Y:S02]  /*2220*/  LDG.E R4, [R4.64] ;  /* 0x0000002404047981 */ /* 0x000ea4000c1e1900 */
[----:B--2---:R0:W2:Y:S01]  /*2230*/  I2F.F64 R24, R4 ;  /* 0x0000000400187312 */ /* 0x0040a20000201c00 */
[----:B------:R-:W-:Y:S05]  /*2240*/  BRA `(.L_x_6304) ;  /* 0x00000d3000007947 */ /* 0x000fea0003800000 */
.L_x_6305:
[----:B------:R-:W2:Y:S02]  /*2250*/  LDG.E.U16 R4, [R4.64] ;  /* 0x0000002404047981 */ /* 0x000ea4000c1e1500 */
[----:B--2---:R0:W2:Y:S01]  /*2260*/  I2F.F64.S16 R24, R4 ;  /* 0x0000000400187312 */ /* 0x0040a20000101c00 */
[----:B------:R-:W-:Y:S05]  /*2270*/  BRA `(.L_x_6304) ;  /* 0x00000d0000007947 */ /* 0x000fea0003800000 */
.L_x_6300:
        /* <DEDUP_REMOVED lines=10> */
.L_x_6308:
[----:B------:R-:W2:Y:S02]  /*2320*/  LDG.E.U16 R0, [R4.64] ;  /* 0x0000002404007981 */ /* 0x000ea4000c1e1500 */
[----:B--2---:R-:W-:-:S05]  /*2330*/  HADD2.F32 R0, -RZ, R0.H0_H0 ;  /* 0x20000000ff007230 */ /* 0x004fca0000004100 */
[----:B------:R-:W-:-:S04]  /*2340*/  FMUL.FTZ R0, R0, 1 ;  /* 0x3f80000000007820 */ /* 0x000fc80000410000 */
[----:B------:R0:W2:Y:S01]  /*2350*/  F2F.F64.F32 R24, R0 ;  /* 0x0000000000187310 */ /* 0x0000a20000201800 */
[----:B------:R-:W-:Y:S05]  /*2360*/  BRA `(.L_x_6304) ;  /* 0x00000c1000007947 */ /* 0x000fea0003800000 */
.L_x_6307:
        /* <DEDUP_REMOVED lines=10> */
.L_x_6310:
[----:B------:R-:W2:Y:S02]  /*2410*/  LDG.E.U16 R4, [R4.64] ;  /* 0x0000002404047981 */ /* 0x000ea4000c1e1500 */
[----:B--2---:R-:W-:-:S05]  /*2420*/  HADD2.F32 R0, -RZ, R4.H0_H0 ;  /* 0x20000004ff007230 */ /* 0x004fca0000004100 */
[----:B------:R-:W-:-:S04]  /*2430*/  FMUL.FTZ R0, R0, 1 ;  /* 0x3f80000000007820 */ /* 0x000fc80000410000 */
[----:B------:R0:W2:Y:S01]  /*2440*/  F2F.F64.F32 R24, R0 ;  /* 0x0000000000187310 */ /* 0x0000a20000201800 */
[----:B------:R-:W-:Y:S05]  /*2450*/  BRA `(.L_x_6304) ;  /* 0x00000b2000007947 */ /* 0x000fea0003800000 */
.L_x_6309:
[----:B------:R0:W5:Y:S01]  /*2460*/  LDG.E.64 R24, [R4.64] ;  /* 0x0000002404187981 */ /* 0x000162000c1e1b00 */
[----:B------:R-:W-:Y:S05]  /*2470*/  BRA `(.L_x_6304) ;  /* 0x00000b0000007947 */ /* 0x000fea0003800000 */
.L_x_6299:
        /* <DEDUP_REMOVED lines=13> */
.L_x_6313:
[----:B------:R0:W5:Y:S01]  /*2550*/  LDG.E.64 R24, [R4.64] ;  /* 0x0000002404187981 */ /* 0x000162000c1e1b00 */
[----:B------:R-:W-:Y:S05]  /*2560*/  BRA `(.L_x_6304) ;  /* 0x00000a1000007947 */ /* 0x000fea0003800000 */
.L_x_6312:
        /* <DEDUP_REMOVED lines=28> */
.L_x_6315:
        /* <DEDUP_REMOVED lines=13> */
[----:B------:R0:W2:Y:S01]  /*2800*/  F2F.F64.F32 R24, R0 ;  /* 0x0000000000187310 */ /* 0x0000a20000201800 */
[----:B------:R-:W-:Y:S05]  /*2810*/  BRA `(.L_x_6304) ;  /* 0x0000076000007947 */ /* 0x000fea0003800000 */
.L_x_6314:
[----:B------:R-:W2:Y:S02]  /*2820*/  LDG.E.U16 R0, [R4.64] ;  /* 0x0000002404007981 */ /* 0x000ea4000c1e1500 */
[----:B--2---:R-:W-:-:S05]  /*2830*/  PRMT R0, RZ, 0x5410, R0 ;  /* 0x00005410ff007816 */ /* 0x004fca0000000000 */
[----:B------:R-:W-:-:S04]  /*2840*/  FMUL.FTZ R0, R0, 1 ;  /* 0x3f80000000007820 */ /* 0x000fc80000410000 */
[----:B------:R0:W2:Y:S01]  /*2850*/  F2F.F64.F32 R24, R0 ;  /* 0x0000000000187310 */ /* 0x0000a20000201800 */
[----:B------:R-:W-:Y:S05]  /*2860*/  BRA `(.L_x_6304) ;  /* 0x0000071000007947 */ /* 0x000fea0003800000 */
.L_x_6311:
        /* <DEDUP_REMOVED lines=11> */
.L_x_6318:
        /* <DEDUP_REMOVED lines=21> */
.L_x_6322:
[----:B------:R-:W-:Y:S05]  /*2a70*/  BSYNC B1 ;  /* 0x0000000000017941 */ /* 0x000fea0003800000 */
.L_x_6321:
[----:B------:R-:W-:Y:S01]  /*2a80*/  LEA R5, R0, 0x3b800000, 0x17 ;  /* 0x3b80000000057811 */ /* 0x000fe200078eb8ff */
[----:B------:R-:W-:-:S05]  /*2a90*/  IMAD.SHL.U32 R0, R3, 0x100000, RZ ;  /* 0x0010000003007824 */ /* 0x000fca00078e00ff */
[----:B------:R-:W-:Y:S02]  /*2aa0*/  LOP3.LUT R0, R5, R0, R6, 0xfe, !PT ;  /* 0x0000000005007212 */ /* 0x000fe400078efe06 */
.L_x_6320:
[----:B------:R-:W-:Y:S05]  /*2ab0*/  BSYNC B0 ;  /* 0x0000000000007941 */ /* 0x000fea0003800000 */
.L_x_6319:
[----:B------:R-:W-:-:S04]  /*2ac0*/  FMUL.FTZ R0, R0, 1 ;  /* 0x3f80000000007820 */ /* 0x000fc80000410000 */
[----:B------:R0:W2:Y:S01]  /*2ad0*/  F2F.F64.F32 R24, R0 ;  /* 0x0000000000187310 */ /* 0x0000a20000201800 */
[----:B------:R-:W-:Y:S05]  /*2ae0*/  BRA `(.L_x_6304) ;  /* 0x0000049000007947 */ /* 0x000fea0003800000 */
.L_x_6317:
        /* <DEDUP_REMOVED lines=21> */
.L_x_6326:
[----:B------:R-:W-:Y:S05]  /*2c40*/  BSYNC B1 ;  /* 0x0000000000017941 */ /* 0x000fea0003800000 */
.L_x_6325:
[----:B------:R-:W-:Y:S01]  /*2c50*/  LEA R5, R0, 0x37800000, 0x17 ;  /* 0x3780000000057811 */ /* 0x000fe200078eb8ff */
[----:B------:R-:W-:-:S05]  /*2c60*/  IMAD.SHL.U32 R0, R3, 0x200000, RZ ;  /* 0x0020000003007824 */ /* 0x000fca00078e00ff */
[----:B------:R-:W-:Y:S02]  /*2c70*/  LOP3.LUT R0, R5, R0, R6, 0xfe, !PT ;  /* 0x0000000005007212 */ /* 0x000fe400078efe06 */
.L_x_6324:
[----:B------:R-:W-:Y:S05]  /*2c80*/  BSYNC B0 ;  /* 0x0000000000007941 */ /* 0x000fea0003800000 */
.L_x_6323:
[----:B------:R-:W-:-:S04]  /*2c90*/  FMUL.FTZ R0, R0, 1 ;  /* 0x3f80000000007820 */ /* 0x000fc80000410000 */
[----:B------:R0:W2:Y:S01]  /*2ca0*/  F2F.F64.F32 R24, R0 ;  /* 0x0000000000187310 */ /* 0x0000a20000201800 */
[----:B------:R-:W-:Y:S05]  /*2cb0*/  BRA `(.L_x_6304) ;  /* 0x000002c000007947 */ /* 0x000fea0003800000 */
.L_x_6316:
        /* <DEDUP_REMOVED lines=14> */
.L_x_6330:
[----:B------:R-:W-:Y:S05]  /*2da0*/  BSYNC B0 ;  /* 0x0000000000007941 */ /* 0x000fea0003800000 */
.L_x_6329:
[----:B------:R-:W-:-:S04]  /*2db0*/  FMUL.FTZ R0, R0, 1 ;  /* 0x3f80000000007820 */ /* 0x000fc80000410000 */
[----:B------:R0:W2:Y:S01]  /*2dc0*/  F2F.F64.F32 R24, R0 ;  /* 0x0000000000187310 */ /* 0x0000a20000201800 */
[----:B------:R-:W-:Y:S05]  /*2dd0*/  BRA `(.L_x_6304) ;  /* 0x000001a000007947 */ /* 0x000fea0003800000 */
.L_x_6303:
        /* <DEDUP_REMOVED lines=21> */
.L_x_6328:
[----:B------:R-:W2:Y:S02]  /*2f30*/  LDG.E.64 R24, [R4.64] ;  /* 0x0000002404187981 */ /* 0x000ea4000c1e1b00 */
[----:B--2---:R-:W0:Y:S01]  /*2f40*/  I2F.F64.U64 R24, R24 ;  /* 0x0000001800187312 */ /* 0x004e220000301800 */
[----:B------:R-:W-:Y:S05]  /*2f50*/  BRA `(.L_x_6304) ;  /* 0x0000002000007947 */ /* 0x000fea0003800000 */
.L_x_6327:
[----:B------:R-:W2:Y:S02]  /*2f60*/  LDG.E R4, [R4.64] ;  /* 0x0000002404047981 */ /* 0x000ea4000c1e1900 */
[----:B--2---:R0:W2:Y:S02]  /*2f70*/  I2F.F64.U32 R24, R4 ;  /* 0x0000000400187312 */ /* 0x0040a40000201800 */
.L_x_6304:
[----:B------:R-:W-:-:S03]  /*2f80*/  IADD3 R26, R26, 0x80, RZ ;  /* 0x000000801a1a7810 */ /* 0x000fc60007ffe0ff */
.L_x_6298:
[----:B------:R-:W-:Y:S05]  /*2f90*/  BSYNC B6 ;  /* 0x0000000000067941 */ /* 0x000fea0003800000 */
.L_x_6297:
[----:B------:R-:W-:Y:S01]  /*2fa0*/  ISETP.GE.AND P0, PT, R26, R19, PT ;  /* 0x000000131a00720c */ /* 0x000fe20003f06270 */
[----:B------:R-:W-:-:S12]  /*2fb0*/  BSSY B6, `(.L_x_6331) ;  /* 0x00000f5000067945 */ /* 0x000fd80003800000 */
        /* <DEDUP_REMOVED lines=19> */
.L_x_6336:
[----:B------:R-:W3:Y:S02]  /*30f0*/  LDG.E.U8 R4, [R4.64] ;  /* 0x0000002404047981 */ /* 0x000ee4000c1e1100 */
[----:B---3--:R0:W3:Y:S01]  /*3100*/  I2F.F64.U16 R16, R4 ;  /* 0x0000000400107312 */ /* 0x0080e20000101800 */
[----:B------:R-:W-:Y:S05]  /*3110*/  BRA `(.L_x_6332) ;  /* 0x00000de000007947 */ /* 0x000fea0003800000 */
.L_x_6335:
        /* <DEDUP_REMOVED lines=9> */
.L_x_6339:
[----:B------:R-:W3:Y:S02]  /*31b0*/  LDG.E R4, [R4.64] ;  /* 0x0000002404047981 */ /* 0x000ee4000c1e1900 */
[----:B---3--:R0:W3:Y:S01]  /*31c0*/  I2F.F64 R16, R4 ;  /* 0x0000000400107312 */ /* 0x0080e20000201c00 */
[----:B------:R-:W-:Y:S05]  /*31d0*/  BRA `(.L_x_6332) ;  /* 0x00000d2000007947 */ /* 0x000fea0003800000 */
.L_x_6338:
[----:B------:R-:W3:Y:S02]  /*31e0*/  LDG.E.U16 R4, [R4.64] ;  /* 0x0000002404047981 */ /* 0x000ee4000c1e1500 */
[----:B---3--:R0:W3:Y:S01]  /*31f0*/  I2F.F64.S16 R16, R4 ;  /* 0x0000000400107312 */ /* 0x0080e20000101c00 */
[----:B------:R-:W-:Y:S05]  /*3200*/  BRA `(.L_x_6332) ;  /* 0x00000cf000007947 */ /* 0x000fea0003800000 */
.L_x_6334:
        /* <DEDUP_REMOVED lines=10> */
.L_x_6341:
[----:B------:R-:W3:Y:S02]  /*32b0*/  LDG.E.U16 R0, [R4.64] ;  /* 0x0000002404007981 */ /* 0x000ee4000c1e1500 */
[----:B---3--:R-:W-:-:S05]  /*32c0*/  HADD2.F32 R0, -RZ, R0.H0_H0 ;  /* 0x20000000ff007230 */ /* 0x008fca0000004100 */
[----:B------:R-:W-:-:S04]  /*32d0*/  FMUL.FTZ R0, R0, 1 ;  /* 0x3f80000000007820 */ /* 0x000fc80000410000 */
[----:B------:R0:W3:Y:S01]  /*32e0*/  F2F.F64.F32 R16, R0 ;  /* 0x0000000000107310 */ /* 0x0000e20000201800 */
[----:B------:R-:W-:Y:S05]  /*32f0*/  BRA `(.L_x_6332) ;  /* 0x00000c0000007947 */ /* 0x000fea0003800000 */
.L_x_6340:
        /* <DEDUP_REMOVED lines=10> */
.L_x_6343:
[----:B------:R-:W3:Y:S02]  /*33a0*/  LDG.E.U16 R4, [R4.64] ;  /* 0x0000002404047981 */ /* 0x000ee4000c1e1500 */
[----:B---3--:R-:W-:-:S05]  /*33b0*/  HADD2.F32 R0, -RZ, R4.H0_H0 ;  /* 0x20000004ff007230 */ /* 0x008fca0000004100 */
[----:B------:R-:W-:-:S04]  /*33c0*/  FMUL.FTZ R0, R0, 1 ;  /* 0x3f80000000007820 */ /* 0x000fc80000410000 */
[----:B------:R0:W3:Y:S01]  /*33d0*/  F2F.F64.F32 R16, R0 ;  /* 0x0000000000107310 */ /* 0x0000e20000201800 */
[----:B------:R-:W-:Y:S05]  /*33e0*/  BRA `(.L_x_6332) ;  /* 0x00000b1000007947 */ /* 0x000fea0003800000 */
.L_x_6342:
[----:B------:R0:W5:Y:S01]  /*33f0*/  LDG.E.64 R16, [R4.64] ;  /* 0x0000002404107981 */ /* 0x000162000c1e1b00 */
[----:B------:R-:W-:Y:S05]  /*3400*/  BRA `(.L_x_6332) ;  /* 0x00000af000007947 */ /* 0x000fea0003800000 */
.L_x_6333:
        /* <DEDUP_REMOVED lines=13> */
.L_x_6346:
[----:B------:R0:W5:Y:S01]  /*34e0*/  LDG.E.64 R16, [R4.64] ;  /* 0x0000002404107981 */ /* 0x000162000c1e1b00 */
[----:B------:R-:W-:Y:S05]  /*34f0*/  BRA `(.L_x_6332) ;  /* 0x00000a0000007947 */ /* 0x000fea0003800000 */
.L_x_6345:
        /* <DEDUP_REMOVED lines=28> */
.L_x_6348:
        /* <DEDUP_REMOVED lines=13> */
[----:B------:R0:W3:Y:S01]  /*3790*/  F2F.F64.F32 R16, R0 ;  /* 0x0000000000107310 */ /* 0x0000e20000201800 */
[----:B------:R-:W-:Y:S05]  /*37a0*/  BRA `(.L_x_6332) ;  /* 0x0000075000007947 */ /* 0x000fea0003800000 */
.L_x_6347:
[----:B------:R-:W3:Y:S02]  /*37b0*/  LDG.E.U16 R0, [R4.64] ;  /* 0x0000002404007981 */ /* 0x000ee4000c1e1500 */
[----:B---3--:R-:W-:-:S05]  /*37c0*/  PRMT R0, RZ, 0x5410, R0 ;  /* 0x00005410ff007816 */ /* 0x008fca0000000000 */
[----:B------:R-:W-:-:S04]  /*37d0*/  FMUL.FTZ R0, R0, 1 ;  /* 0x3f80000000007820 */ /* 0x000fc80000410000 */
[----:B------:R0:W3:Y:S01]  /*37e0*/  F2F.F64.F32 R16, R0 ;  /* 0x0000000000107310 */ /* 0x0000e20000201800 */
[----:B------:R-:W-:Y:S05]  /*37f0*/  BRA `(.L_x_6332) ;  /* 0x0000070000007947 */ /* 0x000fea0003800000 */
.L_x_6344:
        /* <DEDUP_REMOVED lines=11> */
.L_x_6351:
        /* <DEDUP_REMOVED lines=21> */
.L_x_6355:
[----:B------:R-:W-:Y:S05]  /*3a00*/  BSYNC B1 ;  /* 0x0000000000017941 */ /* 0x000fea0003800000 */
.L_x_6354:
[----:B------:R-:W-:Y:S01]  /*3a10*/  LEA R5, R0, 0x3b800000, 0x17 ;  /* 0x3b80000000057811 */ /* 0x000fe200078eb8ff */
[----:B------:R-:W-:-:S05]  /*3a20*/  IMAD.SHL.U32 R0, R3, 0x100000, RZ ;  /* 0x0010000003007824 */ /* 0x000fca00078e00ff */
[----:B------:R-:W-:Y:S02]  /*3a30*/  LOP3.LUT R0, R5, R0, R6, 0xfe, !PT ;  /* 0x0000000005007212 */ /* 0x000fe400078efe06 */
.L_x_6353:
[----:B------:R-:W-:Y:S05]  /*3a40*/  BSYNC B0 ;  /* 0x0000000000007941 */ /* 0x000fea0003800000 */
.L_x_6352:
[----:B------:R-:W-:-:S04]  /*3a50*/  FMUL.FTZ R0, R0, 1 ;  /* 0x3f80000000007820 */ /* 0x000fc80000410000 */
[----:B------:R0:W3:Y:S01]  /*3a60*/  F2F.F64.F32 R16, R0 ;  /* 0x0000000000107310 */ /* 0x0000e20000201800 */
[----:B------:R-:W-:Y:S05]  /*3a70*/  BRA `(.L_x_6332) ;  /* 0x0000048000007947 */ /* 0x000fea0003800000 */
.L_x_6350:
        /* <DEDUP_REMOVED lines=21> */
.L_x_6359:
[----:B------:R-:W-:Y:S05]  /*3bd0*/  BSYNC B1 ;  /* 0x0000000000017941 */ /* 0x000fea0003800000 */
.L_x_6358:
[----:B------:R-:W-:Y:S01]  /*3be0*/  LEA R5, R0, 0x37800000, 0x17 ;  /* 0x3780000000057811 */ /* 0x000fe200078eb8ff */
[----:B------:R-:W-:-:S05]  /*3bf0*/  IMAD.SHL.U32 R0, R3, 0x200000, RZ ;  /* 0x0020000003007824 */ /* 0x000fca00078e00ff */
[----:B------:R-:W-:Y:S02]  /*3c00*/  LOP3.LUT R0, R5, R0, R6, 0xfe, !PT ;  /* 0x0000000005007212 */ /* 0x000fe400078efe06 */
.L_x_6357:
[----:B------:R-:W-:Y:S05]  /*3c10*/  BSYNC B0 ;  /* 0x0000000000007941 */ /* 0x000fea0003800000 */
.L_x_6356:
[----:B------:R-:W-:-:S04]  /*3c20*/  FMUL.FTZ R0, R0, 1 ;  /* 0x3f80000000007820 */ /* 0x000fc80000410000 */
[----:B------:R0:W3:Y:S01]  /*3c30*/  F2F.F64.F32 R16, R0 ;  /* 0x0000000000107310 */ /* 0x0000e20000201800 */
[----:B------:R-:W-:Y:S05]  /*3c40*/  BRA `(.L_x_6332) ;  /* 0x000002b000007947 */ /* 0x000fea0003800000 */
.L_x_6349:
        /* <DEDUP_REMOVED lines=14> */
.L_x_6363:
[----:B------:R-:W-:Y:S05]  /*3d30*/  BSYNC B0 ;  /* 0x0000000000007941 */ /* 0x000fea0003800000 */
.L_x_6362:
[----:B------:R-:W-:-:S04]  /*3d40*/  FMUL.FTZ R0, R0, 1 ;  /* 0x3f80000000007820 */ /* 0x000fc80000410000 */
[----:B------:R0:W3:Y:S01]  /*3d50*/  F2F.F64.F32 R16, R0 ;  /* 0x0000000000107310 */ /* 0x0000e20000201800 */
[----:B------:R-:W-:Y:S05]  /*3d60*/  BRA `(.L_x_6332) ;  /* 0x0000019000007947 */ /* 0x000fea0003800000 */
.L_x_6337:
        /* <DEDUP_REMOVED lines=19> */
[----:B------:R-:W-:Y:S05]  /*3ea0*/  BRA `(.L_x_6332) ;  /* 0x0000005000007947 */ /* 0x000fea0003800000 */
.L_x_6361:
[----:B------:R-:W3:Y:S02]  /*3eb0*/  LDG.E.64 R16, [R4.64] ;  /* 0x0000002404107981 */ /* 0x000ee4000c1e1b00 */
[----:B---3--:R-:W0:Y:S01]  /*3ec0*/  I2F.F64.U64 R16, R16 ;  /* 0x0000001000107312 */ /* 0x008e220000301800 */
[----:B------:R-:W-:Y:S05]  /*3ed0*/  BRA `(.L_x_6332) ;  /* 0x0000002000007947 */ /* 0x000fea0003800000 */
.L_x_6360:
[----:B------:R-:W3:Y:S02]  /*3ee0*/  LDG.E R4, [R4.64] ;  /* 0x0000002404047981 */ /* 0x000ee4000c1e1900 */
[----:B---3--:R0:W3:Y:S02]  /*3ef0*/  I2F.F64.U32 R16, R4 ;  /* 0x0000000400107312 */ /* 0x0080e40000201800 */
.L_x_6332:
[----:B------:R-:W-:Y:S05]  /*3f00*/  BSYNC B6 ;  /* 0x0000000000067941 */ /* 0x000fea0003800000 */
.L_x_6331:
[----:B0-----:R-:W0:Y:S01]  /*3f10*/  S2R R0, SR_TID.X ;  /* 0x0000000000007919 */ /* 0x001e220000002100 */
[----:B------:R-:W-:Y:S01]  /*3f20*/  BSSY B0, `(.L_x_6364) ;  /* 0x0000039000007945 */ /* 0x000fe20003800000 */
[----:B0-----:R-:W-:-:S13]  /*3f30*/  ISETP.GE.AND P0, PT, R0, R19, PT ;  /* 0x000000130000720c */ /* 0x001fda0003f06270 */
[----:B------:R-:W-:Y:S05]  /*3f40*/  @P0 BRA `(.L_x_6365) ;  /* 0x0000036000000947 */ /* 0x000fea0003800000 */
[----:B-----5:R-:W0:-:S14]  /*3f50*/  DSETP.GT.AND P1, PT, R22, RZ, PT ;  /* 0x000000ff1600722a */ /* 0x020e1c0003f24000 */
[----:B0-----:R-:W-:Y:S05]  /*3f60*/  @P1 BRA `(.L_x_6366) ;  /* 0x0000033000001947 */ /* 0x001fea0003800000 */
[----:B------:R-:W0:-:S10]  /*3f70*/  DMUL R22, R22, c[0x0][0x178] ;  /* 0x00005e0016167a28 */ /* 0x000e140000000000 */
[C---:B0-----:R-:W-:Y:S02]  /*3f80*/  FSETP.GEU.FTZ.AND P2, PT, R23.reuse, 4.1931471824645996094, PT ;  /* 0x40862e431700780b */ /* 0x041fe40003f5e000 */
        /* <DEDUP_REMOVED lines=8> */
[----:B------:R-:W-:-:S06]  /*4010*/  FSEL R5, R5, R3, P1 ;  /* 0x0000000305057208 */ /* 0x000fcc0000800000 */
[----:B------:R-:W0:Y:S01]  /*4020*/  DMUL R4, R4, c[0x0][0x168] ;  /* 0x00005a0004047a28 */ /* 0x000e220000000000 */
[----:B------:R-:W-:Y:S05]  /*4030*/  BRA `(.L_x_6365) ;  /* 0x0000027000007947 */ /* 0x000fea0003800000 */
.L_x_6367:
        /* <DEDUP_REMOVED lines=8> */
[----:B0-----:R0:W4:-:S04]  /*40c0*/  DADD R6, R4, -6.75539944105574400000e+15 ;  /* 0xc338000004067429 */ /* 0x0011080000000000 */
[----:B0-----:R-:W-:Y:S02]  /*40d0*/  SEL R4, R4, RZ, P1 ;  /* 0x000000ff04047207 */ /* 0x001fe40000800000 */
[----:B----4-:R-:W0:Y:S02]  /*40e0*/  DFMA R8, R6, c[0x2][0x0], R22 ;  /* 0x0080000006087a2b */ /* 0x010e240000000016 */
        /* <DEDUP_REMOVED lines=24> */
[----:B------:R-:W-:-:S06]  /*4270*/  @P2 FSEL R7, R5, R9, !P1 ;  /* 0x0000000905072208 */ /* 0x000fcc0004800000 */
[----:B------:R0:W4:Y:S01]  /*4280*/  DMUL R4, R6, c[0x0][0x168] ;  /* 0x00005a0006047a28 */ /* 0x0001220000000000 */
[----:B------:R-:W-:Y:S05]  /*4290*/  BRA `(.L_x_6365) ;  /* 0x0000001000007947 */ /* 0x000fea0003800000 */
.L_x_6366:
[----:B------:R0:W4:-:S06]  /*42a0*/  DMUL R4, R22, c[0x0][0x170] ;  /* 0x00005c0016047a28 */ /* 0x00010c0000000000 */
.L_x_6365:
[----:B------:R-:W-:Y:S05]  /*42b0*/  BSYNC B0 ;  /* 0x0000000000007941 */ /* 0x000fea0003800000 */
.L_x_6364:
[----:B------:R-:W-:Y:S01]  /*42c0*/  IADD3 R26, R0, 0x80, RZ ;  /* 0x00000080001a7810 */ /* 0x000fe20007ffe0ff */
[----:B------:R-:W-:Y:S03]  /*42d0*/  BSSY B0, `(.L_x_6368) ;  /* 0x0000039000007945 */ /* 0x000fe60003800000 */
[----:B------:R-:W-:-:S13]  /*42e0*/  ISETP.GE.AND P1, PT, R26, R19, PT ;  /* 0x000000131a00720c */ /* 0x000fda0003f26270 */
[----:B------:R-:W-:Y:S05]  /*42f0*/  @P1 BRA `(.L_x_6369) ;  /* 0x0000036000001947 */ /* 0x000fea0003800000 */
[----:B-1---5:R-:W1:-:S14]  /*4300*/  DSETP.GT.AND P1, PT, R28, RZ, PT ;  /* 0x000000ff1c00722a */ /* 0x022e5c0003f24000 */
[----:B-1----:R-:W-:Y:S05]  /*4310*/  @P1 BRA `(.L_x_6370) ;  /* 0x0000033000001947 */ /* 0x002fea0003800000 */
[----:B------:R-:W1:-:S10]  /*4320*/  DMUL R28, R28, c[0x0][0x178] ;  /* 0x00005e001c1c7a28 */ /* 0x000e540000000000 */
[C---:B-1----:R-:W-:Y:S02]  /*4330*/  FSETP.GEU.FTZ.AND P2, PT, R29.reuse, 4.1931471824645996094, PT ;  /* 0x40862e431d00780b */ /* 0x042fe40003f5e000 */
[----:B------:R-:W-:-:S13]  /*4340*/  FSETP.GT.FTZ.AND P1, PT, R29, -3.1640625, PT ;  /* 0xc04a80001d00780b */ /* 0x000fda0003f34000 */
[----:B------:R-:W-:Y:S05]  /*4350*/  @P1 BRA !P2, `(.L_x_6371) ;  /* 0x0000009000001947 */ /* 0x000fea0005000000 */
[C---:B0-----:R-:W-:Y:S01]  /*4360*/  DADD R6, R28.reuse, R28 ;  /* 0x000000001c067229 */ /* 0x041fe2000000001c */
        /* <DEDUP_REMOVED lines=8> */
.L_x_6371:
[----:B------:R-:W-:Y:S02]  /*43f0*/  IMAD.MOV.U32 R8, RZ, RZ, 0x652b82fe ;  /* 0x652b82feff087424 */ /* 0x000fe400078e00ff */
[----:B------:R-:W-:Y:S02]  /*4400*/  IMAD.MOV.U32 R9, RZ, RZ, 0x3ff71547 ;  /* 0x3ff71547ff097424 */ /* 0x000fe400078e00ff */
[----:B------:R-:W-:-:S04]  /*4410*/  IMAD.SHL.U32 R3, R29, 0x2, RZ ;  /* 0x000000021d037824 */ /* 0x000fc800078e00ff */
[----:B------:R-:W1:Y:S01]  /*4420*/  DFMA R8, R28, R8, 6.75539944105574400000e+15 ;  /* 0x433800001c08742b */ /* 0x000e620000000008 */
[C---:B------:R-:W-:Y:S02]  /*4430*/  ISETP.GE.U32.AND P1, PT, R3.reuse, 0x7fb3e647, PT ;  /* 0x7fb3e6470300780c */ /* 0x040fe40003f26070 */
[----:B------:R-:W-:-:S03]  /*4440*/  ISETP.NE.AND P2, PT, R3, RZ, PT ;  /* 0x000000ff0300720c */ /* 0x000fc60003f45270 */
[----:B01----:R0:W1:-:S04]  /*4450*/  DADD R6, R8, -6.75539944105574400000e+15 ;  /* 0xc338000008067429 */ /* 0x0030480000000000 */
[----:B0-----:R-:W-:Y:S02]  /*4460*/  SEL R8, R8, RZ, P1 ;  /* 0x000000ff08087207 */ /* 0x001fe40000800000 */
[----:B-1----:R-:W0:Y:S02]  /*4470*/  DFMA R10, R6, c[0x2][0x0], R28 ;  /* 0x00800000060a7a2b */ /* 0x002e24000000001c */
[----:B------:R-:W-:-:S04]  /*4480*/  IADD3 R9, R8, -0x1, RZ ;  /* 0xffffffff08097810 */ /* 0x000fc80007ffe0ff */
[----:B0-----:R0:W1:Y:S02]  /*4490*/  DFMA R6, R6, c[0x2][0x8], R10 ;  /* 0x0080020006067a2b */ /* 0x001064000000000a */
[----:B0-----:R-:W-:Y:S02]  /*44a0*/  IMAD.MOV.U32 R10, RZ, RZ, 0x6acd15b6 ;  /* 0x6acd15b6ff0a7424 */ /* 0x001fe400078e00ff */
[----:B------:R-:W-:-:S06]  /*44b0*/  IMAD.MOV.U32 R11, RZ, RZ, 0x3e21f407 ;  /* 0x3e21f407ff0b7424 */ /* 0x000fcc00078e00ff */
[----:B-1----:R-:W-:Y:S02]  /*44c0*/  FSEL R6, R28, R6, !P1 ;  /* 0x000000061c067208 */ /* 0x002fe40004800000 */
        /* <DEDUP_REMOVED lines=8> */
[----:B0-----:R-:W0:-:S06]  /*4550*/  DFMA R10, R6, R10, c[0x2][0x28] ;  /* 0x00800a00060a762b */ /* 0x001e0c000000000a */
[----:B0-----:R-:W0:-:S06]  /*4560*/  DFMA R10, R6, R10, c[0x2][0x30] ;  /* 0x00800c00060a762b */ /* 0x001e0c000000000a */
[----:B0-----:R-:W0:-:S06]  /*4570*/  DFMA R10, R6, R10, c[0x2][0x38] ;  /* 0x00800e00060a762b */ /* 0x001e0c000000000a */
[----:B0-----:R-:W0:-:S06]  /*4580*/  DFMA R10, R6, R10, c[0x2][0x40] ;  /* 0x00801000060a762b */ /* 0x001e0c000000000a */
[----:B0-----:R-:W0:-:S06]  /*4590*/  DFMA R10, R6, R10, c[0x2][0x48] ;  /* 0x00801200060a762b */ /* 0x001e0c000000000a */
[----:B0-----:R-:W0:-:S06]  /*45a0*/  DFMA R10, R6, R10, c[0x2][0x50] ;  /* 0x00801400060a762b */ /* 0x001e0c000000000a */
[----:B0-----:R-:W0:-:S06]  /*45b0*/  DFMA R10, R6, R10, 0.5 ;  /* 0x3fe00000060a742b */ /* 0x001e0c000000000a */
[----:B0-----:R-:W0:-:S04]  /*45c0*/  DMUL R12, R6, R10 ;  /* 0x0000000a060c7228 */ /* 0x001e080000000000 */
[----:B------:R-:W-:-:S04]  /*45d0*/  DADD R10, R8, -1 ;  /* 0xbff00000080a7429 */ /* 0x000fc80000000000 */
[----:B0-----:R-:W0:-:S06]  /*45e0*/  DFMA R12, R6, R12, R6 ;  /* 0x0000000c060c722b */ /* 0x001e0c0000000006 */
[----:B0-----:R-:W0:-:S06]  /*45f0*/  DFMA R10, R12, R8, R10 ;  /* 0x000000080c0a722b */ /* 0x001e0c000000000a */
[----:B0-----:R-:W0:-:S10]  /*4600*/  DADD R8, R10, R10 ;  /* 0x000000000a087229 */ /* 0x001e14000000000a */
[----:B0-----:R-:W-:Y:S02]  /*4610*/  @P2 FSEL R6, R8, R10, !P1 ;  /* 0x0000000a08062208 */ /* 0x001fe40004800000 */
[----:B------:R-:W-:-:S06]  /*4620*/  @P2 FSEL R7, R9, R11, !P1 ;  /* 0x0000000b09072208 */ /* 0x000fcc0004800000 */
[----:B------:R0:W1:Y:S01]  /*4630*/  DMUL R28, R6, c[0x0][0x168] ;  /* 0x00005a00061c7a28 */ /* 0x0000620000000000 */
[----:B------:R-:W-:Y:S05]  /*4640*/  BRA `(.L_x_6369) ;  /* 0x0000001000007947 */ /* 0x000fea0003800000 */
.L_x_6370:
[----:B------:R-:W1:-:S06]  /*4650*/  DMUL R28, R28, c[0x0][0x170] ;  /* 0x00005c001c1c7a28 */ /* 0x000e4c0000000000 */
.L_x_6369:
[----:B------:R-:W-:Y:S05]  /*4660*/  BSYNC B0 ;  /* 0x0000000000007941 */ /* 0x000fea0003800000 */
.L_x_6368:
[----:B0-----:R-:W-:Y:S01]  /*4670*/  IADD3 R6, R0, 0x100, RZ ;  /* 0x0000010000067810 */ /* 0x001fe20007ffe0ff */
[----:B------:R-:W-:Y:S03]  /*4680*/  BSSY B0, `(.L_x_6372) ;  /* 0x0000039000007945 */ /* 0x000fe60003800000 */
[----:B------:R-:W-:-:S13]  /*4690*/  ISETP.GE.AND P1, PT, R6, R19, PT ;  /* 0x000000130600720c */ /* 0x000fda0003f26270 */
[----:B------:R-:W-:Y:S05]  /*46a0*/  @P1 BRA `(.L_x_6373) ;  /* 0x0000036000001947 */ /* 0x000fea0003800000 */
[----:B--2--5:R-:W0:-:S14]  /*46b0*/  DSETP.GT.AND P1, PT, R24, RZ, PT ;  /* 0x000000ff1800722a */ /* 0x024e1c0003f24000 */
        /* <DEDUP_REMOVED lines=14> */
.L_x_6375:
[----:B------:R-:W-:Y:S02]  /*47a0*/  IMAD.MOV.U32 R8, RZ, RZ, 0x652b82fe ;  /* 0x652b82feff087424 */ /* 0x000fe400078e00ff */
[----:B------:R-:W-:Y:S02]  /*47b0*/  IMAD.MOV.U32 R9, RZ, RZ, 0x3ff71547 ;  /* 0x3ff71547ff097424 */ /* 0x000fe400078e00ff */
[----:B------:R-:W-:-:S04]  /*47c0*/  IMAD.SHL.U32 R3, R25, 0x2, RZ ;  /* 0x0000000219037824 */ /* 0x000fc800078e00ff */
[----:B------:R-:W0:Y:S01]  /*47d0*/  DFMA R8, R24, R8, 6.75539944105574400000e+15 ;  /* 0x433800001808742b */ /* 0x000e220000000008 */
[C---:B------:R-:W-:Y:S02]  /*47e0*/  ISETP.GE.U32.AND P1, PT, R3.reuse, 0x7fb3e647, PT ;  /* 0x7fb3e6470300780c */ /* 0x040fe40003f26070 */
[----:B------:R-:W-:-:S03]  /*47f0*/  ISETP.NE.AND P2, PT, R3, RZ, PT ;  /* 0x000000ff0300720c */ /* 0x000fc60003f45270 */
[----:B0-----:R0:W2:-:S04]  /*4800*/  DADD R6, R8, -6.75539944105574400000e+15 ;  /* 0xc338000008067429 */ /* 0x0010880000000000 */
[----:B0-----:R-:W-:Y:S02]  /*4810*/  SEL R8, R8, RZ, P1 ;  /* 0x000000ff08087207 */ /* 0x001fe40000800000 */
[----:B--2---:R-:W0:Y:S02]  /*4820*/  DFMA R10, R6, c[0x2][0x0], R24 ;  /* 0x00800000060a7a2b */ /* 0x004e240000000018 */
[----:B------:R-:W-:-:S04]  /*4830*/  IADD3 R9, R8, -0x1, RZ ;  /* 0xffffffff08097810 */ /* 0x000fc80007ffe0ff */
[----:B0-----:R0:W2:Y:S02]  /*4840*/  DFMA R6, R6, c[0x2][0x8], R10 ;  /* 0x0080020006067a2b */ /* 0x0010a4000000000a */
[----:B0-----:R-:W-:Y:S02]  /*4850*/  IMAD.MOV.U32 R10, RZ, RZ, 0x6acd15b6 ;  /* 0x6acd15b6ff0a7424 */ /* 0x001fe400078e00ff */
[----:B------:R-:W-:-:S06]  /*4860*/  IMAD.MOV.U32 R11, RZ, RZ, 0x3e21f407 ;  /* 0x3e21f407ff0b7424 */ /* 0x000fcc00078e00ff */
[----:B--2---:R-:W-:Y:S02]  /*4870*/  FSEL R6, R24, R6, !P1 ;  /* 0x0000000618067208 */ /* 0x004fe40004800000 */
        /* <DEDUP_REMOVED lines=22> */
[----:B------:R0:W2:Y:S01]  /*49e0*/  DMUL R24, R6, c[0x0][0x168] ;  /* 0x00005a0006187a28 */ /* 0x0000a20000000000 */
[----:B------:R-:W-:Y:S05]  /*49f0*/  BRA `(.L_x_6373) ;  /* 0x0000001000007947 */ /* 0x000fea0003800000 */
.L_x_6374:
[----:B------:R-:W0:-:S06]  /*4a00*/  DMUL R24, R24, c[0x0][0x170] ;  /* 0x00005c0018187a28 */ /* 0x000e0c0000000000 */
.L_x_6373:
[----:B------:R-:W-:Y:S05]  /*4a10*/  BSYNC B0 ;  /* 0x0000000000007941 */ /* 0x000fea0003800000 */
.L_x_6372:
[----:B0-----:R-:W-:Y:S01]  /*4a20*/  IADD3 R6, R0, 0x180, RZ ;  /* 0x0000018000067810 */ /* 0x001fe20007ffe0ff */
[----:B------:R-:W-:Y:S03]  /*4a30*/  BSSY B0, `(.L_x_6376) ;  /* 0x0000039000007945 */ /* 0x000fe60003800000 */
[----:B------:R-:W-:-:S13]  /*4a40*/  ISETP.GE.AND P1, PT, R6, R19, PT ;  /* 0x000000130600720c */ /* 0x000fda0003f26270 */
[----:B------:R-:W-:Y:S05]  /*4a50*/  @P1 BRA `(.L_x_6377) ;  /* 0x0000036000001947 */ /* 0x000fea0003800000 */
[----:B---3-5:R-:W0:-:S14]  /*4a60*/  DSETP.GT.AND P1, PT, R16, RZ, PT ;  /* 0x000000ff1000722a */ /* 0x028e1c0003f24000 */
        /* <DEDUP_REMOVED lines=14> */
.L_x_6379:
[----:B------:R-:W-:Y:S02]  /*4b50*/  IMAD.MOV.U32 R8, RZ, RZ, 0x652b82fe ;  /* 0x652b82feff087424 */ /* 0x000fe400078e00ff */
[----:B------:R-:W-:Y:S02]  /*4b60*/  IMAD.MOV.U32 R9, RZ, RZ, 0x3ff71547 ;  /* 0x3ff71547ff097424 */ /* 0x000fe400078e00ff */
[----:B------:R-:W-:-:S04]  /*4b70*/  IMAD.SHL.U32 R3, R17, 0x2, RZ ;  /* 0x0000000211037824 */ /* 0x000fc800078e00ff */
[----:B------:R-:W0:Y:S01]  /*4b80*/  DFMA R8, R16, R8, 6.75539944105574400000e+15 ;  /* 0x433800001008742b */ /* 0x000e220000000008 */
[C---:B------:R-:W-:Y:S02]  /*4b90*/  ISETP.GE.U32.AND P1, PT, R3.reuse, 0x7fb3e647, PT ;  /* 0x7fb3e6470300780c */ /* 0x040fe40003f26070 */
[----:B------:R-:W-:-:S03]  /*4ba0*/  ISETP.NE.AND P2, PT, R3, RZ, PT ;  /* 0x000000ff0300720c */ /* 0x000fc60003f45270 */
[----:B0-----:R0:W3:-:S04]  /*4bb0*/  DADD R6, R8, -6.75539944105574400000e+15 ;  /* 0xc338000008067429 */ /* 0x0010c80000000000 */
[----:B0-----:R-:W-:Y:S02]  /*4bc0*/  SEL R8, R8, RZ, P1 ;  /* 0x000000ff08087207 */ /* 0x001fe40000800000 */
[----:B---3--:R-:W0:Y:S02]  /*4bd0*/  DFMA R10, R6, c[0x2][0x0], R16 ;  /* 0x00800000060a7a2b */ /* 0x008e240000000010 */
[----:B------:R-:W-:-:S04]  /*4be0*/  IADD3 R9, R8, -0x1, RZ ;  /* 0xffffffff08097810 */ /* 0x000fc80007ffe0ff */
[----:B0-----:R0:W3:Y:S02]  /*4bf0*/  DFMA R6, R6, c[0x2][0x8], R10 ;  /* 0x0080020006067a2b */ /* 0x0010e4000000000a */
[----:B0-----:R-:W-:Y:S02]  /*4c00*/  IMAD.MOV.U32 R10, RZ, RZ, 0x6acd15b6 ;  /* 0x6acd15b6ff0a7424 */ /* 0x001fe400078e00ff */
[----:B------:R-:W-:-:S06]  /*4c10*/  IMAD.MOV.U32 R11, RZ, RZ, 0x3e21f407 ;  /* 0x3e21f407ff0b7424 */ /* 0x000fcc00078e00ff */
[----:B---3--:R-:W-:Y:S02]  /*4c20*/  FSEL R6, R16, R6, !P1 ;  /* 0x0000000610067208 */ /* 0x008fe40004800000 */
        /* <DEDUP_REMOVED lines=22> */
[----:B------:R0:W3:Y:S01]  /*4d90*/  DMUL R16, R6, c[0x0][0x168] ;  /* 0x00005a0006107a28 */ /* 0x0000e20000000000 */
[----:B------:R-:W-:Y:S05]  /*4da0*/  BRA `(.L_x_6377) ;  /* 0x0000001000007947 */ /* 0x000fea0003800000 */
.L_x_6378:
[----:B------:R-:W0:-:S06]  /*4db0*/  DMUL R16, R16, c[0x0][0x170] ;  /* 0x00005c0010107a28 */ /* 0x000e0c0000000000 */
.L_x_6377:
[----:B------:R-:W-:Y:S05]  /*4dc0*/  BSYNC B0 ;  /* 0x0000000000007941 */ /* 0x000fea0003800000 */
.L_x_6376:
[----:B------:R-:W4:Y:S01]  /*4dd0*/  LDC.U8 R18, c[0x0][0x1a4] ;  /* 0x00006900ff127b82 */ /* 0x000f220000000000 */
[----:B------:R-:W-:Y:S01]  /*4de0*/  BSSY B6, `(.L_x_6380) ;  /* 0x000011b000067945 */ /* 0x000fe20003800000 */
[----:B-----5:R-:W-:Y:S01]  /*4df0*/  IMAD.MOV.U32 R22, RZ, RZ, R0 ;  /* 0x000000ffff167224 */ /* 0x020fe200078e0000 */
[----:B------:R-:W-:Y:S05]  /*4e00*/  @P0 BRA `(.L_x_6381) ;  /* 0x0000118000000947 */ /* 0x000fea0003800000 */
[----:B------:R-:W-:Y:S01]  /*4e10*/  IMAD R0, R2, 0x200, R0 ;  /* 0x0000020002007824 */ /* 0x000fe200078e0200 */
[----:B----4-:R-:W-:-:S03]  /*4e20*/  PRMT R3, R18, 0x9910, RZ ;  /* 0x0000991012037816 */ /* 0x010fc600000000ff */
        /* <DEDUP_REMOVED lines=14> */
[----:B------:R-:W4:Y:S01]  /*4f10*/  F2I.F64.TRUNC R5, R4 ;  /* 0x0000000400057311 */ /* 0x000f22000030d100 */
[----:B------:R-:W-:Y:S01]  /*4f20*/  IMAD.MOV.U32 R22, RZ, RZ, R26 ;  /* 0x000000ffff167224 */ /* 0x000fe200078e001a */
[----:B----4-:R4:W-:Y:S01]  /*4f30*/  STG.E.U8 [R8.64], R5 ;  /* 0x0000000508007986 */ /* 0x0109e2000c101124 */
[----:B------:R-:W-:Y:S05]  /*4f40*/  BRA `(.L_x_6381) ;  /* 0x0000104000007947 */ /* 0x000fea0003800000 */
.L_x_6385:
[----:B------:R-:W4:Y:S01]  /*4f50*/  F2I.S64.F64.TRUNC R4, R4 ;  /* 0x0000000400047311 */ /* 0x000f22000030d900 */
[----:B------:R-:W-:Y:S02]  /*4f60*/  IMAD.MOV.U32 R22, RZ, RZ, R26 ;  /* 0x000000ffff167224 */ /* 0x000fe400078e001a */
[----:B----4-:R-:W-:-:S05]  /*4f70*/  IMAD.MOV.U32 R3, RZ, RZ, R4 ;  /* 0x000000ffff037224 */ /* 0x010fca00078e0004 */
[----:B------:R4:W-:Y:S01]  /*4f80*/  STG.E.U8 [R8.64], R3 ;  /* 0x0000000308007986 */ /* 0x0009e2000c101124 */
[----:B------:R-:W-:Y:S05]  /*4f90*/  BRA `(.L_x_6381) ;  /* 0x00000ff000007947 */ /* 0x000fea0003800000 */
.L_x_6384:
[----:B------:R-:W-:-:S13]  /*4fa0*/  ISETP.NE.AND P0, PT, R0, 0x2, PT ;  /* 0x000000020000780c */ /* 0x000fda0003f05270 */
[----:B------:R-:W-:Y:S05]  /*4fb0*/  @!P0 BRA `(.L_x_6387) ;  /* 0x000000c000008947 */ /* 0x000fea0003800000 */
[----:B------:R-:W-:-:S13]  /*4fc0*/  ISETP.NE.AND P0, PT, R0, 0x3, PT ;  /* 0x000000030000780c */ /* 0x000fda0003f05270 */
[----:B------:R-:W-:Y:S05]  /*4fd0*/  @!P0 BRA `(.L_x_6388) ;  /* 0x0000006000008947 */ /* 0x000fea0003800000 */
[----:B------:R-:W-:-:S13]  /*4fe0*/  ISETP.NE.AND P0, PT, R0, 0x4, PT ;  /* 0x000000040000780c */ /* 0x000fda0003f05270 */
[----:B------:R-:W-:Y:S05]  /*4ff0*/  @P0 BRA `(.L_x_6386) ;  /* 0x00000dd000000947 */ /* 0x000fea0003800000 */
[----:B------:R-:W4:Y:S01]  /*5000*/  F2I.S64.F64.TRUNC R4, R4 ;  /* 0x0000000400047311 */ /* 0x000f22000030d900 */
[----:B------:R-:W-:Y:S01]  /*5010*/  IMAD.MOV.U32 R22, RZ, RZ, R26 ;  /* 0x000000ffff167224 */ /* 0x000fe200078e001a */
[----:B----4-:R4:W-:Y:S01]  /*5020*/  STG.E.64 [R8.64], R4 ;  /* 0x0000000408007986 */ /* 0x0109e2000c101b24 */
[----:B------:R-:W-:Y:S05]  /*5030*/  BRA `(.L_x_6381) ;  /* 0x00000f5000007947 */ /* 0x000fea0003800000 */
.L_x_6388:
[----:B------:R-:W4:Y:S01]  /*5040*/  F2I.F64.TRUNC R5, R4 ;  /* 0x0000000400057311 */ /* 0x000f22000030d100 */
[----:B------:R-:W-:Y:S01]  /*5050*/  IMAD.MOV.U32 R22, RZ, RZ, R26 ;  /* 0x000000ffff167224 */ /* 0x000fe200078e001a */
[----:B----4-:R4:W-:Y:S01]  /*5060*/  STG.E [R8.64], R5 ;  /* 0x0000000508007986 */ /* 0x0109e2000c101924 */
[----:B------:R-:W-:Y:S05]  /*5070*/  BRA `(.L_x_6381) ;  /* 0x00000f1000007947 */ /* 0x000fea0003800000 */
.L_x_6387:
[----:B------:R-:W4:Y:S01]  /*5080*/  F2I.F64.TRUNC R5, R4 ;  /* 0x0000000400057311 */ /* 0x000f22000030d100 */
[----:B------:R-:W-:Y:S01]  /*5090*/  IMAD.MOV.U32 R22, RZ, RZ, R26 ;  /* 0x000000ffff167224 */ /* 0x000fe200078e001a */
[----:B----4-:R4:W-:Y:S01]  /*50a0*/  STG.E.U16 [R8.64], R5 ;  /* 0x0000000508007986 */ /* 0x0109e2000c101524 */
[----:B------:R-:W-:Y:S05]  /*50b0*/  BRA `(.L_x_6381) ;  /* 0x00000ed000007947 */ /* 0x000fea0003800000 */
.L_x_6383:
[----:B------:R-:W-:-:S13]  /*50c0*/  ISETP.GT.AND P0, PT, R0, 0x6, PT ;  /* 0x000000060000780c */ /* 0x000fda0003f04270 */
[----:B------:R-:W-:Y:S05]  /*50d0*/  @P0 BRA `(.L_x_6389) ;  /* 0x0000011000000947 */ /* 0x000fea0003800000 */
[----:B------:R-:W-:-:S13]  /*50e0*/  ISETP.NE.AND P0, PT, R0, 0x5, PT ;  /* 0x000000050000780c */ /* 0x000fda0003f05270 */
[----:B------:R-:W-:Y:S05]  /*50f0*/  @!P0 BRA `(.L_x_6390) ;  /* 0x0000008000008947 */ /* 0x000fea0003800000 */
[----:B------:R-:W-:-:S13]  /*5100*/  ISETP.NE.AND P0, PT, R0, 0x6, PT ;  /* 0x000000060000780c */ /* 0x000fda0003f05270 */
[----:B------:R-:W-:Y:S05]  /*5110*/  @P0 BRA `(.L_x_6386) ;  /* 0x00000cb000000947 */ /* 0x000fea0003800000 */
[----:B------:R-:W4:Y:S01]  /*5120*/  F2F.F32.F64 R3, R4 ;  /* 0x0000000400037310 */ /* 0x000f220000301000 */
[----:B------:R-:W4:Y:S01]  /*5130*/  DSETP.GEU.AND P0, PT, |R4|, c[0x2][0x58], PT ;  /* 0x008016000400762a */ /* 0x000f220003f0e200 */
[----:B------:R-:W-:-:S13]  /*5140*/  IMAD.MOV.U32 R22, RZ, RZ, R26 ;  /* 0x000000ffff167224 */ /* 0x000fda00078e001a */
[----:B----4-:R-:W-:-:S05]  /*5150*/  @!P0 FMUL R3, R3, 1.175494350822287508e-38 ;  /* 0x0080000003038820 */ /* 0x010fca0000400000 */
[----:B------:R4:W-:Y:S01]  /*5160*/  STG.E [R8.64], R3 ;  /* 0x0000000308007986 */ /* 0x0009e2000c101924 */
[----:B------:R-:W-:Y:S05]  /*5170*/  BRA `(.L_x_6381) ;  /* 0x00000e1000007947 */ /* 0x000fea0003800000 */
.L_x_6390:
[----:B------:R-:W4:Y:S01]  /*5180*/  F2F.F32.F64 R0, R4 ;  /* 0x0000000400007310 */ /* 0x000f220000301000 */
[----:B------:R-:W4:Y:S01]  /*5190*/  DSETP.GEU.AND P0, PT, |R4|, c[0x2][0x58], PT ;  /* 0x008016000400762a */ /* 0x000f220003f0e200 */
[----:B------:R-:W-:-:S13]  /*51a0*/  IMAD.MOV.U32 R22, RZ, RZ, R26 ;  /* 0x000000ffff167224 */ /* 0x000fda00078e001a */
[----:B----4-:R-:W-:-:S05]  /*51b0*/  @!P0 FMUL R0, R0, 1.175494350822287508e-38 ;  /* 0x0080000000008820 */ /* 0x010fca0000400000 */
[----:B------:R-:W-:-:S05]  /*51c0*/  F2FP.PACK_AB R0, RZ, R0 ;  /* 0x00000000ff00723e */ /* 0x000fca00000000ff */
[----:B------:R4:W-:Y:S01]  /*51d0*/  STG.E.U16 [R8.64], R0 ;  /* 0x0000000008007986 */ /* 0x0009e2000c101524 */
[----:B------:R-:W-:Y:S05]  /*51e0*/  BRA `(.L_x_6381) ;  /* 0x00000da000007947 */ /* 0x000fea0003800000 */
.L_x_6389:
        /* <DEDUP_REMOVED lines=8> */
[----:B------:R-:W-:Y:S02]  /*5270*/  IMAD.MOV.U32 R7, RZ, RZ, RZ ;  /* 0x000000ffff077224 */ /* 0x000fe400078e00ff */
[----:B------:R-:W-:-:S11]  /*5280*/  IMAD.MOV.U32 R22, RZ, RZ, R26 ;  /* 0x000000ffff167224 */ /* 0x000fd600078e001a */
[----:B0-----:R-:W-:-:S05]  /*5290*/  @!P0 FMUL R6, R6, 1.175494350822287508e-38 ;  /* 0x0080000006068820 */ /* 0x001fca0000400000 */
[----:B------:R0:W-:Y:S01]  /*52a0*/  STG.E.64 [R8.64], R6 ;  /* 0x0000000608007986 */ /* 0x0001e2000c101b24 */
[----:B------:R-:W-:Y:S05]  /*52b0*/  BRA `(.L_x_6381) ;  /* 0x00000cd000007947 */ /* 0x000fea0003800000 */
.L_x_6392:
[----:B------:R-:W4:Y:S01]  /*52c0*/  F2F.F32.F64 R0, R4 ;  /* 0x0000000400007310 */ /* 0x000f220000301000 */
[----:B------:R-:W4:Y:S01]  /*52d0*/  DSETP.GEU.AND P0, PT, |R4|, c[0x2][0x58], PT ;  /* 0x008016000400762a */ /* 0x000f220003f0e200 */
[----:B------:R-:W-:-:S13]  /*52e0*/  IMAD.MOV.U32 R22, RZ, RZ, R26 ;  /* 0x000000ffff167224 */ /* 0x000fda00078e001a */
[----:B----4-:R-:W-:-:S05]  /*52f0*/  @!P0 FMUL R0, R0, 1.175494350822287508e-38 ;  /* 0x0080000000008820 */ /* 0x010fca0000400000 */
[----:B------:R-:W-:-:S04]  /*5300*/  F2FP.PACK_AB R3, RZ, R0 ;  /* 0x00000000ff03723e */ /* 0x000fc800000000ff */
[----:B------:R-:W-:-:S05]  /*5310*/  PRMT R3, R3, 0x5410, RZ ;  /* 0x0000541003037816 */ /* 0x000fca00000000ff */
[----:B------:R4:W-:Y:S01]  /*5320*/  STG.E [R8.64], R3 ;  /* 0x0000000308007986 */ /* 0x0009e2000c101924 */
[----:B------:R-:W-:Y:S05]  /*5330*/  BRA `(.L_x_6381) ;  /* 0x00000c5000007947 */ /* 0x000fea0003800000 */
.L_x_6391:
[----:B------:R4:W-:Y:S01]  /*5340*/  STG.E.64 [R8.64], R4 ;  /* 0x0000000408007986 */ /* 0x0009e2000c101b24 */
[----:B------:R-:W-:Y:S01]  /*5350*/  IMAD.MOV.U32 R22, RZ, RZ, R26 ;  /* 0x000000ffff167224 */ /* 0x000fe200078e001a */
[----:B------:R-:W-:Y:S05]  /*5360*/  BRA `(.L_x_6381) ;  /* 0x00000c2000007947 */ /* 0x000fea0003800000 */
.L_x_6382:
        /* <DEDUP_REMOVED lines=8> */
[----:B------:R-:W4:Y:S01]  /*53f0*/  DSETP.NEU.AND P0, PT, R4, RZ, PT ;  /* 0x000000ff0400722a */ /* 0x000f220003f0d000 */
[----:B------:R-:W-:-:S05]  /*5400*/  IMAD.MOV.U32 R22, RZ, RZ, R26 ;  /* 0x000000ffff167224 */ /* 0x000fca00078e001a */
[----:B----4-:R-:W-:-:S05]  /*5410*/  SEL R3, RZ, 0x1, !P0 ;  /* 0x00000001ff037807 */ /* 0x010fca0004000000 */
[----:B------:R4:W-:Y:S01]  /*5420*/  STG.E.U8 [R8.64], R3 ;  /* 0x0000000308007986 */ /* 0x0009e2000c101124 */
[----:B------:R-:W-:Y:S05]  /*5430*/  BRA `(.L_x_6381) ;  /* 0x00000b5000007947 */ /* 0x000fea0003800000 */
.L_x_6395:
[----:B0-----:R-:W-:Y:S01]  /*5440*/  CS2R R6, SRZ ;  /* 0x0000000000067805 */ /* 0x001fe2000001ff00 */
[----:B------:R-:W-:-:S04]  /*5450*/  IMAD.MOV.U32 R22, RZ, RZ, R26 ;  /* 0x000000ffff167224 */ /* 0x000fc800078e001a */
[----:B------:R0:W-:Y:S01]  /*5460*/  STG.E.128 [R8.64], R4 ;  /* 0x0000000408007986 */ /* 0x0001e2000c101d24 */
[----:B------:R-:W-:Y:S05]  /*5470*/  BRA `(.L_x_6381) ;  /* 0x00000b1000007947 */ /* 0x000fea0003800000 */
.L_x_6394:
[----:B------:R-:W-:-:S13]  /*5480*/  ISETP.NE.AND P0, PT, R0, 0xf, PT ;  /* 0x0000000f0000780c */ /* 0x000fda0003f05270 */
[----:B------:R-:W-:Y:S05]  /*5490*/  @!P0 BRA `(.L_x_6396) ;  /* 0x0000033000008947 */ /* 0x000fea0003800000 */
[----:B------:R-:W-:-:S13]  /*54a0*/  ISETP.NE.AND P0, PT, R0, 0x17, PT ;  /* 0x000000170000780c */ /* 0x000fda0003f05270 */
[----:B------:R-:W-:Y:S05]  /*54b0*/  @!P0 BRA `(.L_x_6397) ;  /* 0x0000018000008947 */ /* 0x000fea0003800000 */
[----:B------:R-:W-:-:S13]  /*54c0*/  ISETP.NE.AND P0, PT, R0, 0x18, PT ;  /* 0x000000180000780c */ /* 0x000fda0003f05270 */
[----:B------:R-:W-:Y:S05]  /*54d0*/  @P0 BRA `(.L_x_6386) ;  /* 0x000008f000000947 */ /* 0x000fea0003800000 */
[----:B------:R-:W4:Y:S01]  /*54e0*/  F2F.F32.F64 R11, R4 ;  /* 0x00000004000b7310 */ /* 0x000f220000301000 */
[----:B------:R-:W4:Y:S01]  /*54f0*/  DSETP.GEU.AND P0, PT, |R4|, c[0x2][0x58], PT ;  /* 0x008016000400762a */ /* 0x000f220003f0e200 */
[----:B------:R-:W-:-:S13]  /*5500*/  BSSY B0, `(.L_x_6398) ;  /* 0x000000f000007945 */ /* 0x000fda0003800000 */
[----:B----4-:R-:W-:-:S05]  /*5510*/  @!P0 FMUL R11, R11, 1.175494350822287508e-38 ;  /* 0x008000000b0b8820 */ /* 0x010fca0000400000 */
[C---:B------:R-:W-:Y:S02]  /*5520*/  LOP3.LUT R3, R11.reuse, 0x7fffffff, RZ, 0xc0, !PT ;  /* 0x7fffffff0b037812 */ /* 0x040fe400078ec0ff */
[----:B------:R-:W-:Y:S02]  /*5530*/  LOP3.LUT R0, R11, 0x80000000, RZ, 0xc0, !PT ;  /* 0x800000000b007812 */ /* 0x000fe400078ec0ff */
[----:B------:R-:W-:Y:S02]  /*5540*/  ISETP.GT.U32.AND P0, PT, R3, 0x43efffff, PT ;  /* 0x43efffff0300780c */ /* 0x000fe40003f04070 */
[----:B0-----:R-:W-:Y:S01]  /*5550*/  SHF.R.U32.HI R7, RZ, 0x18, R0 ;  /* 0x00000018ff077819 */ /* 0x001fe20000011600 */
        /* <DEDUP_REMOVED lines=9> */
.L_x_6399:
[----:B------:R-:W-:Y:S05]  /*55f0*/  BSYNC B0 ;  /* 0x0000000000007941 */ /* 0x000fea0003800000 */
.L_x_6398:
[----:B------:R-:W-:Y:S01]  /*5600*/  LOP3.LUT R7, R0, R7, RZ, 0xfc, !PT ;  /* 0x0000000700077212 */ /* 0x000fe200078efcff */
[----:B------:R-:W-:-:S04]  /*5610*/  IMAD.MOV.U32 R22, RZ, RZ, R26 ;  /* 0x000000ffff167224 */ /* 0x000fc800078e001a */
[----:B------:R0:W-:Y:S01]  /*5620*/  STG.E.U8 [R8.64], R7 ;  /* 0x0000000708007986 */ /* 0x0001e2000c101124 */
[----:B------:R-:W-:Y:S05]  /*5630*/  BRA `(.L_x_6381) ;  /* 0x0000095000007947 */ /* 0x000fea0003800000 */
.L_x_6397:
        /* <DEDUP_REMOVED lines=15> */
.L_x_6401:
[----:B------:R-:W-:Y:S01]  /*5730*/  IMAD.MOV.U32 R0, RZ, RZ, 0x7f ;  /* 0x0000007fff007424 */ /* 0x000fe200078e00ff */
[----:B------:R-:W-:-:S04]  /*5740*/  ISETP.GT.U32.AND P0, PT, R3, 0x7f800000, PT ;  /* 0x7f8000000300780c */ /* 0x000fc80003f04070 */
[----:B------:R-:W-:-:S04]  /*5750*/  SEL R0, R0, 0x7c, P0 ;  /* 0x0000007c00007807 */ /* 0x000fc80000000000 */
.L_x_6402:
[----:B------:R-:W-:Y:S05]  /*5760*/  BSYNC B0 ;  /* 0x0000000000007941 */ /* 0x000fea0003800000 */
.L_x_6400:
[----:B------:R-:W-:Y:S01]  /*5770*/  LOP3.LUT R3, R7, 0x80000000, RZ, 0xc0, !PT ;  /* 0x8000000007037812 */ /* 0x000fe200078ec0ff */
[----:B------:R-:W-:-:S03]  /*5780*/  IMAD.MOV.U32 R22, RZ, RZ, R26 ;  /* 0x000000ffff167224 */ /* 0x000fc600078e001a */
[----:B------:R-:W-:-:S04]  /*5790*/  SHF.R.U32.HI R3, RZ, 0x18, R3 ;  /* 0x00000018ff037819 */ /* 0x000fc80000011603 */
[----:B------:R-:W-:-:S05]  /*57a0*/  LOP3.LUT R3, R0, R3, RZ, 0xfc, !PT ;  /* 0x0000000300037212 */ /* 0x000fca00078efcff */
[----:B------:R0:W-:Y:S01]  /*57b0*/  STG.E.U8 [R8.64], R3 ;  /* 0x0000000308007986 */ /* 0x0001e2000c101124 */
[----:B------:R-:W-:Y:S05]  /*57c0*/  BRA `(.L_x_6381) ;  /* 0x000007c000007947 */ /* 0x000fea0003800000 */
.L_x_6396:
[----:B------:R-:W4:Y:S01]  /*57d0*/  F2F.F32.F64 R0, R4 ;  /* 0x0000000400007310 */ /* 0x000f220000301000 */
[----:B------:R-:W4:Y:S01]  /*57e0*/  DSETP.GEU.AND P0, PT, |R4|, c[0x2][0x58], PT ;  /* 0x008016000400762a */ /* 0x000f220003f0e200 */
[----:B------:R-:W-:-:S13]  /*57f0*/  IMAD.MOV.U32 R22, RZ, RZ, R26 ;  /* 0x000000ffff167224 */ /* 0x000fda00078e001a */
[----:B----4-:R-:W-:-:S05]  /*5800*/  @!P0 FMUL R0, R0, 1.175494350822287508e-38 ;  /* 0x0080000000008820 */ /* 0x010fca0000400000 */
[----:B------:R-:W-:-:S05]  /*5810*/  F2FP.BF16.PACK_AB R0, RZ, R0 ;  /* 0x00000000ff00723e */ /* 0x000fca00000010ff */
[----:B------:R4:W-:Y:S01]  /*5820*/  STG.E.U16 [R8.64], R0 ;  /* 0x0000000008007986 */ /* 0x0009e2000c101524 */
[----:B------:R-:W-:Y:S05]  /*5830*/  BRA `(.L_x_6381) ;  /* 0x0000075000007947 */ /* 0x000fea0003800000 */
.L_x_6393:
        /* <DEDUP_REMOVED lines=8> */
[----:B------:R-:W4:Y:S01]  /*58c0*/  F2I.U32.F64.TRUNC R5, R4 ;  /* 0x0000000400057311 */ /* 0x000f22000030d000 */
[----:B------:R-:W-:Y:S01]  /*58d0*/  IMAD.MOV.U32 R22, RZ, RZ, R26 ;  /* 0x000000ffff167224 */ /* 0x000fe200078e001a */
[----:B----4-:R4:W-:Y:S01]  /*58e0*/  STG.E.U16 [R8.64], R5 ;  /* 0x0000000508007986 */ /* 0x0109e2000c101524 */
[----:B------:R-:W-:Y:S05]  /*58f0*/  BRA `(.L_x_6381) ;  /* 0x0000069000007947 */ /* 0x000fea0003800000 */
.L_x_6405:
        /* <DEDUP_REMOVED lines=19> */
.L_x_6408:
[----:B------:R-:W-:-:S04]  /*5a30*/  LOP3.LUT R0, R7, 0x80000000, RZ, 0xc0, !PT ;  /* 0x8000000007007812 */ /* 0x000fc800078ec0ff */
[----:B------:R-:W-:-:S04]  /*5a40*/  SHF.R.U32.HI R0, RZ, 0x18, R0 ;  /* 0x00000018ff007819 */ /* 0x000fc80000011600 */
[----:B------:R-:W-:Y:S02]  /*5a50*/  LOP3.LUT R0, R3, R0, RZ, 0xfc, !PT ;  /* 0x0000000003007212 */ /* 0x000fe400078efcff */
.L_x_6407:
[----:B------:R-:W-:Y:S05]  /*5a60*/  BSYNC B0 ;  /* 0x0000000000007941 */ /* 0x000fea0003800000 */
.L_x_6406:
[----:B------:R0:W-:Y:S01]  /*5a70*/  STG.E.U8 [R8.64], R0 ;  /* 0x0000000008007986 */ /* 0x0001e2000c101124 */
[----:B------:R-:W-:Y:S01]  /*5a80*/  IMAD.MOV.U32 R22, RZ, RZ, R26 ;  /* 0x000000ffff167224 */ /* 0x000fe200078e001a */
[----:B------:R-:W-:Y:S05]  /*5a90*/  BRA `(.L_x_6381) ;  /* 0x000004f000007947 */ /* 0x000fea0003800000 */
.L_x_6404:
        /* <DEDUP_REMOVED lines=19> */
.L_x_6411:
[----:B------:R-:W-:-:S04]  /*5bd0*/  LOP3.LUT R0, R7, 0x80000000, RZ, 0xc0, !PT ;  /* 0x8000000007007812 */ /* 0x000fc800078ec0ff */
[----:B------:R-:W-:-:S04]  /*5be0*/  SHF.R.U32.HI R0, RZ, 0x18, R0 ;  /* 0x00000018ff007819 */ /* 0x000fc80000011600 */
[----:B------:R-:W-:Y:S02]  /*5bf0*/  LOP3.LUT R0, R3, R0, RZ, 0xfc, !PT ;  /* 0x0000000003007212 */ /* 0x000fe400078efcff */
.L_x_6410:
[----:B------:R-:W-:Y:S05]  /*5c00*/  BSYNC B0 ;  /* 0x0000000000007941 */ /* 0x000fea0003800000 */
.L_x_6409:
[----:B------:R0:W-:Y:S01]  /*5c10*/  STG.E.U8 [R8.64], R0 ;  /* 0x0000000008007986 */ /* 0x0001e2000c101124 */
[----:B------:R-:W-:Y:S01]  /*5c20*/  IMAD.MOV.U32 R22, RZ, RZ, R26 ;  /* 0x000000ffff167224 */ /* 0x000fe200078e001a */
[----:B------:R-:W-:Y:S05]  /*5c30*/  BRA `(.L_x_6381) ;  /* 0x0000035000007947 */ /* 0x000fea0003800000 */
.L_x_6403:
        /* <DEDUP_REMOVED lines=8> */
[----:B------:R-:W-:-:S13]  /*5cc0*/  IMAD.MOV.U32 R22, RZ, RZ, R26 ;  /* 0x000000ffff167224 */ /* 0x000fda00078e001a */
[----:B----4-:R-:W-:Y:S01]  /*5cd0*/  @!P0 FMUL R10, R10, 1.175494350822287508e-38 ;  /* 0x008000000a0a8820 */ /* 0x010fe20000400000 */
[----:B------:R-:W-:-:S04]  /*5ce0*/  PLOP3.LUT P0, PT, PT, PT, PT, 0x80, 0x0 ;  /* 0x000000000000781c */ /* 0x000fc80003f0f070 */
[----:B0-----:R-:W-:-:S04]  /*5cf0*/  SHF.R.U32.HI R6, RZ, 0x17, R10 ;  /* 0x00000017ff067819 */ /* 0x001fc8000001160a */
        /* <DEDUP_REMOVED lines=13> */
.L_x_6386:
[----:B------:R-:W-:Y:S01]  /*5dd0*/  MOV R14, 0x0 ;  /* 0x00000000000e7802 */ /* 0x000fe20000000f00 */
[----:B------:R-:W-:Y:S02]  /*5de0*/  IMAD.MOV.U32 R4, RZ, RZ, c[0x4][0x128] ;  /* 0x01004a00ff047624 */ /* 0x000fe400078e00ff */
[----:B------:R-:W-:Y:S02]  /*5df0*/  IMAD.MOV.U32 R5, RZ, RZ, c[0x4][0x12c] ;  /* 0x01004b00ff057624 */ /* 0x000fe400078e00ff */
[----:B0-----:R-:W-:Y:S01]  /*5e00*/  IMAD.MOV.U32 R6, RZ, RZ, c[0x4][0x130] ;  /* 0x01004c00ff067624 */ /* 0x001fe200078e00ff */
        /* <DEDUP_REMOVED lines=15> */
[----:B------:R-:W-:Y:S01]  /*5f00*/  IMAD.MOV.U32 R22, RZ, RZ, R26 ;  /* 0x000000ffff167224 */ /* 0x000fe200078e001a */
[----:B------:R-:W-:Y:S05]  /*5f10*/  BRA `(.L_x_6381) ;  /* 0x0000007000007947 */ /* 0x000fea0003800000 */
.L_x_6413:
[----:B------:R-:W4:Y:S01]  /*5f20*/  F2I.U64.F64.TRUNC R4, R4 ;  /* 0x0000000400047311 */ /* 0x000f22000030d800 */
[----:B------:R-:W-:Y:S01]  /*5f30*/  IMAD.MOV.U32 R22, RZ, RZ, R26 ;  /* 0x000000ffff167224 */ /* 0x000fe200078e001a */
[----:B----4-:R4:W-:Y:S01]  /*5f40*/  STG.E.64 [R8.64], R4 ;  /* 0x0000000408007986 */ /* 0x0109e2000c101b24 */
[----:B------:R-:W-:Y:S05]  /*5f50*/  BRA `(.L_x_6381) ;  /* 0x0000003000007947 */ /* 0x000fea0003800000 */
.L_x_6412:
[----:B------:R-:W4:Y:S01]  /*5f60*/  F2I.U32.F64.TRUNC R5, R4 ;  /* 0x0000000400057311 */ /* 0x000f22000030d000 */
[----:B------:R-:W-:Y:S01]  /*5f70*/  IMAD.MOV.U32 R22, RZ, RZ, R26 ;  /* 0x000000ffff167224 */ /* 0x000fe200078e001a */
[----:B----4-:R4:W-:Y:S06]  /*5f80*/  STG.E [R8.64], R5 ;  /* 0x0000000508007986 */ /* 0x0109ec000c101924 */
.L_x_6381:
[----:B------:R-:W-:Y:S05]  /*5f90*/  BSYNC B6 ;  /* 0x0000000000067941 */ /* 0x000fea0003800000 */
.L_x_6380:
[----:B------:R-:W-:Y:S01]  /*5fa0*/  ISETP.GE.AND P0, PT, R22, R19, PT ;  /* 0x000000131600720c */ /* 0x000fe20003f06270 */
[----:B------:R-:W-:-:S12]  /*5fb0*/  BSSY B6, `(.L_x_6414) ;  /* 0x000020a000067945 */ /* 0x000fd80003800000 */
[----:B------:R-:W-:Y:S05]  /*5fc0*/  @P0 BRA `(.L_x_6415) ;  /* 0x0000208000000947 */ /* 0x000fea0003800000 */
[----:B0---4-:R-:W-:Y:S01]  /*5fd0*/  IMAD R0, R2, 0x200, R22 ;  /* 0x0000020002007824 */ /* 0x011fe200078e0216 */
        /* <DEDUP_REMOVED lines=18> */
.L_x_6419:
[----:B-1----:R-:W0:Y:S02]  /*6100*/  F2I.S64.F64.TRUNC R28, R28 ;  /* 0x0000001c001c7311 */ /* 0x002e24000030d900 */
[----:B0-----:R-:W-:-:S05]  /*6110*/  IMAD.MOV.U32 R3, RZ, RZ, R28 ;  /* 0x000000ffff037224 */ /* 0x001fca00078e001c */
[----:B------:R0:W-:Y:S01]  /*6120*/  STG.E.U8 [R4.64], R3 ;  /* 0x0000000304007986 */ /* 0x0001e2000c101124 */
[----:B------:R-:W-:Y:S05]  /*6130*/  BRA `(.L_x_6421) ;  /* 0x00000eb000007947 */ /* 0x000fea0003800000 */
.L_x_6418:
        /* <DEDUP_REMOVED lines=9> */
.L_x_6423:
[----:B-1----:R-:W0:Y:S02]  /*61d0*/  F2I.F64.TRUNC R29, R28 ;  /* 0x0000001c001d7311 */ /* 0x002e24000030d100 */
[----:B0-----:R0:W-:Y:S01]  /*61e0*/  STG.E [R4.64], R29 ;  /* 0x0000001d04007986 */ /* 0x0011e2000c101924 */
[----:B------:R-:W-:Y:S05]  /*61f0*/  BRA `(.L_x_6421) ;  /* 0x00000df000007947 */ /* 0x000fea0003800000 */
.L_x_6422:
[----:B-1----:R-:W0:Y:S02]  /*6200*/  F2I.F64.TRUNC R29, R28 ;  /* 0x0000001c001d7311 */ /* 0x002e24000030d100 */
[----:B0-----:R0:W-:Y:S01]  /*6210*/  STG.E.U16 [R4.64], R29 ;  /* 0x0000001d04007986 */ /* 0x0011e2000c101524 */
[----:B------:R-:W-:Y:S05]  /*6220*/  BRA `(.L_x_6421) ;  /* 0x00000dc000007947 */ /* 0x000fea0003800000 */
.L_x_6417:
[----:B------:R-:W-:-:S13]  /*6230*/  ISETP.GT.AND P0, PT, R0, 0x6, PT ;  /* 0x000000060000780c */ /* 0x000fda0003f04270 */
[----:B------:R-:W-:Y:S05]  /*6240*/  @P0 BRA `(.L_x_6424) ;  /* 0x000000f000000947 */ /* 0x000fea0003800000 */
[----:B------:R-:W-:-:S13]  /*6250*/  ISETP.NE.AND P0, PT, R0, 0x5, PT ;  /* 0x000000050000780c */ /* 0x000fda0003f05270 */
[----:B------:R-:W-:Y:S05]  /*6260*/  @!P0 BRA `(.L_x_6425) ;  /* 0x0000007000008947 */ /* 0x000fea0003800000 */
[----:B------:R-:W-:-:S13]  /*6270*/  ISETP.NE.AND P0, PT, R0, 0x6, PT ;  /* 0x000000060000780c */ /* 0x000fda0003f05270 */
[----:B------:R-:W-:Y:S05]  /*6280*/  @P0 BRA `(.L_x_6420) ;  /* 0x00000bd000000947 */ /* 0x000fea0003800000 */
[----:B-1----:R-:W0:Y:S01]  /*6290*/  F2F.F32.F64 R3, R28 ;  /* 0x0000001c00037310 */ /* 0x002e220000301000 */
[----:B------:R-:W0:-:S14]  /*62a0*/  DSETP.GEU.AND P0, PT, |R28|, c[0x2][0x58], PT ;  /* 0x008016001c00762a */ /* 0x000e1c0003f0e200 */
[----:B0-----:R-:W-:-:S05]  /*62b0*/  @!P0 FMUL R3, R3, 1.175494350822287508e-38 ;  /* 0x0080000003038820 */ /* 0x001fca0000400000 */
[----:B------:R0:W-:Y:S01]  /*62c0*/  STG.E [R4.64], R3 ;  /* 0x0000000304007986 */ /* 0x0001e2000c101924 */
[----:B------:R-:W-:Y:S05]  /*62d0*/  BRA `(.L_x_6421) ;  /* 0x00000d1000007947 */ /* 0x000fea0003800000 */
.L_x_6425:
[----:B-1----:R-:W0:Y:S01]  /*62e0*/  F2F.F32.F64 R0, R28 ;  /* 0x0000001c00007310 */ /* 0x002e220000301000 */
[----:B------:R-:W0:-:S14]  /*62f0*/  DSETP.GEU.AND P0, PT, |R28|, c[0x2][0x58], PT ;  /* 0x008016001c00762a */ /* 0x000e1c0003f0e200 */
[----:B0-----:R-:W-:-:S05]  /*6300*/  @!P0 FMUL R0, R0, 1.175494350822287508e-38 ;  /* 0x0080000000008820 */ /* 0x001fca0000400000 */
[----:B------:R-:W-:-:S05]  /*6310*/  F2FP.PACK_AB R0, RZ, R0 ;  /* 0x00000000ff00723e */ /* 0x000fca00000000ff */
[----:B------:R0:W-:Y:S01]  /*6320*/  STG.E.U16 [R4.64], R0 ;  /* 0x0000000004007986 */ /* 0x0001e2000c101524 */
[----:B------:R-:W-:Y:S05]  /*6330*/  BRA `(.L_x_6421) ;  /* 0x00000cb000007947 */ /* 0x000fea0003800000 */
.L_x_6424:
        /* <DEDUP_REMOVED lines=8> */
[----:B------:R-:W-:-:S13]  /*63c0*/  IMAD.MOV.U32 R7, RZ, RZ, RZ ;  /* 0x000000ffff077224 */ /* 0x000fda00078e00ff */
[----:B0-----:R-:W-:-:S05]  /*63d0*/  @!P0 FMUL R6, R6, 1.175494350822287508e-38 ;  /* 0x0080000006068820 */ /* 0x001fca0000400000 */
[----:B------:R0:W-:Y:S01]  /*63e0*/  STG.E.64 [R4.64], R6 ;  /* 0x0000000604007986 */ /* 0x0001e2000c101b24 */
[----:B------:R-:W-:Y:S05]  /*63f0*/  BRA `(.L_x_6421) ;  /* 0x00000bf000007947 */ /* 0x000fea0003800000 */
.L_x_6427:
[----:B-1----:R-:W0:Y:S01]  /*6400*/  F2F.F32.F64 R0, R28 ;  /* 0x0000001c00007310 */ /* 0x002e220000301000 */
[----:B------:R-:W0:-:S14]  /*6410*/  DSETP.GEU.AND P0, PT, |R28|, c[0x2][0x58], PT ;  /* 0x008016001c00762a */ /* 0x000e1c0003f0e200 */
[----:B0-----:R-:W-:-:S05]  /*6420*/  @!P0 FMUL R0, R0, 1.175494350822287508e-38 ;  /* 0x0080000000008820 */ /* 0x001fca0000400000 */
[----:B------:R-:W-:-:S04]  /*6430*/  F2FP.PACK_AB R3, RZ, R0 ;  /* 0x00000000ff03723e */ /* 0x000fc800000000ff */
[----:B------:R-:W-:-:S05]  /*6440*/  PRMT R3, R3, 0x5410, RZ ;  /* 0x0000541003037816 */ /* 0x000fca00000000ff */
[----:B------:R0:W-:Y:S01]  /*6450*/  STG.E [R4.64], R3 ;  /* 0x0000000304007986 */ /* 0x0001e2000c101924 */
[----:B------:R-:W-:Y:S05]  /*6460*/  BRA `(.L_x_6421) ;  /* 0x00000b8000007947 */ /* 0x000fea0003800000 */
.L_x_6426:
[----:B-1----:R0:W-:Y:S01]  /*6470*/  STG.E.64 [R4.64], R28 ;  /* 0x0000001c04007986 */ /* 0x0021e2000c101b24 */
[----:B------:R-:W-:Y:S05]  /*6480*/  BRA `(.L_x_6421) ;  /* 0x00000b6000007947 */ /* 0x000fea0003800000 */
.L_x_6416:
        /* <DEDUP_REMOVED lines=9> */
[----:B0-----:R-:W-:-:S05]  /*6520*/  SEL R3, RZ, 0x1, !P0 ;  /* 0x00000001ff037807 */ /* 0x001fca0004000000 */
[----:B------:R0:W-:Y:S01]  /*6530*/  STG.E.U8 [R4.64], R3 ;  /* 0x0000000304007986 */ /* 0x0001e2000c101124 */
[----:B------:R-:W-:Y:S05]  /*6540*/  BRA `(.L_x_6421) ;  /* 0x00000aa000007947 */ /* 0x000fea0003800000 */
.L_x_6430:
[----:B------:R-:W-:-:S05]  /*6550*/  CS2R R30, SRZ ;  /* 0x00000000001e7805 */ /* 0x000fca000001ff00 */
[----:B-1----:R0:W-:Y:S01]  /*6560*/  STG.E.128 [R4.64], R28 ;  /* 0x0000001c04007986 */ /* 0x0021e2000c101d24 */
[----:B------:R-:W-:Y:S05]  /*6570*/  BRA `(.L_x_6421) ;  /* 0x00000a7000007947 */ /* 0x000fea0003800000 */
.L_x_6429:
        /* <DEDUP_REMOVED lines=23> */
.L_x_6434:
[----:B------:R-:W-:Y:S05]  /*66f0*/  BSYNC B0 ;  /* 0x0000000000007941 */ /* 0x000fea0003800000 */
.L_x_6433:
[----:B------:R-:W-:-:S05]  /*6700*/  LOP3.LUT R7, R0, R7, RZ, 0xfc, !PT ;  /* 0x0000000700077212 */ /* 0x000fca00078efcff */
[----:B------:R0:W-:Y:S01]  /*6710*/  STG.E.U8 [R4.64], R7 ;  /* 0x0000000704007986 */ /* 0x0001e2000c101124 */
[----:B------:R-:W-:Y:S05]  /*6720*/  BRA `(.L_x_6421) ;  /* 0x000008c000007947 */ /* 0x000fea0003800000 */
.L_x_6432:
[----:B-1----:R-:W0:Y:S01]  /*6730*/  F2F.F32.F64 R7, R28 ;  /* 0x0000001c00077310 */ /* 0x002e220000301000 */
        /* <DEDUP_REMOVED lines=14> */
.L_x_6436:
[----:B------:R-:W-:Y:S01]  /*6820*/  IMAD.MOV.U32 R0, RZ, RZ, 0x7f ;  /* 0x0000007fff007424 */ /* 0x000fe200078e00ff */
[----:B------:R-:W-:-:S04]  /*6830*/  ISETP.GT.U32.AND P0, PT, R3, 0x7f800000, PT ;  /* 0x7f8000000300780c */ /* 0x000fc80003f04070 */
[----:B------:R-:W-:-:S04]  /*6840*/  SEL R0, R0, 0x7c, P0 ;  /* 0x0000007c00007807 */ /* 0x000fc80000000000 */
.L_x_6437:
[----:B------:R-:W-:Y:S05]  /*6850*/  BSYNC B0 ;  /* 0x0000000000007941 */ /* 0x000fea0003800000 */
.L_x_6435:
[----:B------:R-:W-:-:S04]  /*6860*/  LOP3.LUT R3, R7, 0x80000000, RZ, 0xc0, !PT ;  /* 0x8000000007037812 */ /* 0x000fc800078ec0ff */
[----:B------:R-:W-:-:S04]  /*6870*/  SHF.R.U32.HI R3, RZ, 0x18, R3 ;  /* 0x00000018ff037819 */ /* 0x000fc80000011603 */
[----:B------:R-:W-:-:S05]  /*6880*/  LOP3.LUT R3, R0, R3, RZ, 0xfc, !PT ;  /* 0x0000000300037212 */ /* 0x000fca00078efcff */
[----:B------:R0:W-:Y:S01]  /*6890*/  STG.E.U8 [R4.64], R3 ;  /* 0x0000000304007986 */ /* 0x0001e2000c101124 */
[----:B------:R-:W-:Y:S05]  /*68a0*/  BRA `(.L_x_6421) ;  /* 0x0000074000007947 */ /* 0x000fea0003800000 */
.L_x_6431:
[----:B-1----:R-:W0:Y:S01]  /*68b0*/  F2F.F32.F64 R0, R28 ;  /* 0x0000001c00007310 */ /* 0x002e220000301000 */
[----:B------:R-:W0:-:S14]  /*68c0*/  DSETP.GEU.AND P0, PT, |R28|, c[0x2][0x58], PT ;  /* 0x008016001c00762a */ /* 0x000e1c0003f0e200 */
[----:B0-----:R-:W-:-:S05]  /*68d0*/  @!P0 FMUL R0, R0, 1.175494350822287508e-38 ;  /* 0x0080000000008820 */ /* 0x001fca0000400000 */
[----:B------:R-:W-:-:S05]  /*68e0*/  F2FP.BF16.PACK_AB R0, RZ, R0 ;  /* 0x00000000ff00723e */ /* 0x000fca00000010ff */
[----:B------:R0:W-:Y:S01]  /*68f0*/  STG.E.U16 [R4.64], R0 ;  /* 0x0000000004007986 */ /* 0x0001e2000c101524 */
[----:B------:R-:W-:Y:S05]  /*6900*/  BRA `(.L_x_6421) ;  /* 0x000006e000007947 */ /* 0x000fea0003800000 */
.L_x_6428:
        /* <DEDUP_REMOVED lines=11> */
.L_x_6440:
[----:B-1----:R-:W0:Y:S01]  /*69c0*/  F2F.F32.F64 R7, R28 ;  /* 0x0000001c00077310 */ /* 0x002e220000301000 */
        /* <DEDUP_REMOVED lines=18> */
.L_x_6443:
[----:B------:R-:W-:-:S04]  /*6af0*/  LOP3.LUT R0, R7, 0x80000000, RZ, 0xc0, !PT ;  /* 0x8000000007007812 */ /* 0x000fc800078ec0ff */
[----:B------:R-:W-:-:S04]  /*6b00*/  SHF.R.U32.HI R0, RZ, 0x18, R0 ;  /* 0x00000018ff007819 */ /* 0x000fc80000011600 */
[----:B------:R-:W-:Y:S02]  /*6b10*/  LOP3.LUT R0, R3, R0, RZ, 0xfc, !PT ;  /* 0x0000000003007212 */ /* 0x000fe400078efcff */
.L_x_6442:
[----:B------:R-:W-:Y:S05]  /*6b20*/  BSYNC B0 ;  /* 0x0000000000007941 */ /* 0x000fea0003800000 */
.L_x_6441:
[----:B------:R0:W-:Y:S01]  /*6b30*/  STG.E.U8 [R4.64], R0 ;  /* 0x0000000004007986 */ /* 0x0001e2000c101124 */
[----:B------:R-:W-:Y:S05]  /*6b40*/  BRA `(.L_x_6421) ;  /* 0x000004a000007947 */ /* 0x000fea0003800000 */
.L_x_6439:
        /* <DEDUP_REMOVED lines=19> */
.L_x_6446:
[----:B------:R-:W-:-:S04]  /*6c80*/  LOP3.LUT R0, R7, 0x80000000, RZ, 0xc0, !PT ;  /* 0x8000000007007812 */ /* 0x000fc800078ec0ff */
[----:B------:R-:W-:-:S04]  /*6c90*/  SHF.R.U32.HI R0, RZ, 0x18, R0 ;  /* 0x00000018ff007819 */ /* 0x000fc80000011600 */
[----:B------:R-:W-:Y:S02]  /*6ca0*/  LOP3.LUT R0, R3, R0, RZ, 0xfc, !PT ;  /* 0x0000000003007212 */ /* 0x000fe400078efcff */
.L_x_6445:
[----:B------:R-:W-:Y:S05]  /*6cb0*/  BSYNC B0 ;  /* 0x0000000000007941 */ /* 0x000fea0003800000 */
.L_x_6444:
[----:B------:R0:W-:Y:S01]  /*6cc0*/  STG.E.U8 [R4.64], R0 ;  /* 0x0000000004007986 */ /* 0x0001e2000c101124 */
[----:B------:R-:W-:Y:S05]  /*6cd0*/  BRA `(.L_x_6421) ;  /* 0x0000031000007947 */ /* 0x000fea0003800000 */
.L_x_6438:
        /* <DEDUP_REMOVED lines=24> */
.L_x_6420:
        /* <DEDUP_REMOVED lines=20> */
.L_x_6448:
[----:B-1----:R-:W0:Y:S02]  /*6fa0*/  F2I.U64.F64.TRUNC R28, R28 ;  /* 0x0000001c001c7311 */ /* 0x002e24000030d800 */
[----:B0-----:R0:W-:Y:S01]  /*6fb0*/  STG.E.64 [R4.64], R28 ;  /* 0x0000001c04007986 */ /* 0x0011e2000c101b24 */
[----:B------:R-:W-:Y:S05]  /*6fc0*/  BRA `(.L_x_6421) ;  /* 0x0000002000007947 */ /* 0x000fea0003800000 */
.L_x_6447:
[----:B-1----:R-:W0:Y:S02]  /*6fd0*/  F2I.U32.F64.TRUNC R29, R28 ;  /* 0x0000001c001d7311 */ /* 0x002e24000030d000 */
[----:B0-----:R0:W-:Y:S02]  /*6fe0*/  STG.E [R4.64], R29 ;  /* 0x0000001d04007986 */ /* 0x0011e4000c101924 */
.L_x_6421:
        /* <DEDUP_REMOVED lines=22> */
.L_x_6452:
[----:B--2---:R-:W0:Y:S02]  /*7150*/  F2I.S64.F64.TRUNC R24, R24 ;  /* 0x0000001800187311 */ /* 0x004e24000030d900 */
[----:B0-----:R-:W-:-:S05]  /*7160*/  IMAD.MOV.U32 R3, RZ, RZ, R24 ;  /* 0x000000ffff037224 */ /* 0x001fca00078e0018 */
[----:B------:R0:W-:Y:S01]  /*7170*/  STG.E.U8 [R4.64], R3 ;  /* 0x0000000304007986 */ /* 0x0001e2000c101124 */
[----:B------:R-:W-:Y:S05]  /*7180*/  BRA `(.L_x_6454) ;  /* 0x00000eb000007947 */ /* 0x000fea0003800000 */
.L_x_6451:
        /* <DEDUP_REMOVED lines=9> */
.L_x_6456:
[----:B--2---:R-:W0:Y:S02]  /*7220*/  F2I.F64.TRUNC R25, R24 ;  /* 0x0000001800197311 */ /* 0x004e24000030d100 */
[----:B0-----:R0:W-:Y:S01]  /*7230*/  STG.E [R4.64], R25 ;  /* 0x0000001904007986 */ /* 0x0011e2000c101924 */
[----:B------:R-:W-:Y:S05]  /*7240*/  BRA `(.L_x_6454) ;  /* 0x00000df000007947 */ /* 0x000fea0003800000 */
.L_x_6455:
[----:B--2---:R-:W0:Y:S02]  /*7250*/  F2I.F64.TRUNC R25, R24 ;  /* 0x0000001800197311 */ /* 0x004e24000030d100 */
[----:B0-----:R0:W-:Y:S01]  /*7260*/  STG.E.U16 [R4.64], R25 ;  /* 0x0000001904007986 */ /* 0x0011e2000c101524 */
[----:B------:R-:W-:Y:S05]  /*7270*/  BRA `(.L_x_6454) ;  /* 0x00000dc000007947 */ /* 0x000fea0003800000 */
.L_x_6450:
        /* <DEDUP_REMOVED lines=11> */
.L_x_6458:
[----:B--2---:R-:W0:Y:S01]  /*7330*/  F2F.F32.F64 R0, R24 ;  /* 0x0000001800007310 */ /* 0x004e220000301000 */
[----:B------:R-:W0:-:S14]  /*7340*/  DSETP.GEU.AND P0, PT, |R24|, c[0x2][0x58], PT ;  /* 0x008016001800762a */ /* 0x000e1c0003f0e200 */
[----:B0-----:R-:W-:-:S05]  /*7350*/  @!P0 FMUL R0, R0, 1.175494350822287508e-38 ;  /* 0x0080000000008820 */ /* 0x001fca0000400000 */
[----:B------:R-:W-:-:S05]  /*7360*/  F2FP.PACK_AB R0, RZ, R0 ;  /* 0x00000000ff00723e */ /* 0x000fca00000000ff */
[----:B------:R0:W-:Y:S01]  /*7370*/  STG.E.U16 [R4.64], R0 ;  /* 0x0000000004007986 */ /* 0x0001e2000c101524 */
[----:B------:R-:W-:Y:S05]  /*7380*/  BRA `(.L_x_6454) ;  /* 0x00000cb000007947 */ /* 0x000fea0003800000 */
.L_x_6457:
        /* <DEDUP_REMOVED lines=12> */
.L_x_6460:
[----:B--2---:R-:W0:Y:S01]  /*7450*/  F2F.F32.F64 R0, R24 ;  /* 0x0000001800007310 */ /* 0x004e220000301000 */
[----:B------:R-:W0:-:S14]  /*7460*/  DSETP.GEU.AND P0, PT, |R24|, c[0x2][0x58], PT ;  /* 0x008016001800762a */ /* 0x000e1c0003f0e200 */
[----:B0-----:R-:W-:-:S05]  /*7470*/  @!P0 FMUL R0, R0, 1.175494350822287508e-38 ;  /* 0x0080000000008820 */ /* 0x001fca0000400000 */
[----:B------:R-:W-:-:S04]  /*7480*/  F2FP.PACK_AB R3, RZ, R0 ;  /* 0x00000000ff03723e */ /* 0x000fc800000000ff */
[----:B------:R-:W-:-:S05]  /*7490*/  PRMT R3, R3, 0x5410, RZ ;  /* 0x0000541003037816 */ /* 0x000fca00000000ff */
[----:B------:R0:W-:Y:S01]  /*74a0*/  STG.E [R4.64], R3 ;  /* 0x0000000304007986 */ /* 0x0001e2000c101924 */
[----:B------:R-:W-:Y:S05]  /*74b0*/  BRA `(.L_x_6454) ;  /* 0x00000b8000007947 */ /* 0x000fea0003800000 */
.L_x_6459:
[----:B--2---:R0:W-:Y:S01]  /*74c0*/  STG.E.64 [R4.64], R24 ;  /* 0x0000001804007986 */ /* 0x0041e2000c101b24 */
[----:B------:R-:W-:Y:S05]  /*74d0*/  BRA `(.L_x_6454) ;  /* 0x00000b6000007947 */ /* 0x000fea0003800000 */
.L_x_6449:
        /* <DEDUP_REMOVED lines=12> */
.L_x_6463:
[----:B------:R-:W-:-:S05]  /*75a0*/  CS2R R26, SRZ ;  /* 0x00000000001a7805 */ /* 0x000fca000001ff00 */
[----:B--2---:R0:W-:Y:S01]  /*75b0*/  STG.E.128 [R4.64], R24 ;  /* 0x0000001804007986 */ /* 0x0041e2000c101d24 */
[----:B------:R-:W-:Y:S05]  /*75c0*/  BRA `(.L_x_6454) ;  /* 0x00000a7000007947 */ /* 0x000fea0003800000 */
.L_x_6462:
        /* <DEDUP_REMOVED lines=23> */
.L_x_6467:
[----:B------:R-:W-:Y:S05]  /*7740*/  BSYNC B0 ;  /* 0x0000000000007941 */ /* 0x000fea0003800000 */
.L_x_6466:
[----:B------:R-:W-:-:S05]  /*7750*/  LOP3.LUT R7, R0, R7, RZ, 0xfc, !PT ;  /* 0x0000000700077212 */ /* 0x000fca00078efcff */
[----:B------:R0:W-:Y:S01]  /*7760*/  STG.E.U8 [R4.64], R7 ;  /* 0x0000000704007986 */ /* 0x0001e2000c101124 */
[----:B------:R-:W-:Y:S05]  /*7770*/  BRA `(.L_x_6454) ;  /* 0x000008c000007947 */ /* 0x000fea0003800000 */
.L_x_6465:
        /* <DEDUP_REMOVED lines=15> */
.L_x_6469:
[----:B------:R-:W-:Y:S01]  /*7870*/  IMAD.MOV.U32 R0, RZ, RZ, 0x7f ;  /* 0x0000007fff007424 */ /* 0x000fe200078e00ff */
[----:B------:R-:W-:-:S04]  /*7880*/  ISETP.GT.U32.AND P0, PT, R3, 0x7f800000, PT ;  /* 0x7f8000000300780c */ /* 0x000fc80003f04070 */
[----:B------:R-:W-:-:S04]  /*7890*/  SEL R0, R0, 0x7c, P0 ;  /* 0x0000007c00007807 */ /* 0x000fc80000000000 */
.L_x_6470:
[----:B------:R-:W-:Y:S05]  /*78a0*/  BSYNC B0 ;  /* 0x0000000000007941 */ /* 0x000fea0003800000 */
.L_x_6468:
[----:B------:R-:W-:-:S04]  /*78b0*/  LOP3.LUT R3, R7, 0x80000000, RZ, 0xc0, !PT ;  /* 0x8000000007037812 */ /* 0x000fc800078ec0ff */
[----:B------:R-:W-:-:S04]  /*78c0*/  SHF.R.U32.HI R3, RZ, 0x18, R3 ;  /* 0x00000018ff037819 */ /* 0x000fc80000011603 */
[----:B------:R-:W-:-:S05]  /*78d0*/  LOP3.LUT R3, R0, R3, RZ, 0xfc, !PT ;  /* 0x0000000300037212 */ /* 0x000fca00078efcff */
[----:B------:R0:W-:Y:S01]  /*78e0*/  STG.E.U8 [R4.64], R3 ;  /* 0x0000000304007986 */ /* 0x0001e2000c101124 */
[----:B------:R-:W-:Y:S05]  /*78f0*/  BRA `(.L_x_6454) ;  /* 0x0000074000007947 */ /* 0x000fea0003800000 */
.L_x_6464:
[----:B--2---:R-:W0:Y:S01]  /*7900*/  F2F.F32.F64 R0, R24 ;  /* 0x0000001800007310 */ /* 0x004e220000301000 */
[----:B------:R-:W0:-:S14]  /*7910*/  DSETP.GEU.AND P0, PT, |R24|, c[0x2][0x58], PT ;  /* 0x008016001800762a */ /* 0x000e1c0003f0e200 */
[----:B0-----:R-:W-:-:S05]  /*7920*/  @!P0 FMUL R0, R0, 1.175494350822287508e-38 ;  /* 0x0080000000008820 */ /* 0x001fca0000400000 */
[----:B------:R-:W-:-:S05]  /*7930*/  F2FP.BF16.PACK_AB R0, RZ, R0 ;  /* 0x00000000ff00723e */ /* 0x000fca00000010ff */
[----:B------:R0:W-:Y:S01]  /*7940*/  STG.E.U16 [R4.64], R0 ;  /* 0x0000000004007986 */ /* 0x0001e2000c101524 */
[----:B------:R-:W-:Y:S05]  /*7950*/  BRA `(.L_x_6454) ;  /* 0x000006e000007947 */ /* 0x000fea0003800000 */
.L_x_6461:
        /* <DEDUP_REMOVED lines=11> */
.L_x_6473:
        /* <DEDUP_REMOVED lines=19> */
.L_x_6476:
[----:B------:R-:W-:-:S04]  /*7b40*/  LOP3.LUT R0, R7, 0x80000000, RZ, 0xc0, !PT ;  /* 0x8000000007007812 */ /* 0x000fc800078ec0ff */
[----:B------:R-:W-:-:S04]  /*7b50*/  SHF.R.U32.HI R0, RZ, 0x18, R0 ;  /* 0x00000018ff007819 */ /* 0x000fc80000011600 */
[----:B------:R-:W-:Y:S02]  /*7b60*/  LOP3.LUT R0, R3, R0, RZ, 0xfc, !PT ;  /* 0x0000000003007212 */ /* 0x000fe400078efcff */
.L_x_6475:
[----:B------:R-:W-:Y:S05]  /*7b70*/  BSYNC B0 ;  /* 0x0000000000007941 */ /* 0x000fea0003800000 */
.L_x_6474:
[----:B------:R0:W-:Y:S01]  /*7b80*/  STG.E.U8 [R4.64], R0 ;  /* 0x0000000004007986 */ /* 0x0001e2000c101124 */
[----:B------:R-:W-:Y:S05]  /*7b90*/  BRA `(.L_x_6454) ;  /* 0x000004a000007947 */ /* 0x000fea0003800000 */
.L_x_6472:
        /* <DEDUP_REMOVED lines=19> */
.L_x_6479:
[----:B------:R-:W-:-:S04]  /*7cd0*/  LOP3.LUT R0, R7, 0x80000000, RZ, 0xc0, !PT ;  /* 0x8000000007007812 */ /* 0x000fc800078ec0ff */
[----:B------:R-:W-:-:S04]  /*7ce0*/  SHF.R.U32.HI R0, RZ, 0x18, R0 ;  /* 0x00000018ff007819 */ /* 0x000fc80000011600 */
[----:B------:R-:W-:Y:S02]  /*7cf0*/  LOP3.LUT R0, R3, R0, RZ, 0xfc, !PT ;  /* 0x0000000003007212 */ /* 0x000fe400078efcff */
.L_x_6478:
[----:B------:R-:W-:Y:S05]  /*7d00*/  BSYNC B0 ;  /* 0x0000000000007941 */ /* 0x000fea0003800000 */
.L_x_6477:
[----:B------:R0:W-:Y:S01]  /*7d10*/  STG.E.U8 [R4.64], R0 ;  /* 0x0000000004007986 */ /* 0x0001e2000c101124 */
[----:B------:R-:W-:Y:S05]  /*7d20*/  BRA `(.L_x_6454) ;  /* 0x0000031000007947 */ /* 0x000fea0003800000 */
.L_x_6471:
        /* <DEDUP_REMOVED lines=24> */
.L_x_6453:
        /* <DEDUP_REMOVED lines=20> */
.L_x_6481:
[----:B--2---:R-:W0:Y:S02]  /*7ff0*/  F2I.U64.F64.TRUNC R24, R24 ;  /* 0x0000001800187311 */ /* 0x004e24000030d800 */
[----:B0-----:R0:W-:Y:S01]  /*8000*/  STG.E.64 [R4.64], R24 ;  /* 0x0000001804007986 */ /* 0x0011e2000c101b24 */
[----:B------:R-:W-:Y:S05]  /*8010*/  BRA `(.L_x_6454) ;  /* 0x0000002000007947 */ /* 0x000fea0003800000 */
.L_x_6480:
[----:B--2---:R-:W0:Y:S02]  /*8020*/  F2I.U32.F64.TRUNC R25, R24 ;  /* 0x0000001800197311 */ /* 0x004e24000030d000 */
[----:B0-----:R0:W-:Y:S02]  /*8030*/  STG.E [R4.64], R25 ;  /* 0x0000001904007986 */ /* 0x0011e4000c101924 */
.L_x_6454:
[----:B------:R-:W-:Y:S02]  /*8040*/  IADD3 R22, R22, 0x80, RZ ;  /* 0x0000008016167810 */ /* 0x000fe40007ffe0ff */
.L_x_6415:
[----:B------:R-:W-:Y:S05]  /*8050*/  BSYNC B6 ;  /* 0x0000000000067941 */ /* 0x000fea0003800000 */
.L_x_6414:
[----:B------:R-:W-:-:S13]  /*8060*/  ISETP.GE.AND P0, PT, R22, R19, PT ;  /* 0x000000131600720c */ /* 0x000fda0003f06270 */
[----:B------:R-:W-:Y:S05]  /*8070*/  @P0 EXIT ;  /* 0x000000000000094d */ /* 0x000fea0003800000 */
[----:B0---4-:R-:W-:Y:S01]  /*8080*/  PRMT R0, R18, 0x9910, RZ ;  /* 0x0000991012007816 */ /* 0x011fe200000000ff */
        /* <DEDUP_REMOVED lines=14> */
[----:B---3--:R-:W0:Y:S02]  /*8170*/  F2I.F64.TRUNC R17, R16 ;  /* 0x0000001000117311 */ /* 0x008e24000030d100 */
[----:B0-----:R-:W-:Y:S01]  /*8180*/  STG.E.U8 [R2.64], R17 ;  /* 0x0000001102007986 */ /* 0x001fe2000c101124 */
[----:B------:R-:W-:Y:S05]  /*8190*/  EXIT ;  /* 0x000000000000794d */ /* 0x000fea0003800000 */
.L_x_6485:
[----:B---3--:R-:W0:Y:S02]  /*81a0*/  F2I.S64.F64.TRUNC R16, R16 ;  /* 0x0000001000107311 */ /* 0x008e24000030d900 */
[----:B0-----:R-:W-:-:S05]  /*81b0*/  IMAD.MOV.U32 R5, RZ, RZ, R16 ;  /* 0x000000ffff057224 */ /* 0x001fca00078e0010 */
[----:B------:R-:W-:Y:S01]  /*81c0*/  STG.E.U8 [R2.64], R5 ;  /* 0x0000000502007986 */ /* 0x000fe2000c101124 */
[----:B------:R-:W-:Y:S05]  /*81d0*/  EXIT ;  /* 0x000000000000794d */ /* 0x000fea0003800000 */
.L_x_6484:
[----:B------:R-:W-:-:S13]  /*81e0*/  ISETP.NE.AND P0, PT, R0, 0x2, PT ;  /* 0x000000020000780c */ /* 0x000fda0003f05270 */
[----:B------:R-:W-:Y:S05]  /*81f0*/  @!P0 BRA `(.L_x_6487) ;  /* 0x000000a000008947 */ /* 0x000fea0003800000 */
[----:B------:R-:W-:-:S13]  /*8200*/  ISETP.NE.AND P0, PT, R0, 0x3, PT ;  /* 0x000000030000780c */ /* 0x000fda0003f05270 */
[----:B------:R-:W-:Y:S05]  /*8210*/  @!P0 BRA `(.L_x_6488) ;  /* 0x0000005000008947 */ /* 0x000fea0003800000 */
[----:B------:R-:W-:-:S13]  /*8220*/  ISETP.NE.AND P0, PT, R0, 0x4, PT ;  /* 0x000000040000780c */ /* 0x000fda0003f05270 */
[----:B------:R-:W-:Y:S05]  /*8230*/  @P0 BRA `(.L_x_6486) ;  /* 0x00000ce000000947 */ /* 0x000fea0003800000 */
[----:B---3--:R-:W0:Y:S02]  /*8240*/  F2I.S64.F64.TRUNC R16, R16 ;  /* 0x0000001000107311 */ /* 0x008e24000030d900 */
[----:B0-----:R-:W-:Y:S01]  /*8250*/  STG.E.64 [R2.64], R16 ;  /* 0x0000001002007986 */ /* 0x001fe2000c101b24 */
[----:B------:R-:W-:Y:S05]  /*8260*/  EXIT ;  /* 0x000000000000794d */ /* 0x000fea0003800000 */
.L_x_6488:
[----:B---3--:R-:W0:Y:S02]  /*8270*/  F2I.F64.TRUNC R17, R16 ;  /* 0x0000001000117311 */ /* 0x008e24000030d100 */
[----:B0-----:R-:W-:Y:S01]  /*8280*/  STG.E [R2.64], R17 ;  /* 0x0000001102007986 */ /* 0x001fe2000c101924 */
[----:B------:R-:W-:Y:S05]  /*8290*/  EXIT ;  /* 0x000000000000794d */ /* 0x000fea0003800000 */
.L_x_6487:
[----:B---3--:R-:W0:Y:S02]  /*82a0*/  F2I.F64.TRUNC R17, R16 ;  /* 0x0000001000117311 */ /* 0x008e24000030d100 */
[----:B0-----:R-:W-:Y:S01]  /*82b0*/  STG.E.U16 [R2.64], R17 ;  /* 0x0000001102007986 */ /* 0x001fe2000c101524 */
[----:B------:R-:W-:Y:S05]  /*82c0*/  EXIT ;  /* 0x000000000000794d */ /* 0x000fea0003800000 */
.L_x_6483:
[----:B------:R-:W-:-:S13]  /*82d0*/  ISETP.GT.AND P0, PT, R0, 0x6, PT ;  /* 0x000000060000780c */ /* 0x000fda0003f04270 */
[----:B------:R-:W-:Y:S05]  /*82e0*/  @P0 BRA `(.L_x_6489) ;  /* 0x000000f000000947 */ /* 0x000fea0003800000 */
[----:B------:R-:W-:-:S13]  /*82f0*/  ISETP.NE.AND P0, PT, R0, 0x5, PT ;  /* 0x000000050000780c */ /* 0x000fda0003f05270 */
[----:B------:R-:W-:Y:S05]  /*8300*/  @!P0 BRA `(.L_x_6490) ;  /* 0x0000007000008947 */ /* 0x000fea0003800000 */
[----:B------:R-:W-:-:S13]  /*8310*/  ISETP.NE.AND P0, PT, R0, 0x6, PT ;  /* 0x000000060000780c */ /* 0x000fda0003f05270 */
[----:B------:R-:W-:Y:S05]  /*8320*/  @P0 BRA `(.L_x_6486) ;  /* 0x00000bf000000947 */ /* 0x000fea0003800000 */
[----:B---3--:R-:W0:Y:S01]  /*8330*/  F2F.F32.F64 R5, R16 ;  /* 0x0000001000057310 */ /* 0x008e220000301000 */
[----:B------:R-:W0:-:S14]  /*8340*/  DSETP.GEU.AND P0, PT, |R16|, c[0x2][0x58], PT ;  /* 0x008016001000762a */ /* 0x000e1c0003f0e200 */
[----:B0-----:R-:W-:-:S05]  /*8350*/  @!P0 FMUL R5, R5, 1.175494350822287508e-38 ;  /* 0x0080000005058820 */ /* 0x001fca0000400000 */
[----:B------:R-:W-:Y:S01]  /*8360*/  STG.E [R2.64], R5 ;  /* 0x0000000502007986 */ /* 0x000fe2000c101924 */
[----:B------:R-:W-:Y:S05]  /*8370*/  EXIT ;  /* 0x000000000000794d */ /* 0x000fea0003800000 */
.L_x_6490:
[----:B---3--:R-:W0:Y:S01]  /*8380*/  F2F.F32.F64 R0, R16 ;  /* 0x0000001000007310 */ /* 0x008e220000301000 */
[----:B------:R-:W0:-:S14]  /*8390*/  DSETP.GEU.AND P0, PT, |R16|, c[0x2][0x58], PT ;  /* 0x008016001000762a */ /* 0x000e1c0003f0e200 */
[----:B0-----:R-:W-:-:S05]  /*83a0*/  @!P0 FMUL R0, R0, 1.175494350822287508e-38 ;  /* 0x0080000000008820 */ /* 0x001fca0000400000 */
[----:B------:R-:W-:-:S05]  /*83b0*/  F2FP.PACK_AB R0, RZ, R0 ;  /* 0x00000000ff00723e */ /* 0x000fca00000000ff */
[----:B------:R-:W-:Y:S01]  /*83c0*/  STG.E.U16 [R2.64], R0 ;  /* 0x0000000002007986 */ /* 0x000fe2000c101524 */
[----:B------:R-:W-:Y:S05]  /*83d0*/  EXIT ;  /* 0x000000000000794d */ /* 0x000fea0003800000 */
.L_x_6489:
[----:B------:R-:W-:-:S13]  /*83e0*/  ISETP.NE.AND P0, PT, R0, 0x7, PT ;  /* 0x000000070000780c */ /* 0x000fda0003f05270 */
[----:B------:R-:W-:Y:S05]  /*83f0*/  @!P0 BRA `(.L_x_6491) ;  /* 0x0000011000008947 */ /* 0x000fea0003800000 */
[----:B------:R-:W-:-:S13]  /*8400*/  ISETP.NE.AND P0, PT, R0, 0x8, PT ;  /* 0x000000080000780c */ /* 0x000fda0003f05270 */
[----:B------:R-:W-:Y:S05]  /*8410*/  @!P0 BRA `(.L_x_6492) ;  /* 0x0000008000008947 */ /* 0x000fea0003800000 */
[----:B------:R-:W-:-:S13]  /*8420*/  ISETP.NE.AND P0, PT, R0, 0x9, PT ;  /* 0x000000090000780c */ /* 0x000fda0003f05270 */
[----:B------:R-:W-:Y:S05]  /*8430*/  @P0 BRA `(.L_x_6486) ;  /* 0x00000ae000000947 */ /* 0x000fea0003800000 */
[----:B---3--:R-:W0:Y:S01]  /*8440*/  F2F.F32.F64 R4, R16 ;  /* 0x0000001000047310 */ /* 0x008e220000301000 */
[----:B------:R-:W0:Y:S01]  /*8450*/  DSETP.GEU.AND P0, PT, |R16|, c[0x2][0x58], PT ;  /* 0x008016001000762a */ /* 0x000e220003f0e200 */
[----:B------:R-:W-:-:S13]  /*8460*/  IMAD.MOV.U32 R5, RZ, RZ, RZ ;  /* 0x000000ffff057224 */ /* 0x000fda00078e00ff */
[----:B0-----:R-:W-:-:S05]  /*8470*/  @!P0 FMUL R4, R4, 1.175494350822287508e-38 ;  /* 0x0080000004048820 */ /* 0x001fca0000400000 */
[----:B------:R-:W-:Y:S01]  /*8480*/  STG.E.64 [R2.64], R4 ;  /* 0x0000000402007986 */ /* 0x000fe2000c101b24 */
[----:B------:R-:W-:Y:S05]  /*8490*/  EXIT ;  /* 0x000000000000794d */ /* 0x000fea0003800000 */
.L_x_6492:
[----:B---3--:R-:W0:Y:S01]  /*84a0*/  F2F.F32.F64 R0, R16 ;  /* 0x0000001000007310 */ /* 0x008e220000301000 */
[----:B------:R-:W0:-:S14]  /*84b0*/  DSETP.GEU.AND P0, PT, |R16|, c[0x2][0x58], PT ;  /* 0x008016001000762a */ /* 0x000e1c0003f0e200 */
[----:B0-----:R-:W-:-:S05]  /*84c0*/  @!P0 FMUL R0, R0, 1.175494350822287508e-38 ;  /* 0x0080000000008820 */ /* 0x001fca0000400000 */
[----:B------:R-:W-:-:S04]  /*84d0*/  F2FP.PACK_AB R5, RZ, R0 ;  /* 0x00000000ff05723e */ /* 0x000fc800000000ff */
[----:B------:R-:W-:-:S05]  /*84e0*/  PRMT R5, R5, 0x5410, RZ ;  /* 0x0000541005057816 */ /* 0x000fca00000000ff */
[----:B------:R-:W-:Y:S01]  /*84f0*/  STG.E [R2.64], R5 ;  /* 0x0000000502007986 */ /* 0x000fe2000c101924 */
[----:B------:R-:W-:Y:S05]  /*8500*/  EXIT ;  /* 0x000000000000794d */ /* 0x000fea0003800000 */
.L_x_6491:
[----:B---3--:R-:W-:Y:S01]  /*8510*/  STG.E.64 [R2.64], R16 ;  /* 0x0000001002007986 */ /* 0x008fe2000c101b24 */
[----:B------:R-:W-:Y:S05]  /*8520*/  EXIT ;  /* 0x000000000000794d */ /* 0x000fea0003800000 */
.L_x_6482:
        /* <DEDUP_REMOVED lines=8> */
[----:B---3--:R-:W0:-:S06]  /*85b0*/  DSETP.NEU.AND P0, PT, R16, RZ, PT ;  /* 0x000000ff1000722a */ /* 0x008e0c0003f0d000 */
[----:B0-----:R-:W-:-:S05]  /*85c0*/  SEL R5, RZ, 0x1, !P0 ;  /* 0x00000001ff057807 */ /* 0x001fca0004000000 */
[----:B------:R-:W-:Y:S01]  /*85d0*/  STG.E.U8 [R2.64], R5 ;  /* 0x0000000502007986 */ /* 0x000fe2000c101124 */
[----:B------:R-:W-:Y:S05]  /*85e0*/  EXIT ;  /* 0x000000000000794d */ /* 0x000fea0003800000 */
.L_x_6495:
[----:B------:R-:W-:-:S05]  /*85f0*/  CS2R R18, SRZ ;  /* 0x0000000000127805 */ /* 0x000fca000001ff00 */
[----:B---3--:R-:W-:Y:S01]  /*8600*/  STG.E.128 [R2.64], R16 ;  /* 0x0000001002007986 */ /* 0x008fe2000c101d24 */
[----:B------:R-:W-:Y:S05]  /*8610*/  EXIT ;  /* 0x000000000000794d */ /* 0x000fea0003800000 */
.L_x_6494:
        /* <DEDUP_REMOVED lines=23> */
.L_x_6499:
[----:B------:R-:W-:Y:S05]  /*8790*/  BSYNC B0 ;  /* 0x0000000000007941 */ /* 0x000fea0003800000 */
.L_x_6498:
[----:B------:R-:W-:-:S05]  /*87a0*/  LOP3.LUT R5, R0, R5, RZ, 0xfc, !PT ;  /* 0x0000000500057212 */ /* 0x000fca00078efcff */
[----:B------:R-:W-:Y:S01]  /*87b0*/  STG.E.U8 [R2.64], R5 ;  /* 0x0000000502007986 */ /* 0x000fe2000c101124 */
[----:B------:R-:W-:Y:S05]  /*87c0*/  EXIT ;  /* 0x000000000000794d */ /* 0x000fea0003800000 */
.L_x_6497:
[----:B---3--:R-:W0:Y:S01]  /*87d0*/  F2F.F32.F64 R5, R16 ;  /* 0x0000001000057310 */ /* 0x008e220000301000 */
        /* <DEDUP_REMOVED lines=14> */
.L_x_6501:
[----:B------:R-:W-:Y:S01]  /*88c0*/  IMAD.MOV.U32 R0, RZ, RZ, 0x7f ;  /* 0x0000007fff007424 */ /* 0x000fe200078e00ff */
[----:B------:R-:W-:-:S04]  /*88d0*/  ISETP.GT.U32.AND P0, PT, R4, 0x7f800000, PT ;  /* 0x7f8000000400780c */ /* 0x000fc80003f04070 */
[----:B------:R-:W-:-:S04]  /*88e0*/  SEL R0, R0, 0x7c, P0 ;  /* 0x0000007c00007807 */ /* 0x000fc80000000000 */
.L_x_6502:
[----:B------:R-:W-:Y:S05]  /*88f0*/  BSYNC B0 ;  /* 0x0000000000007941 */ /* 0x000fea0003800000 */
.L_x_6500:
[----:B------:R-:W-:-:S04]  /*8900*/  LOP3.LUT R4, R5, 0x80000000, RZ, 0xc0, !PT ;  /* 0x8000000005047812 */ /* 0x000fc800078ec0ff */
[----:B------:R-:W-:-:S04]  /*8910*/  SHF.R.U32.HI R5, RZ, 0x18, R4 ;  /* 0x00000018ff057819 */ /* 0x000fc80000011604 */
[----:B------:R-:W-:-:S05]  /*8920*/  LOP3.LUT R5, R0, R5, RZ, 0xfc, !PT ;  /* 0x0000000500057212 */ /* 0x000fca00078efcff */
[----:B------:R-:W-:Y:S01]  /*8930*/  STG.E.U8 [R2.64], R5 ;  /* 0x0000000502007986 */ /* 0x000fe2000c101124 */
[----:B------:R-:W-:Y:S05]  /*8940*/  EXIT ;  /* 0x000000000000794d */ /* 0x000fea0003800000 */
.L_x_6496:
[----:B---3--:R-:W0:Y:S01]  /*8950*/  F2F.F32.F64 R0, R16 ;  /* 0x0000001000007310 */ /* 0x008e220000301000 */
[----:B------:R-:W0:-:S14]  /*8960*/  DSETP.GEU.AND P0, PT, |R16|, c[0x2][0x58], PT ;  /* 0x008016001000762a */ /* 0x000e1c0003f0e200 */
[----:B0-----:R-:W-:-:S05]  /*8970*/  @!P0 FMUL R0, R0, 1.175494350822287508e-38 ;  /* 0x0080000000008820 */ /* 0x001fca0000400000 */
[----:B------:R-:W-:-:S05]  /*8980*/  F2FP.BF16.PACK_AB R0, RZ, R0 ;  /* 0x00000000ff00723e */ /* 0x000fca00000010ff */
[----:B------:R-:W-:Y:S01]  /*8990*/  STG.E.U16 [R2.64], R0 ;  /* 0x0000000002007986 */ /* 0x000fe2000c101524 */
[----:B------:R-:W-:Y:S05]  /*89a0*/  EXIT ;  /* 0x000000000000794d */ /* 0x000fea0003800000 */
.L_x_6493:
        /* <DEDUP_REMOVED lines=8> */
[----:B---3--:R-:W0:Y:S02]  /*8a30*/  F2I.U32.F64.TRUNC R17, R16 ;  /* 0x0000001000117311 */ /* 0x008e24000030d000 */
[----:B0-----:R-:W-:Y:S01]  /*8a40*/  STG.E.U16 [R2.64], R17 ;  /* 0x0000001102007986 */ /* 0x001fe2000c101524 */
[----:B------:R-:W-:Y:S05]  /*8a50*/  EXIT ;  /* 0x000000000000794d */ /* 0x000fea0003800000 */
.L_x_6505:
[----:B---3--:R-:W0:Y:S01]  /*8a60*/  F2F.F32.F64 R7, R16 ;  /* 0x0000001000077310 */ /* 0x008e220000301000 */
        /* <DEDUP_REMOVED lines=18> */
.L_x_6508:
[----:B------:R-:W-:-:S04]  /*8b90*/  LOP3.LUT R0, R7, 0x80000000, RZ, 0xc0, !PT ;  /* 0x8000000007007812 */ /* 0x000fc800078ec0ff */
[----:B------:R-:W-:-:S04]  /*8ba0*/  SHF.R.U32.HI R5, RZ, 0x18, R0 ;  /* 0x00000018ff057819 */ /* 0x000fc80000011600 */
[----:B------:R-:W-:-:S04]  /*8bb0*/  LOP3.LUT R4, R4, R5, RZ, 0xfc, !PT ;  /* 0x0000000504047212 */ /* 0x000fc800078efcff */
[----:B------:R-:W-:Y:S02]  /*8bc0*/  PRMT R0, R4, 0x7610, R0 ;  /* 0x0000761004007816 */ /* 0x000fe40000000000 */
.L_x_6507:
[----:B------:R-:W-:Y:S05]  /*8bd0*/  BSYNC B0 ;  /* 0x0000000000007941 */ /* 0x000fea0003800000 */
.L_x_6506:
[----:B------:R-:W-:Y:S01]  /*8be0*/  STG.E.U8 [R2.64], R0 ;  /* 0x0000000002007986 */ /* 0x000fe2000c101124 */
[----:B------:R-:W-:Y:S05]  /*8bf0*/  EXIT ;  /* 0x000000000000794d */ /* 0x000fea0003800000 */
.L_x_6504:
        /* <DEDUP_REMOVED lines=19> */
.L_x_6511:
[----:B------:R-:W-:-:S04]  /*8d30*/  LOP3.LUT R0, R7, 0x80000000, RZ, 0xc0, !PT ;  /* 0x8000000007007812 */ /* 0x000fc800078ec0ff */
[----:B------:R-:W-:-:S04]  /*8d40*/  SHF.R.U32.HI R5, RZ, 0x18, R0 ;  /* 0x00000018ff057819 */ /* 0x000fc80000011600 */
[----:B------:R-:W-:-:S04]  /*8d50*/  LOP3.LUT R4, R4, R5, RZ, 0xfc, !PT ;  /* 0x0000000504047212 */ /* 0x000fc800078efcff */
[----:B------:R-:W-:Y:S02]  /*8d60*/  PRMT R0, R4, 0x7610, R0 ;  /* 0x0000761004007816 */ /* 0x000fe40000000000 */
.L_x_6510:
[----:B------:R-:W-:Y:S05]  /*8d70*/  BSYNC B0 ;  /* 0x0000000000007941 */ /* 0x000fea0003800000 */
.L_x_6509:
[----:B------:R-:W-:Y:S01]  /*8d80*/  STG.E.U8 [R2.64], R0 ;  /* 0x0000000002007986 */ /* 0x000fe2000c101124 */
[----:B------:R-:W-:Y:S05]  /*8d90*/  EXIT ;  /* 0x000000000000794d */ /* 0x000fea0003800000 */
.L_x_6503:
[----:B------:R-:W-:-:S13]  /*8da0*/  ISETP.NE.AND P0, PT, R0, 0x1c, PT ;  /* 0x0000001c0000780c */ /* 0x000fda0003f05270 */
[----:B------:R-:W-:Y:S05]  /*8db0*/  @!P0 BRA `(.L_x_6512) ;  /* 0x000002d000008947 */ /* 0x000fea0003800000 */
[----:B------:R-:W-:-:S13]  /*8dc0*/  ISETP.NE.AND P0, PT, R0, 0x1d, PT ;  /* 0x0000001d0000780c */ /* 0x000fda0003f05270 */
[----:B------:R-:W-:Y:S05]  /*8dd0*/  @!P0 BRA `(.L_x_6513) ;  /* 0x0000028000008947 */ /* 0x000fea0003800000 */
[----:B------:R-:W-:-:S13]  /*8de0*/  ISETP.NE.AND P0, PT, R0, 0x2c, PT ;  /* 0x0000002c0000780c */ /* 0x000fda0003f05270 */
[----:B------:R-:W-:Y:S05]  /*8df0*/  @P0 BRA `(.L_x_6486) ;  /* 0x0000012000000947 */ /* 0x000fea0003800000 */
[----:B---3--:R-:W0:Y:S01]  /*8e00*/  F2F.F32.F64 R6, R16 ;  /* 0x0000001000067310 */ /* 0x008e220000301000 */
        /* <DEDUP_REMOVED lines=17> */
.L_x_6486:
        /* <DEDUP_REMOVED lines=19> */
[----:B------:R-:W-:Y:S05]  /*9050*/  EXIT ;  /* 0x000000000000794d */ /* 0x000fea0003800000 */
.L_x_6513:
[----:B---3--:R-:W0:Y:S02]  /*9060*/  F2I.U64.F64.TRUNC R16, R16 ;  /* 0x0000001000107311 */ /* 0x008e24000030d800 */
[----:B0-----:R-:W-:Y:S01]  /*9070*/  STG.E.64 [R2.64], R16 ;  /* 0x0000001002007986 */ /* 0x001fe2000c101b24 */
[----:B------:R-:W-:Y:S05]  /*9080*/  EXIT ;  /* 0x000000000000794d */ /* 0x000fea0003800000 */
.L_x_6512:
[----:B---3--:R-:W0:Y:S02]  /*9090*/  F2I.U32.F64.TRUNC R17, R16 ;  /* 0x0000001000117311 */ /* 0x008e24000030d000 */
[----:B0-----:R-:W-:Y:S01]  /*90a0*/  STG.E [R2.64], R17 ;  /* 0x0000001102007986 */ /* 0x001fe2000c101924 */
[----:B------:R-:W-:Y:S05]  /*90b0*/  EXIT ;  /* 0x000000000000794d */ /* 0x000fea0003800000 */
.L_x_6514:
        /* <DEDUP_REMOVED lines=12> */
.L_x_6744:


//--------------------- .text._ZN2at6native18elementwise_kernelILi128ELi2EZNS0_22gpu_kernel_impl_nocastIZZZNS0_60_GLOBAL__N__171e0b9f_22_ActivationEluKernel_cu_9e10b42f_309610elu_kernelERNS_18TensorIteratorBaseERKN3c106ScalarES9_S9_ENKUlvE_clEvENKUlvE_clEvEUldE_EEvS5_RKT_EUliE_EEviT1_ --------------------------
	.section	.text._ZN2at6native18elementwise_kernelILi128ELi2EZNS0_22gpu_kernel_impl_nocastIZZZNS0_60_GLOBAL__N__171e0b9f_22_ActivationEluKernel_cu_9e10b42f_309610elu_kernelERNS_18TensorIteratorBaseERKN3c106ScalarES9_S9_ENKUlvE_clEvENKUlvE_clEvEUldE_EEvS5_RKT_EUliE_EEviT1_,"ax",@progbits
	.sectioninfo	@"SHI_REGISTERS=18"
	.align	128
        .global         _ZN2at6native18elementwise_kernelILi128ELi2EZNS0_22gpu_kernel_impl_nocastIZZZNS0_60_GLOBAL__N__171e0b9f_22_ActivationEluKernel_cu_9e10b42f_309610elu_kernelERNS_18TensorIteratorBaseERKN3c106ScalarES9_S9_ENKUlvE_clEvENKUlvE_clEvEUldE_EEvS5_RKT_EUliE_EEviT1_
        .type           _ZN2at6native18elementwise_kernelILi128ELi2EZNS0_22gpu_kernel_impl_nocastIZZZNS0_60_GLOBAL__N__171e0b9f_22_ActivationEluKernel_cu_9e10b42f_309610elu_kernelERNS_18TensorIteratorBaseERKN3c106ScalarES9_S9_ENKUlvE_clEvENKUlvE_clEvEUldE_EEvS5_RKT_EUliE_EEviT1_,@function
        .size           _ZN2at6native18elementwise_kernelILi128ELi2EZNS0_22gpu_kernel_impl_nocastIZZZNS0_60_GLOBAL__N__171e0b9f_22_ActivationEluKernel_cu_9e10b42f_309610elu_kernelERNS_18TensorIteratorBaseERKN3c106ScalarES9_S9_ENKUlvE_clEvENKUlvE_clEvEUldE_EEvS5_RKT_EUliE_EEviT1_,(.L_x_6745 - _ZN2at6native18elementwise_kernelILi128ELi2EZNS0_22gpu_kernel_impl_nocastIZZZNS0_60_GLOBAL__N__171e0b9f_22_ActivationEluKernel_cu_9e10b42f_309610elu_kernelERNS_18TensorIteratorBaseERKN3c106ScalarES9_S9_ENKUlvE_clEvENKUlvE_clEvEUldE_EEvS5_RKT_EUliE_EEviT1_)
        .other          _ZN2at6native18elementwise_kernelILi128ELi2EZNS0_22gpu_kernel_impl_nocastIZZZNS0_60_GLOBAL__N__171e0b9f_22_ActivationEluKernel_cu_9e10b42f_309610elu_kernelERNS_18TensorIteratorBaseERKN3c106ScalarES9_S9_ENKUlvE_clEvENKUlvE_clEvEUldE_EEvS5_RKT_EUliE_EEviT1_,@"STO_CUDA_ENTRY STV_DEFAULT"
_ZN2at6native18elementwise_kernelILi128ELi2EZNS0_22gpu_kernel_impl_nocastIZZZNS0_60_GLOBAL__N__171e0b9f_22_ActivationEluKernel_cu_9e10b42f_309610elu_kernelERNS_18TensorIteratorBaseERKN3c106ScalarES9_S9_ENKUlvE_clEvENKUlvE_clEvEUldE_EEvS5_RKT_EUliE_EEviT1_:
.text._ZN2at6native18elementwise_kernelILi128ELi2EZNS0_22gpu_kernel_impl_nocastIZZZNS0_60_GLOBAL__N__171e0b9f_22_ActivationEluKernel_cu_9e10b42f_309610elu_kernelERNS_18TensorIteratorBaseERKN3c106ScalarES9_S9_ENKUlvE_clEvENKUlvE_clEvEUldE_EEvS5_RKT_EUliE_EEviT1_:
        /* <DEDUP_REMOVED lines=10> */
[----:B------:R-:W-:-:S11]  /*00a0*/  IMAD.MOV.U32 R0, RZ, RZ, RZ ;  /* 0x000000ffff007224 */ /* 0x000fd600078e00ff */
[----:B------:R-:W-:Y:S05]  /*00b0*/  @!P0 BRA `(.L_x_6517) ;  /* 0x00000df000008947 */ /* 0x000fea0003800000 */
[----:B------:R-:W-:-:S05]  /*00c0*/  MOV R2, RZ ;  /* 0x000000ff00027202 */ /* 0x000fca0000000f00 */
[----:B------:R-:W-:-:S04]  /*00d0*/  IMAD.HI.U32 R6, R3, c[0x0][0x170], R2 ;  /* 0x00005c0003067a27 */ /* 0x000fc800078e0002 */
[----:B------:R-:W-:Y:S01]  /*00e0*/  IMAD.MOV.U32 R2, RZ, RZ, c[0x0][0x168] ;  /* 0x00005a00ff027624 */ /* 0x000fe200078e00ff */
[----:B------:R-:W-:-:S04]  /*00f0*/  SHF.R.U32.HI R7, RZ, c[0x0][0x174], R6 ;  /* 0x00005d00ff077a19 */ /* 0x000fc80000011606 */
[----:B------:R-:W-:Y:S02]  /*0100*/  ISETP.NE.AND P0, PT, R2, 0x1, PT ;  /* 0x000000010200780c */ /* 0x000fe40003f05270 */
        /* <DEDUP_REMOVED lines=206> */
[----:B------:R-:W-:Y:S01]  /*0df0*/  SHF.R.U32.HI R9, RZ, c[0x0][0x288], R8 ;  /* 0x0000a200ff097a19 */ /* 0x000fe20000011608 */
[----:B------:R-:W-:-:S03]  /*0e00*/  @P0 IMAD.MOV.U32 R8, RZ, RZ, RZ ;  /* 0x000000ffff080224 */ /* 0x000fc600078e00ff */
[C---:B------:R-:W-:Y:S01]  /*0e10*/  IADD3 R5, -R9.reuse, RZ, RZ ;  /* 0x000000ff09057210 */ /* 0x040fe20007ffe1ff */
        /* <DEDUP_REMOVED lines=9> */
.L_x_6517:
[----:B------:R-:W-:-:S04]  /*0eb0*/  IADD3 R6, P0, R0, c[0x0][0x368], RZ ;  /* 0x0000da0000067a10 */ /* 0x000fc80007f1e0ff */
[----:B------:R-:W-:-:S06]  /*0ec0*/  IADD3.X R7, RZ, c[0x0][0x36c], RZ, P0, !PT ;  /* 0x0000db00ff077a10 */ /* 0x000fcc00007fe4ff */
[----:B------:R-:W2:Y:S01]  /*0ed0*/  LDG.E.64 R6, [R6.64] ;  /* 0x0000000406067981 */ /* 0x000ea2000c1e1b00 */
[----:B------:R-:W-:Y:S01]  /*0ee0*/  IADD3 R4, P1, R4, c[0x0][0x360], RZ ;  /* 0x0000d80004047a10 */ /* 0x000fe20007f3e0ff */
[----:B------:R-:W-:Y:S04]  /*0ef0*/  BSSY B1, `(.L_x_6518) ;  /* 0x0000038000017945 */ /* 0x000fe80003800000 */
[----:B------:R-:W-:Y:S01]  /*0f00*/  IMAD.X R5, RZ, RZ, c[0x0][0x364], P1 ;  /* 0x0000d900ff057624 */ /* 0x000fe200008e06ff */
[----:B--2---:R-:W0:-:S14]  /*0f10*/  DSETP.GT.AND P0, PT, R6, RZ, PT ;  /* 0x000000ff0600722a */ /* 0x004e1c0003f04000 */
[----:B0-----:R-:W-:Y:S05]  /*0f20*/  @P0 BRA `(.L_x_6519) ;  /* 0x0000033000000947 */ /* 0x001fea0003800000 */
[----:B------:R-:W0:-:S10]  /*0f30*/  DMUL R14, R6, c[0x0][0x380] ;  /* 0x0000e000060e7a28 */ /* 0x000e140000000000 */
[C---:B0-----:R-:W-:Y:S02]  /*0f40*/  FSETP.GEU.FTZ.AND P1, PT, R15.reuse, 4.1931471824645996094, PT ;  /* 0x40862e430f00780b */ /* 0x041fe40003f3e000 */
[----:B------:R-:W-:-:S13]  /*0f50*/  FSETP.GT.FTZ.AND P0, PT, R15, -3.1640625, PT ;  /* 0xc04a80000f00780b */ /* 0x000fda0003f14000 */
[----:B------:R-:W-:Y:S05]  /*0f60*/  @P0 BRA !P1, `(.L_x_6520) ;  /* 0x0000009000000947 */ /* 0x000fea0004800000 */
[C---:B------:R-:W-:Y:S01]  /*0f70*/  DADD R6, R14.reuse, R14 ;  /* 0x000000000e067229 */ /* 0x040fe2000000000e */
[----:B------:R-:W-:Y:S02]  /*0f80*/  ISETP.GE.AND P1, PT, R15, RZ, PT ;  /* 0x000000ff0f00720c */ /* 0x000fe40003f26270 */
[----:B------:R-:W-:Y:S01]  /*0f90*/  MOV R9, 0x3ff00000 ;  /* 0x3ff0000000097802 */ /* 0x000fe20000000f00 */
[----:B------:R-:W0:-:S03]  /*0fa0*/  DSETP.GTU.AND P0, PT, |R14|, +INF , PT ;  /* 0x7ff000000e00742a */ /* 0x000e060003f0c200 */
[----:B------:R-:W-:-:S03]  /*0fb0*/  FSEL R9, -R9, +QNAN , !P1 ;  /* 0x7ff0000009097808 */ /* 0x000fc60004800100 */
[----:B0-----:R-:W-:Y:S02]  /*0fc0*/  FSEL R6, R6, RZ, P0 ;  /* 0x000000ff06067208 */ /* 0x001fe40000000000 */
[----:B------:R-:W-:-:S06]  /*0fd0*/  FSEL R7, R7, R9, P0 ;  /* 0x0000000907077208 */ /* 0x000fcc0000000000 */
[----:B------:R-:W0:Y:S01]  /*0fe0*/  DMUL R6, R6, c[0x0][0x370] ;  /* 0x0000dc0006067a28 */ /* 0x000e220000000000 */
[----:B------:R-:W-:Y:S05]  /*0ff0*/  BRA `(.L_x_6521) ;  /* 0x0000027000007947 */ /* 0x000fea0003800000 */
.L_x_6520:
[----:B------:R-:W-:Y:S01]  /*1000*/  MOV R6, 0x652b82fe ;  /* 0x652b82fe00067802 */ /* 0x000fe20000000f00 */
[----:B------:R-:W-:Y:S01]  /*1010*/  IMAD.SHL.U32 R0, R15, 0x2, RZ ;  /* 0x000000020f007824 */ /* 0x000fe200078e00ff */
[----:B------:R-:W-:Y:S02]  /*1020*/  MOV R7, 0x3ff71547 ;  /* 0x3ff7154700077802 */ /* 0x000fe40000000f00 */
[----:B------:R-:W-:Y:S02]  /*1030*/  MOV R12, 0x6acd15b6 ;  /* 0x6acd15b6000c7802 */ /* 0x000fe40000000f00 */
[----:B------:R-:W-:Y:S02]  /*1040*/  ISETP.GE.U32.AND P0, PT, R0, 0x7fb3e647, PT ;  /* 0x7fb3e6470000780c */ /* 0x000fe40003f06070 */
[----:B------:R-:W0:Y:S01]  /*1050*/  DFMA R6, R14, R6, 6.75539944105574400000e+15 ;  /* 0x433800000e06742b */ /* 0x000e220000000006 */
[----:B------:R-:W-:-:S02]  /*1060*/  MOV R13, 0x3e21f407 ;  /* 0x3e21f407000d7802 */ /* 0x000fc40000000f00 */
        /* <DEDUP_REMOVED lines=11> */
[----:B------:R-:W-:Y:S01]  /*1120*/  @P0 IADD3 R7, R6, RZ, RZ ;  /* 0x000000ff06070210 */ /* 0x000fe20007ffe0ff */
[----:B------:R-:W-:Y:S02]  /*1130*/  IMAD.MOV.U32 R6, RZ, RZ, RZ ;  /* 0x000000ffff067224 */ /* 0x000fe400078e00ff */
[----:B0-----:R-:W0:Y:S01]  /*1140*/  DFMA R10, R8, R10, c[0x2][0x20] ;  /* 0x00800800080a762b */ /* 0x001e22000000000a */
[----:B------:R-:W-:-:S05]  /*1150*/  LEA R7, R7, 0x3ff00000, 0x14 ;  /* 0x3ff0000007077811 */ /* 0x000fca00078ea0ff */
        /* <DEDUP_REMOVED lines=14> */
[----:B------:R0:W1:Y:S01]  /*1240*/  DMUL R6, R8, c[0x0][0x370] ;  /* 0x0000dc0008067a28 */ /* 0x0000620000000000 */
[----:B------:R-:W-:Y:S05]  /*1250*/  BRA `(.L_x_6521) ;  /* 0x0000001000007947 */ /* 0x000fea0003800000 */
.L_x_6519:
[----:B------:R-:W0:-:S06]  /*1260*/  DMUL R6, R6, c[0x0][0x378] ;  /* 0x0000de0006067a28 */ /* 0x000e0c0000000000 */
.L_x_6521:
[----:B------:R-:W-:Y:S05]  /*1270*/  BSYNC B1 ;  /* 0x0000000000017941 */ /* 0x000fea0003800000 */
.L_x_6518:
[----:B01----:R0:W-:Y:S01]  /*1280*/  STG.E.64 [R4.64], R6 ;  /* 0x0000000604007986 */ /* 0x0031e2000c101b04 */
[----:B------:R-:W-:-:S03]  /*1290*/  IADD3 R3, R3, 0x80, RZ ;  /* 0x0000008003037810 */ /* 0x000fc60007ffe0ff */
.L_x_6516:
[----:B------:R-:W-:Y:S05]  /*12a0*/  BSYNC B0 ;  /* 0x0000000000007941 */ /* 0x000fea0003800000 */
.L_x_6515:
[----:B------:R-:W-:-:S13]  /*12b0*/  ISETP.GE.AND P0, PT, R3, c[0x0][0x160], PT ;  /* 0x0000580003007a0c */ /* 0x000fda0003f06270 */
[----:B------:R-:W-:Y:S05]  /*12c0*/  @P0 EXIT ;  /* 0x000000000000094d */ /* 0x000fea0003800000 */
[----:B------:R-:W-:Y:S01]  /*12d0*/  ISETP.NE.AND P0, PT, RZ, c[0x0][0x168], PT ;  /* 0x00005a00ff007a0c */ /* 0x000fe20003f05270 */
[----:B------:R-:W-:Y:S01]  /*12e0*/  HFMA2.MMA R2, -RZ, RZ, 0, 0 ;  /* 0x00000000ff027435 */ /* 0x000fe200000001ff */
[----:B------:R-:W-:-:S11]  /*12f0*/  MOV R0, RZ ;  /* 0x000000ff00007202 */ /* 0x000fd60000000f00 */
[----:B------:R-:W-:Y:S05]  /*1300*/  @!P0 BRA `(.L_x_6522) ;  /* 0x00000df000008947 */ /* 0x000fea0003800000 */
[----:B------:R-:W-:Y:S01]  /*1310*/  MOV R2, RZ ;  /* 0x000000ff00027202 */ /* 0x000fe20000000f00 */
[----:B------:R-:W-:-:S04]  /*1320*/  IMAD.MOV.U32 R8, RZ, RZ, c[0x0][0x168] ;  /* 0x00005a00ff087624 */ /* 0x000fc800078e00ff */
        /* <DEDUP_REMOVED lines=210> */
[----:B------:R-:W-:-:S03]  /*2050*/  @P0 MOV R6, RZ ;  /* 0x000000ff00060202 */ /* 0x000fc60000000f00 */
[--C-:B------:R-:W-:Y:S02]  /*2060*/  IMAD.MOV R4, RZ, RZ, -R7.reuse ;  /* 0x000000ffff047224 */ /* 0x100fe400078e0a07 */
        /* <DEDUP_REMOVED lines=9> */
.L_x_6522:
[----:B0-----:R-:W-:-:S04]  /*2100*/  IADD3 R4, P0, R0, c[0x0][0x368], RZ ;  /* 0x0000da0000047a10 */ /* 0x001fc80007f1e0ff */
[----:B------:R-:W-:-:S06]  /*2110*/  IADD3.X R5, RZ, c[0x0][0x36c], RZ, P0, !PT ;  /* 0x0000db00ff057a10 */ /* 0x000fcc00007fe4ff */
[----:B------:R-:W2:Y:S01]  /*2120*/  LDG.E.64 R4, [R4.64] ;  /* 0x0000000404047981 */ /* 0x000ea2000c1e1b00 */
[----:B------:R-:W-:Y:S01]  /*2130*/  IADD3 R2, P1, R2, c[0x0][0x360], RZ ;  /* 0x0000d80002027a10 */ /* 0x000fe20007f3e0ff */
[----:B------:R-:W-:Y:S03]  /*2140*/  BSSY B0, `(.L_x_6523) ;  /* 0x0000038000007945 */ /* 0x000fe60003800000 */
[----:B------:R-:W-:Y:S01]  /*2150*/  IADD3.X R3, RZ, c[0x0][0x364], RZ, P1, !PT ;  /* 0x0000d900ff037a10 */ /* 0x000fe20000ffe4ff */
[----:B--2---:R-:W0:-:S14]  /*2160*/  DSETP.GT.AND P0, PT, R4, RZ, PT ;  /* 0x000000ff0400722a */ /* 0x004e1c0003f04000 */
        /* <DEDUP_REMOVED lines=14> */
.L_x_6525:
[----:B------:R-:W-:Y:S01]  /*2250*/  MOV R4, 0x652b82fe ;  /* 0x652b82fe00047802 */ /* 0x000fe20000000f00 */
[----:B------:R-:W-:Y:S01]  /*2260*/  IMAD.MOV.U32 R12, RZ, RZ, 0x6acd15b6 ;  /* 0x6acd15b6ff0c7424 */ /* 0x000fe200078e00ff */
[----:B------:R-:W-:Y:S02]  /*2270*/  MOV R5, 0x3ff71547 ;  /* 0x3ff7154700057802 */ /* 0x000fe40000000f00 */
[----:B------:R-:W-:Y:S02]  /*2280*/  SHF.L.U32 R0, R11, 0x1, RZ ;  /* 0x000000010b007819 */ /* 0x000fe400000006ff */
[----:B------:R-:W-:Y:S02]  /*2290*/  MOV R13, 0x3e21f407 ;  /* 0x3e21f407000d7802 */ /* 0x000fe40000000f00 */
[----:B------:R-:W0:Y:S01]  /*22a0*/  DFMA R4, R10, R4, 6.75539944105574400000e+15 ;  /* 0x433800000a04742b */ /* 0x000e220000000004 */
[----:B------:R-:W-:-:S02]  /*22b0*/  ISETP.GE.U32.AND P0, PT, R0, 0x7fb3e647, PT ;  /* 0x7fb3e6470000780c */ /* 0x000fc40003f06070 */
        /* <DEDUP_REMOVED lines=11> */
[----:B------:R-:W-:Y:S02]  /*2370*/  @P0 IADD3 R5, R4, RZ, RZ ;  /* 0x000000ff04050210 */ /* 0x000fe40007ffe0ff */
[----:B------:R-:W-:Y:S01]  /*2380*/  MOV R4, RZ ;  /* 0x000000ff00047202 */ /* 0x000fe20000000f00 */
        /* <DEDUP_REMOVED lines=18> */
.L_x_6524:
[----:B------:R-:W0:-:S06]  /*24b0*/  DMUL R4, R4, c[0x0][0x378] ;  /* 0x0000de0004047a28 */ /* 0x000e0c0000000000 */
.L_x_6526:
[----:B------:R-:W-:Y:S05]  /*24c0*/  BSYNC B0 ;  /* 0x0000000000007941 */ /* 0x000fea0003800000 */
.L_x_6523:
[----:B01----:R-:W-:Y:S01]  /*24d0*/  STG.E.64 [R2.64], R4 ;  /* 0x0000000402007986 */ /* 0x003fe2000c101b04 */
[----:B------:R-:W-:Y:S05]  /*24e0*/  EXIT ;  /* 0x000000000000794d */ /* 0x000fea0003800000 */
.L_x_6527:
        /* <DEDUP_REMOVED lines=9> */
.L_x_6745:


//--------------------- .text._ZN2at6native27unrolled_elementwise_kernelIZZZNS0_60_GLOBAL__N__171e0b9f_22_ActivationEluKernel_cu_9e10b42f_309610elu_kernelERNS_18TensorIteratorBaseERKN3c106ScalarES8_S8_ENKUlvE_clEvENKUlvE_clEvEUldE_St5arrayIPcLm2EELi4E23TrivialOffsetCalculatorILi1EjESG_NS0_6memory15LoadWithoutCastENSH_16StoreWithoutCastEEEviT_T0_T2_T3_T4_T5_ --------------------------
	.section	.text._ZN2at6native27unrolled_elementwise_kernelIZZZNS0_60_GLOBAL__N__171e0b9f_22_ActivationEluKernel_cu_9e10b42f_309610elu_kernelERNS_18TensorIteratorBaseERKN3c106ScalarES8_S8_ENKUlvE_clEvENKUlvE_clEvEUldE_St5arrayIPcLm2EELi4E23TrivialOffsetCalculatorILi1EjESG_NS0_6memory15LoadWithoutCastENSH_16StoreWithoutCastEEEviT_T0_T2_T3_T4_T5_,"ax",@progbits
	.sectioninfo	@"SHI_REGISTERS=22"
	.align	128
        .global         _ZN2at6native27unrolled_elementwise_kernelIZZZNS0_60_GLOBAL__N__171e0b9f_22_ActivationEluKernel_cu_9e10b42f_309610elu_kernelERNS_18TensorIteratorBaseERKN3c106ScalarES8_S8_ENKUlvE_clEvENKUlvE_clEvEUldE_St5arrayIPcLm2EELi4E23TrivialOffsetCalculatorILi1EjESG_NS0_6memory15LoadWithoutCastENSH_16StoreWithoutCastEEEviT_T0_T2_T3_T4_T5_
        .type           _ZN2at6native27unrolled_elementwise_kernelIZZZNS0_60_GLOBAL__N__171e0b9f_22_ActivationEluKernel_cu_9e10b42f_309610elu_kernelERNS_18TensorIteratorBaseERKN3c106ScalarES8_S8_ENKUlvE_clEvENKUlvE_clEvEUldE_St5arrayIPcLm2EELi4E23TrivialOffsetCalculatorILi1EjESG_NS0_6memory15LoadWithoutCastENSH_16StoreWithoutCastEEEviT_T0_T2_T3_T4_T5_,@function
        .size           _ZN2at6native27unrolled_elementwise_kernelIZZZNS0_60_GLOBAL__N__171e0b9f_22_ActivationEluKernel_cu_9e10b42f_309610elu_kernelERNS_18TensorIteratorBaseERKN3c106ScalarES8_S8_ENKUlvE_clEvENKUlvE_clEvEUldE_St5arrayIPcLm2EELi4E23TrivialOffsetCalculatorILi1EjESG_NS0_6memory15LoadWithoutCastENSH_16StoreWithoutCastEEEviT_T0_T2_T3_T4_T5_,(.L_x_6746 - _ZN2at6native27unrolled_elementwise_kernelIZZZNS0_60_GLOBAL__N__171e0b9f_22_ActivationEluKernel_cu_9e10b42f_309610elu_kernelERNS_18TensorIteratorBaseERKN3c106ScalarES8_S8_ENKUlvE_clEvENKUlvE_clEvEUldE_St5arrayIPcLm2EELi4E23TrivialOffsetCalculatorILi1EjESG_NS0_6memory15LoadWithoutCastENSH_16StoreWithoutCastEEEviT_T0_T2_T3_T4_T5_)
        .other          _ZN2at6native27unrolled_elementwise_kernelIZZZNS0_60_GLOBAL__N__171e0b9f_22_ActivationEluKernel_cu_9e10b42f_309610elu_kernelERNS_18TensorIteratorBaseERKN3c106ScalarES8_S8_ENKUlvE_clEvENKUlvE_clEvEUldE_St5arrayIPcLm2EELi4E23TrivialOffsetCalculatorILi1EjESG_NS0_6memory15LoadWithoutCastENSH_16StoreWithoutCastEEEviT_T0_T2_T3_T4_T5_,@"STO_CUDA_ENTRY STV_DEFAULT"
_ZN2at6native27unrolled_elementwise_kernelIZZZNS0_60_GLOBAL__N__171e0b9f_22_ActivationEluKernel_cu_9e10b42f_309610elu_kernelERNS_18TensorIteratorBaseERKN3c106ScalarES8_S8_ENKUlvE_clEvENKUlvE_clEvEUldE_St5arrayIPcLm2EELi4E23TrivialOffsetCalculatorILi1EjESG_NS0_6memory15LoadWithoutCastENSH_16StoreWithoutCastEEEviT_T0_T2_T3_T4_T5_:
.text._ZN2at6native27unrolled_elementwise_kernelIZZZNS0_60_GLOBAL__N__171e0b9f_22_ActivationEluKernel_cu_9e10b42f_309610elu_kernelERNS_18TensorIteratorBaseERKN3c106ScalarES8_S8_ENKUlvE_clEvENKUlvE_clEvEUldE_St5arrayIPcLm2EELi4E23TrivialOffsetCalculatorILi1EjESG_NS0_6memory15LoadWithoutCastENSH_16StoreWithoutCastEEEviT_T0_T2_T3_T4_T5_:
[----:B------:R-:W-:Y:S02]  /*0000*/  IMAD.MOV.U32 R1, RZ, RZ, c[0x0][0x28] ;  /* 0x00000a00ff017624 */ /* 0x000fe400078e00ff */
[----:B------:R-:W0:Y:S01]  /*0010*/  S2R R0, SR_CTAID.X ;  /* 0x0000000000007919 */ /* 0x000e220000002500 */
[----:B------:R-:W-:Y:S01]  /*0020*/  IMAD.MOV.U32 R3, RZ, RZ, -0x200 ;  /* 0xfffffe00ff037424 */ /* 0x000fe200078e00ff */
[----:B------:R-:W-:Y:S01]  /*0030*/  CS2R R8, SRZ ;  /* 0x0000000000087805 */ /* 0x000fe2000001ff00 */
[----:B------:R-:W-:Y:S01]  /*0040*/  CS2R R12, SRZ ;  /* 0x00000000000c7805 */ /* 0x000fe2000001ff00 */
[----:B------:R-:W1:Y:S01]  /*0050*/  S2R R5, SR_TID.X ;  /* 0x0000000000057919 */ /* 0x000e620000002100 */
[----:B------:R-:W-:Y:S01]  /*0060*/  CS2R R6, SRZ ;  /* 0x0000000000067805 */ /* 0x000fe2000001ff00 */
[----:B------:R-:W-:Y:S01]  /*0070*/  ULDC.64 UR4, c[0x0][0x118] ;  /* 0x0000460000047ab9 */ /* 0x000fe20000000a00 */
[----:B0-----:R-:W-:Y:S02]  /*0080*/  IMAD R4, R0, R3, c[0x0][0x160] ;  /* 0x0000580000047624 */ /* 0x001fe400078e0203 */
[----:B-1----:R-:W-:-:S03]  /*0090*/  IMAD.MOV.U32 R3, RZ, RZ, R5 ;  /* 0x000000ffff037224 */ /* 0x002fc600078e0005 */
[----:B------:R-:W-:-:S13]  /*00a0*/  ISETP.GE.AND P0, PT, R5, R4, PT ;  /* 0x000000040500720c */ /* 0x000fda0003f06270 */
[----:B------:R-:W-:Y:S01]  /*00b0*/  @!P0 IMAD R10, R0, 0x200, R3 ;  /* 0x00000200000a8824 */ /* 0x000fe200078e0203 */
[----:B------:R-:W-:Y:S01]  /*00c0*/  @!P0 IADD3 R3, R3, 0x80, RZ ;  /* 0x0000008003038810 */ /* 0x000fe20007ffe0ff */
[----:B------:R-:W-:-:S03]  /*00d0*/  @!P0 IMAD.MOV.U32 R11, RZ, RZ, 0x8 ;  /* 0x00000008ff0b8424 */ /* 0x000fc600078e00ff */
[----:B------:R-:W-:Y:S01]  /*00e0*/  ISETP.GE.AND P1, PT, R3, R4, PT ;  /* 0x000000040300720c */ /* 0x000fe20003f26270 */
[----:B------:R-:W-:-:S05]  /*00f0*/  @!P0 IMAD.WIDE.U32 R10, R10, R11, c[0x0][0x190] ;  /* 0x000064000a0a8625 */ /* 0x000fca00078e000b */
[----:B------:R0:W5:Y:S07]  /*0100*/  @!P0 LDG.E.64 R8, [R10.64] ;  /* 0x000000040a088981 */ /* 0x00016e000c1e1b00 */
        /* <DEDUP_REMOVED lines=12> */
[----:B------:R-:W-:Y:S02]  /*01d0*/  @!P2 IMAD R16, R0, 0x200, R3 ;  /* 0x000002000010a824 */ /* 0x000fe400078e0203 */
[----:B------:R-:W-:Y:S01]  /*01e0*/  @!P2 IMAD.MOV.U32 R17, RZ, RZ, 0x8 ;  /* 0x00000008ff11a424 */ /* 0x000fe200078e00ff */
[----:B------:R-:W-:-:S03]  /*01f0*/  CS2R R2, SRZ ;  /* 0x0000000000027805 */ /* 0x000fc6000001ff00 */
[----:B------:R-:W-:-:S05]  /*0200*/  @!P2 IMAD.WIDE.U32 R16, R16, R17, c[0x0][0x190] ;  /* 0x000064001010a625 */ /* 0x000fca00078e0011 */
[----:B------:R0:W5:Y:S01]  /*0210*/  @!P2 LDG.E.64 R2, [R16.64] ;  /* 0x000000041002a981 */ /* 0x000162000c1e1b00 */
[----:B------:R-:W-:Y:S01]  /*0220*/  BSSY B0, `(.L_x_6528) ;  /* 0x0000038000007945 */ /* 0x000fe20003800000 */
[----:B------:R-:W-:Y:S05]  /*0230*/  @P0 BRA `(.L_x_6529) ;  /* 0x0000036000000947 */ /* 0x000fea0003800000 */
[----:B-----5:R-:W1:-:S14]  /*0240*/  DSETP.GT.AND P1, PT, R8, RZ, PT ;  /* 0x000000ff0800722a */ /* 0x020e5c0003f24000 */
[----:B-1----:R-:W-:Y:S05]  /*0250*/  @P1 BRA `(.L_x_6530) ;  /* 0x0000033000001947 */ /* 0x002fea0003800000 */
[----:B0-----:R-:W0:-:S10]  /*0260*/  DMUL R10, R8, c[0x0][0x178] ;  /* 0x00005e00080a7a28 */ /* 0x001e140000000000 */
[C---:B0-----:R-:W-:Y:S02]  /*0270*/  FSETP.GEU.FTZ.AND P2, PT, R11.reuse, 4.1931471824645996094, PT ;  /* 0x40862e430b00780b */ /* 0x041fe40003f5e000 */
[----:B------:R-:W-:-:S13]  /*0280*/  FSETP.GT.FTZ.AND P1, PT, R11, -3.1640625, PT ;  /* 0xc04a80000b00780b */ /* 0x000fda0003f34000 */
[----:B------:R-:W-:Y:S05]  /*0290*/  @P1 BRA !P2, `(.L_x_6531) ;  /* 0x0000009000001947 */ /* 0x000fea0005000000 */
[C---:B------:R-:W-:Y:S01]  /*02a0*/  DADD R8, R10.reuse, R10 ;  /* 0x000000000a087229 */ /* 0x040fe2000000000a */
[----:B------:R-:W-:Y:S01]  /*02b0*/  IMAD.MOV.U32 R14, RZ, RZ, 0x3ff00000 ;  /* 0x3ff00000ff0e7424 */ /* 0x000fe200078e00ff */
[----:B------:R-:W-:Y:S02]  /*02c0*/  ISETP.GE.AND P2, PT, R11, RZ, PT ;  /* 0x000000ff0b00720c */ /* 0x000fe40003f46270 */
[----:B------:R0:W1:Y:S02]  /*02d0*/  DSETP.GTU.AND P1, PT, |R10|, +INF , PT ;  /* 0x7ff000000a00742a */ /* 0x0000640003f2c200 */
[----:B0-----:R-:W-:-:S04]  /*02e0*/  FSEL R11, -R14, +QNAN , !P2 ;  /* 0x7ff000000e0b7808 */ /* 0x001fc80005000100 */
[----:B-1----:R-:W-:Y:S02]  /*02f0*/  FSEL R8, R8, RZ, P1 ;  /* 0x000000ff08087208 */ /* 0x002fe40000800000 */
[----:B------:R-:W-:-:S06]  /*0300*/  FSEL R9, R9, R11, P1 ;  /* 0x0000000b09097208 */ /* 0x000fcc0000800000 */
[----:B------:R-:W0:Y:S01]  /*0310*/  DMUL R8, R8, c[0x0][0x168] ;  /* 0x00005a0008087a28 */ /* 0x000e220000000000 */
[----:B------:R-:W-:Y:S05]  /*0320*/  BRA `(.L_x_6529) ;  /* 0x0000027000007947 */ /* 0x000fea0003800000 */
.L_x_6531:
[----:B------:R-:W-:Y:S02]  /*0330*/  IMAD.MOV.U32 R8, RZ, RZ, 0x652b82fe ;  /* 0x652b82feff087424 */ /* 0x000fe400078e00ff */
[----:B------:R-:W-:Y:S02]  /*0340*/  IMAD.MOV.U32 R9, RZ, RZ, 0x3ff71547 ;  /* 0x3ff71547ff097424 */ /* 0x000fe400078e00ff */
[----:B------:R-:W-:-:S04]  /*0350*/  IMAD.SHL.U32 R18, R11, 0x2, RZ ;  /* 0x000000020b127824 */ /* 0x000fc800078e00ff */
[----:B------:R-:W0:Y:S01]  /*0360*/  DFMA R8, R10, R8, 6.75539944105574400000e+15 ;  /* 0x433800000a08742b */ /* 0x000e220000000008 */
[C---:B------:R-:W-:Y:S02]  /*0370*/  ISETP.GE.U32.AND P1, PT, R18.reuse, 0x7fb3e647, PT ;  /* 0x7fb3e6471200780c */ /* 0x040fe40003f26070 */
[----:B------:R-:W-:-:S03]  /*0380*/  ISETP.NE.AND P2, PT, R18, RZ, PT ;  /* 0x000000ff1200720c */ /* 0x000fc60003f45270 */
[----:B0-----:R0:W1:-:S04]  /*0390*/  DADD R14, R8, -6.75539944105574400000e+15 ;  /* 0xc3380000080e7429 */ /* 0x0010480000000000 */
        /* <DEDUP_REMOVED lines=31> */
.L_x_6530:
[----:B------:R-:W1:-:S06]  /*0590*/  DMUL R8, R8, c[0x0][0x170] ;  /* 0x00005c0008087a28 */ /* 0x000e4c0000000000 */
.L_x_6529:
[----:B------:R-:W-:Y:S05]  /*05a0*/  BSYNC B0 ;  /* 0x0000000000007941 */ /* 0x000fea0003800000 */
.L_x_6528:
[----:B0-----:R-:W-:Y:S01]  /*05b0*/  IADD3 R11, R5, 0x80, RZ ;  /* 0x00000080050b7810 */ /* 0x001fe20007ffe0ff */
[----:B------:R-:W-:Y:S03]  /*05c0*/  BSSY B0, `(.L_x_6532) ;  /* 0x0000039000007945 */ /* 0x000fe60003800000 */
[----:B------:R-:W-:-:S13]  /*05d0*/  ISETP.GE.AND P1, PT, R11, R4, PT ;  /* 0x000000040b00720c */ /* 0x000fda0003f26270 */
        /* <DEDUP_REMOVED lines=10> */
[----:B------:R0:W2:Y:S02]  /*0680*/  DSETP.GTU.AND P1, PT, |R12|, +INF , PT ;  /* 0x7ff000000c00742a */ /* 0x0000a40003f2c200 */
[----:B0-----:R-:W-:-:S04]  /*0690*/  FSEL R13, -R10, +QNAN , !P2 ;  /* 0x7ff000000a0d7808 */ /* 0x001fc80005000100 */
[----:B--2---:R-:W-:Y:S02]  /*06a0*/  FSEL R12, R14, RZ, P1 ;  /* 0x000000ff0e0c7208 */ /* 0x004fe40000800000 */
[----:B------:R-:W-:-:S06]  /*06b0*/  FSEL R13, R15, R13, P1 ;  /* 0x0000000d0f0d7208 */ /* 0x000fcc0000800000 */
[----:B------:R-:W0:Y:S01]  /*06c0*/  DMUL R12, R12, c[0x0][0x168] ;  /* 0x00005a000c0c7a28 */ /* 0x000e220000000000 */
[----:B------:R-:W-:Y:S05]  /*06d0*/  BRA `(.L_x_6533) ;  /* 0x0000027000007947 */ /* 0x000fea0003800000 */
.L_x_6535:
        /* <DEDUP_REMOVED lines=36> */
[----:B------:R-:W0:Y:S01]  /*0920*/  DMUL R12, R12, c[0x0][0x168] ;  /* 0x00005a000c0c7a28 */ /* 0x000e220000000000 */
[----:B------:R-:W-:Y:S05]  /*0930*/  BRA `(.L_x_6533) ;  /* 0x0000001000007947 */ /* 0x000fea0003800000 */
.L_x_6534:
[----:B------:R-:W0:-:S06]  /*0940*/  DMUL R12, R12, c[0x0][0x170] ;  /* 0x00005c000c0c7a28 */ /* 0x000e0c0000000000 */
.L_x_6533:
[----:B------:R-:W-:Y:S05]  /*0950*/  BSYNC B0 ;  /* 0x0000000000007941 */ /* 0x000fea0003800000 */
.L_x_6532:
[----:B------:R-:W-:Y:S01]  /*0960*/  IADD3 R15, R5, 0x100, RZ ;  /* 0x00000100050f7810 */ /* 0x000fe20007ffe0ff */
[----:B------:R-:W-:Y:S03]  /*0970*/  BSSY B0, `(.L_x_6536) ;  /* 0x0000039000007945 */ /* 0x000fe60003800000 */
[----:B------:R-:W-:-:S13]  /*0980*/  ISETP.GE.AND P1, PT, R15, R4, PT ;  /* 0x000000040f00720c */ /* 0x000fda0003f26270 */
[----:B------:R-:W-:Y:S05]  /*0990*/  @P1 BRA `(.L_x_6537) ;  /* 0x0000036000001947 */ /* 0x000fea0003800000 */
[----:B-----5:R-:W2:-:S14]  /*09a0*/  DSETP.GT.AND P1, PT, R6, RZ, PT ;  /* 0x000000ff0600722a */ /* 0x020e9c0003f24000 */
[----:B--2---:R-:W-:Y:S05]  /*09b0*/  @P1 BRA `(.L_x_6538) ;  /* 0x0000033000001947 */ /* 0x004fea0003800000 */
[----:B------:R-:W2:-:S10]  /*09c0*/  DMUL R6, R6, c[0x0][0x178] ;  /* 0x00005e0006067a28 */ /* 0x000e940000000000 */
[C---:B--2---:R-:W-:Y:S02]  /*09d0*/  FSETP.GEU.FTZ.AND P2, PT, R7.reuse, 4.1931471824645996094, PT ;  /* 0x40862e430700780b */ /* 0x044fe40003f5e000 */
[----:B------:R-:W-:-:S13]  /*09e0*/  FSETP.GT.FTZ.AND P1, PT, R7, -3.1640625, PT ;  /* 0xc04a80000700780b */ /* 0x000fda0003f34000 */
[----:B------:R-:W-:Y:S05]  /*09f0*/  @P1 BRA !P2, `(.L_x_6539) ;  /* 0x0000009000001947 */ /* 0x000fea0005000000 */
[C---:B------:R-:W-:Y:S01]  /*0a00*/  DADD R14, R6.reuse, R6 ;  /* 0x00000000060e7229 */ /* 0x040fe20000000006 */
[----:B------:R-:W-:Y:S01]  /*0a10*/  IMAD.MOV.U32 R10, RZ, RZ, 0x3ff00000 ;  /* 0x3ff00000ff0a7424 */ /* 0x000fe200078e00ff */
[----:B------:R-:W-:Y:S02]  /*0a20*/  ISETP.GE.AND P2, PT, R7, RZ, PT ;  /* 0x000000ff0700720c */ /* 0x000fe40003f46270 */
[----:B------:R2:W3:Y:S02]  /*0a30*/  DSETP.GTU.AND P1, PT, |R6|, +INF , PT ;  /* 0x7ff000000600742a */ /* 0x0004e40003f2c200 */
[----:B--2---:R-:W-:-:S04]  /*0a40*/  FSEL R7, -R10, +QNAN , !P2 ;  /* 0x7ff000000a077808 */ /* 0x004fc80005000100 */
[----:B---3--:R-:W-:Y:S02]  /*0a50*/  FSEL R6, R14, RZ, P1 ;  /* 0x000000ff0e067208 */ /* 0x008fe40000800000 */
[----:B------:R-:W-:-:S06]  /*0a60*/  FSEL R7, R15, R7, P1 ;  /* 0x000000070f077208 */ /* 0x000fcc0000800000 */
[----:B------:R-:W2:Y:S01]  /*0a70*/  DMUL R6, R6, c[0x0][0x168] ;  /* 0x00005a0006067a28 */ /* 0x000ea20000000000 */
[----:B------:R-:W-:Y:S05]  /*0a80*/  BRA `(.L_x_6537) ;  /* 0x0000027000007947 */ /* 0x000fea0003800000 */
.L_x_6539:
[----:B------:R-:W-:Y:S02]  /*0a90*/  IMAD.MOV.U32 R14, RZ, RZ, 0x652b82fe ;  /* 0x652b82feff0e7424 */ /* 0x000fe400078e00ff */
[----:B------:R-:W-:Y:S02]  /*0aa0*/  IMAD.MOV.U32 R15, RZ, RZ, 0x3ff71547 ;  /* 0x3ff71547ff0f7424 */ /* 0x000fe400078e00ff */
[----:B------:R-:W-:-:S04]  /*0ab0*/  IMAD.SHL.U32 R10, R7, 0x2, RZ ;  /* 0x00000002070a7824 */ /* 0x000fc800078e00ff */
[----:B------:R-:W2:Y:S01]  /*0ac0*/  DFMA R14, R6, R14, 6.75539944105574400000e+15 ;  /* 0x43380000060e742b */ /* 0x000ea2000000000e */
[C---:B------:R-:W-:Y:S02]  /*0ad0*/  ISETP.GE.U32.AND P1, PT, R10.reuse, 0x7fb3e647, PT ;  /* 0x7fb3e6470a00780c */ /* 0x040fe40003f26070 */
[----:B------:R-:W-:-:S03]  /*0ae0*/  ISETP.NE.AND P2, PT, R10, RZ, PT ;  /* 0x000000ff0a00720c */ /* 0x000fc60003f45270 */
[----:B--2---:R2:W3:-:S04]  /*0af0*/  DADD R16, R14, -6.75539944105574400000e+15 ;  /* 0xc33800000e107429 */ /* 0x0044c80000000000 */
[----:B--2---:R-:W-:Y:S02]  /*0b00*/  SEL R14, R14, RZ, P1 ;  /* 0x000000ff0e0e7207 */ /* 0x004fe40000800000 */
[----:B---3--:R-:W2:Y:S02]  /*0b10*/  DFMA R18, R16, c[0x2][0x0], R6 ;  /* 0x0080000010127a2b */ /* 0x008ea40000000006 */
[----:B------:R-:W-:-:S04]  /*0b20*/  IADD3 R15, R14, -0x1, RZ ;  /* 0xffffffff0e0f7810 */ /* 0x000fc80007ffe0ff */
[----:B--2---:R2:W3:Y:S02]  /*0b30*/  DFMA R18, R16, c[0x2][0x8], R18 ;  /* 0x0080020010127a2b */ /* 0x0044e40000000012 */
[----:B--2---:R-:W-:Y:S02]  /*0b40*/  IMAD.MOV.U32 R16, RZ, RZ, 0x6acd15b6 ;  /* 0x6acd15b6ff107424 */ /* 0x004fe400078e00ff */
[----:B------:R-:W-:-:S06]  /*0b50*/  IMAD.MOV.U32 R17, RZ, RZ, 0x3e21f407 ;  /* 0x3e21f407ff117424 */ /* 0x000fcc00078e00ff */
[----:B---3--:R-:W-:Y:S02]  /*0b60*/  FSEL R6, R6, R18, !P1 ;  /* 0x0000001206067208 */ /* 0x008fe40004800000 */
[----:B------:R-:W-:Y:S02]  /*0b70*/  FSEL R7, R7, R19, !P1 ;  /* 0x0000001307077208 */ /* 0x000fe40004800000 */
[----:B------:R-:W-:-:S04]  /*0b80*/  ISETP.NE.AND P1, PT, R14, 0x400, PT ;  /* 0x000004000e00780c */ /* 0x000fc80003f25270 */
[----:B------:R-:W2:-:S06]  /*0b90*/  DFMA R16, R6, R16, c[0x2][0x10] ;  /* 0x008004000610762b */ /* 0x000e8c0000000010 */
[----:B--2---:R-:W2:-:S03]  /*0ba0*/  DFMA R16, R6, R16, c[0x2][0x18] ;  /* 0x008006000610762b */ /* 0x004e860000000010 */
[----:B------:R-:W-:Y:S02]  /*0bb0*/  @P1 IMAD.MOV R15, RZ, RZ, R14 ;  /* 0x000000ffff0f1224 */ /* 0x000fe400078e020e */
[----:B------:R-:W-:Y:S01]  /*0bc0*/  IMAD.MOV.U32 R14, RZ, RZ, RZ ;  /* 0x000000ffff0e7224 */ /* 0x000fe200078e00ff */
[----:B--2---:R-:W2:Y:S02]  /*0bd0*/  DFMA R16, R6, R16, c[0x2][0x20] ;  /* 0x008008000610762b */ /* 0x004ea40000000010 */
[----:B------:R-:W-:-:S04]  /*0be0*/  LEA R15, R15, 0x3ff00000, 0x14 ;  /* 0x3ff000000f0f7811 */ /* 0x000fc800078ea0ff */
[----:B--2---:R-:W2:-:S06]  /*0bf0*/  DFMA R16, R6, R16, c[0x2][0x28] ;  /* 0x00800a000610762b */ /* 0x004e8c0000000010 */
[----:B--2---:R-:W2:-:S06]  /*0c00*/  DFMA R16, R6, R16, c[0x2][0x30] ;  /* 0x00800c000610762b */ /* 0x004e8c0000000010 */
[----:B--2---:R-:W2:-:S06]  /*0c10*/  DFMA R16, R6, R16, c[0x2][0x38] ;  /* 0x00800e000610762b */ /* 0x004e8c0000000010 */
[----:B--2---:R-:W2:-:S06]  /*0c20*/  DFMA R16, R6, R16, c[0x2][0x40] ;  /* 0x008010000610762b */ /* 0x004e8c0000000010 */
[----:B--2---:R-:W2:-:S06]  /*0c30*/  DFMA R16, R6, R16, c[0x2][0x48] ;  /* 0x008012000610762b */ /* 0x004e8c0000000010 */
[----:B--2---:R-:W2:-:S06]  /*0c40*/  DFMA R16, R6, R16, c[0x2][0x50] ;  /* 0x008014000610762b */ /* 0x004e8c0000000010 */
[----:B--2---:R-:W2:-:S06]  /*0c50*/  DFMA R16, R6, R16, 0.5 ;  /* 0x3fe000000610742b */ /* 0x004e8c0000000010 */
[----:B--2---:R-:W2:-:S04]  /*0c60*/  DMUL R18, R6, R16 ;  /* 0x0000001006127228 */ /* 0x004e880000000000 */
[----:B------:R-:W-:-:S04]  /*0c70*/  DADD R16, R14, -1 ;  /* 0xbff000000e107429 */ /* 0x000fc80000000000 */
[----:B--2---:R-:W2:-:S06]  /*0c80*/  DFMA R18, R6, R18, R6 ;  /* 0x000000120612722b */ /* 0x004e8c0000000006 */
[----:B--2---:R-:W2:-:S06]  /*0c90*/  DFMA R16, R18, R14, R16 ;  /* 0x0000000e1210722b */ /* 0x004e8c0000000010 */
[----:B--2---:R-:W2:-:S10]  /*0ca0*/  DADD R14, R16, R16 ;  /* 0x00000000100e7229 */ /* 0x004e940000000010 */
[----:B--2---:R-:W-:Y:S02]  /*0cb0*/  @P2 FSEL R6, R14, R16, !P1 ;  /* 0x000000100e062208 */ /* 0x004fe40004800000 */
[----:B------:R-:W-:-:S06]  /*0cc0*/  @P2 FSEL R7, R15, R17, !P1 ;  /* 0x000000110f072208 */ /* 0x000fcc0004800000 */
[----:B------:R-:W2:Y:S01]  /*0cd0*/  DMUL R6, R6, c[0x0][0x168] ;  /* 0x00005a0006067a28 */ /* 0x000ea20000000000 */
[----:B------:R-:W-:Y:S05]  /*0ce0*/  BRA `(.L_x_6537) ;  /* 0x0000001000007947 */ /* 0x000fea0003800000 */
.L_x_6538:
[----:B------:R-:W2:-:S06]  /*0cf0*/  DMUL R6, R6, c[0x0][0x170] ;  /* 0x00005c0006067a28 */ /* 0x000e8c0000000000 */
.L_x_6537:
[----:B------:R-:W-:Y:S05]  /*0d00*/  BSYNC B0 ;  /* 0x0000000000007941 */ /* 0x000fea0003800000 */
.L_x_6536:
[----:B------:R-:W-:Y:S01]  /*0d10*/  IADD3 R15, R5, 0x180, RZ ;  /* 0x00000180050f7810 */ /* 0x000fe20007ffe0ff */
[----:B------:R-:W-:Y:S03]  /*0d20*/  BSSY B0, `(.L_x_6540) ;  /* 0x0000039000007945 */ /* 0x000fe60003800000 */
[----:B------:R-:W-:-:S13]  /*0d30*/  ISETP.GE.AND P1, PT, R15, R4, PT ;  /* 0x000000040f00720c */ /* 0x000fda0003f26270 */
[----:B------:R-:W-:Y:S05]  /*0d40*/  @P1 BRA `(.L_x_6541) ;  /* 0x0000036000001947 */ /* 0x000fea0003800000 */
[----:B-----5:R-:W3:-:S14]  /*0d50*/  DSETP.GT.AND P1, PT, R2, RZ, PT ;  /* 0x000000ff0200722a */ /* 0x020edc0003f24000 */
[----:B---3--:R-:W-:Y:S05]  /*0d60*/  @P1 BRA `(.L_x_6542) ;  /* 0x0000033000001947 */ /* 0x008fea0003800000 */
[----:B------:R-:W3:-:S10]  /*0d70*/  DMUL R2, R2, c[0x0][0x178] ;  /* 0x00005e0002027a28 */ /* 0x000ed40000000000 */
[C---:B---3--:R-:W-:Y:S02]  /*0d80*/  FSETP.GEU.FTZ.AND P2, PT, R3.reuse, 4.1931471824645996094, PT ;  /* 0x40862e430300780b */ /* 0x048fe40003f5e000 */
[----:B------:R-:W-:-:S13]  /*0d90*/  FSETP.GT.FTZ.AND P1, PT, R3, -3.1640625, PT ;  /* 0xc04a80000300780b */ /* 0x000fda0003f34000 */
[----:B------:R-:W-:Y:S05]  /*0da0*/  @P1 BRA !P2, `(.L_x_6543) ;  /* 0x0000009000001947 */ /* 0x000fea0005000000 */
[C---:B------:R-:W-:Y:S01]  /*0db0*/  DADD R14, R2.reuse, R2 ;  /* 0x00000000020e7229 */ /* 0x040fe20000000002 */
[----:B------:R-:W-:Y:S01]  /*0dc0*/  IMAD.MOV.U32 R10, RZ, RZ, 0x3ff00000 ;  /* 0x3ff00000ff0a7424 */ /* 0x000fe200078e00ff */
[----:B------:R-:W-:Y:S02]  /*0dd0*/  ISETP.GE.AND P2, PT, R3, RZ, PT ;  /* 0x000000ff0300720c */ /* 0x000fe40003f46270 */
[----:B------:R3:W4:Y:S02]  /*0de0*/  DSETP.GTU.AND P1, PT, |R2|, +INF , PT ;  /* 0x7ff000000200742a */ /* 0x0007240003f2c200 */
[----:B---3--:R-:W-:-:S04]  /*0df0*/  FSEL R3, -R10, +QNAN , !P2 ;  /* 0x7ff000000a037808 */ /* 0x008fc80005000100 */
[----:B----4-:R-:W-:Y:S02]  /*0e00*/  FSEL R2, R14, RZ, P1 ;  /* 0x000000ff0e027208 */ /* 0x010fe40000800000 */
[----:B------:R-:W-:-:S06]  /*0e10*/  FSEL R3, R15, R3, P1 ;  /* 0x000000030f037208 */ /* 0x000fcc0000800000 */
[----:B------:R-:W3:Y:S01]  /*0e20*/  DMUL R2, R2, c[0x0][0x168] ;  /* 0x00005a0002027a28 */ /* 0x000ee20000000000 */
[----:B------:R-:W-:Y:S05]  /*0e30*/  BRA `(.L_x_6541) ;  /* 0x0000027000007947 */ /* 0x000fea0003800000 */
.L_x_6543:
[----:B------:R-:W-:Y:S02]  /*0e40*/  IMAD.MOV.U32 R14, RZ, RZ, 0x652b82fe ;  /* 0x652b82feff0e7424 */ /* 0x000fe400078e00ff */
[----:B------:R-:W-:Y:S02]  /*0e50*/  IMAD.MOV.U32 R15, RZ, RZ, 0x3ff71547 ;  /* 0x3ff71547ff0f7424 */ /* 0x000fe400078e00ff */
[----:B------:R-:W-:-:S04]  /*0e60*/  IMAD.SHL.U32 R10, R3, 0x2, RZ ;  /* 0x00000002030a7824 */ /* 0x000fc800078e00ff */
[----:B------:R-:W3:Y:S01]  /*0e70*/  DFMA R14, R2, R14, 6.75539944105574400000e+15 ;  /* 0x43380000020e742b */ /* 0x000ee2000000000e */
[C---:B------:R-:W-:Y:S02]  /*0e80*/  ISETP.GE.U32.AND P1, PT, R10.reuse, 0x7fb3e647, PT ;  /* 0x7fb3e6470a00780c */ /* 0x040fe40003f26070 */
[----:B------:R-:W-:-:S03]  /*0e90*/  ISETP.NE.AND P2, PT, R10, RZ, PT ;  /* 0x000000ff0a00720c */ /* 0x000fc60003f45270 */
[----:B---3--:R3:W4:-:S04]  /*0ea0*/  DADD R16, R14, -6.75539944105574400000e+15 ;  /* 0xc33800000e107429 */ /* 0x0087080000000000 */
[----:B---3--:R-:W-:Y:S02]  /*0eb0*/  SEL R14, R14, RZ, P1 ;  /* 0x000000ff0e0e7207 */ /* 0x008fe40000800000 */
[----:B----4-:R-:W3:Y:S02]  /*0ec0*/  DFMA R18, R16, c[0x2][0x0], R2 ;  /* 0x0080000010127a2b */ /* 0x010ee40000000002 */
[----:B------:R-:W-:-:S04]  /*0ed0*/  IADD3 R15, R14, -0x1, RZ ;  /* 0xffffffff0e0f7810 */ /* 0x000fc80007ffe0ff */
[----:B---3--:R3:W4:Y:S02]  /*0ee0*/  DFMA R18, R16, c[0x2][0x8], R18 ;  /* 0x0080020010127a2b */ /* 0x0087240000000012 */
[----:B---3--:R-:W-:Y:S02]  /*0ef0*/  IMAD.MOV.U32 R16, RZ, RZ, 0x6acd15b6 ;  /* 0x6acd15b6ff107424 */ /* 0x008fe400078e00ff */
[----:B------:R-:W-:-:S06]  /*0f00*/  IMAD.MOV.U32 R17, RZ, RZ, 0x3e21f407 ;  /* 0x3e21f407ff117424 */ /* 0x000fcc00078e00ff */
[----:B----4-:R-:W-:Y:S02]  /*0f10*/  FSEL R2, R2, R18, !P1 ;  /* 0x0000001202027208 */ /* 0x010fe40004800000 */
[----:B------:R-:W-:Y:S02]  /*0f20*/  FSEL R3, R3, R19, !P1 ;  /* 0x0000001303037208 */ /* 0x000fe40004800000 */
[----:B------:R-:W-:-:S04]  /*0f30*/  ISETP.NE.AND P1, PT, R14, 0x400, PT ;  /* 0x000004000e00780c */ /* 0x000fc80003f25270 */
[----:B------:R-:W3:-:S06]  /*0f40*/  DFMA R16, R2, R16, c[0x2][0x10] ;  /* 0x008004000210762b */ /* 0x000ecc0000000010 */
[----:B---3--:R-:W3:-:S03]  /*0f50*/  DFMA R16, R2, R16, c[0x2][0x18] ;  /* 0x008006000210762b */ /* 0x008ec60000000010 */
[----:B------:R-:W-:Y:S02]  /*0f60*/  @P1 IMAD.MOV R15, RZ, RZ, R14 ;  /* 0x000000ffff0f1224 */ /* 0x000fe400078e020e */
[----:B------:R-:W-:Y:S01]  /*0f70*/  IMAD.MOV.U32 R14, RZ, RZ, RZ ;  /* 0x000000ffff0e7224 */ /* 0x000fe200078e00ff */
[----:B---3--:R-:W3:Y:S02]  /*0f80*/  DFMA R16, R2, R16, c[0x2][0x20] ;  /* 0x008008000210762b */ /* 0x008ee40000000010 */
[----:B------:R-:W-:-:S04]  /*0f90*/  LEA R15, R15, 0x3ff00000, 0x14 ;  /* 0x3ff000000f0f7811 */ /* 0x000fc800078ea0ff */
[----:B---3--:R-:W3:-:S06]  /*0fa0*/  DFMA R16, R2, R16, c[0x2][0x28] ;  /* 0x00800a000210762b */ /* 0x008ecc0000000010 */
[----:B---3--:R-:W3:-:S06]  /*0fb0*/  DFMA R16, R2, R16, c[0x2][0x30] ;  /* 0x00800c000210762b */ /* 0x008ecc0000000010 */
[----:B---3--:R-:W3:-:S06]  /*0fc0*/  DFMA R16, R2, R16, c[0x2][0x38] ;  /* 0x00800e000210762b */ /* 0x008ecc0000000010 */
[----:B---3--:R-:W3:-:S06]  /*0fd0*/  DFMA R16, R2, R16, c[0x2][0x40] ;  /* 0x008010000210762b */ /* 0x008ecc0000000010 */
[----:B---3--:R-:W3:-:S06]  /*0fe0*/  DFMA R16, R2, R16, c[0x2][0x48] ;  /* 0x008012000210762b */ /* 0x008ecc0000000010 */
[----:B---3--:R-:W3:-:S06]  /*0ff0*/  DFMA R16, R2, R16, c[0x2][0x50] ;  /* 0x008014000210762b */ /* 0x008ecc0000000010 */
[----:B---3--:R-:W3:-:S06]  /*1000*/  DFMA R16, R2, R16, 0.5 ;  /* 0x3fe000000210742b */ /* 0x008ecc0000000010 */
[----:B---3--:R-:W3:-:S04]  /*1010*/  DMUL R18, R2, R16 ;  /* 0x0000001002127228 */ /* 0x008ec80000000000 */
[----:B------:R-:W-:-:S04]  /*1020*/  DADD R16, R14, -1 ;  /* 0xbff000000e107429 */ /* 0x000fc80000000000 */
[----:B---3--:R-:W3:-:S06]  /*1030*/  DFMA R18, R2, R18, R2 ;  /* 0x000000120212722b */ /* 0x008ecc0000000002 */
[----:B---3--:R-:W3:-:S06]  /*1040*/  DFMA R16, R18, R14, R16 ;  /* 0x0000000e1210722b */ /* 0x008ecc0000000010 */
[----:B---3--:R-:W3:-:S10]  /*1050*/  DADD R14, R16, R16 ;  /* 0x00000000100e7229 */ /* 0x008ed40000000010 */
[----:B---3--:R-:W-:Y:S02]  /*1060*/  @P2 FSEL R2, R14, R16, !P1 ;  /* 0x000000100e022208 */ /* 0x008fe40004800000 */
[----:B------:R-:W-:-:S06]  /*1070*/  @P2 FSEL R3, R15, R17, !P1 ;  /* 0x000000110f032208 */ /* 0x000fcc0004800000 */
[----:B------:R-:W3:Y:S01]  /*1080*/  DMUL R2, R2, c[0x0][0x168] ;  /* 0x00005a0002027a28 */ /* 0x000ee20000000000 */
[----:B------:R-:W-:Y:S05]  /*1090*/  BRA `(.L_x_6541) ;  /* 0x0000001000007947 */ /* 0x000fea0003800000 */
.L_x_6542:
[----:B------:R-:W3:-:S06]  /*10a0*/  DMUL R2, R2, c[0x0][0x170] ;  /* 0x00005c0002027a28 */ /* 0x000ecc0000000000 */
.L_x_6541:
[----:B------:R-:W-:Y:S05]  /*10b0*/  BSYNC B0 ;  /* 0x0000000000007941 */ /* 0x000fea0003800000 */
.L_x_6540:
[----:B------:R-:W-:Y:S01]  /*10c0*/  IMAD.MOV.U32 R15, RZ, RZ, R5 ;  /* 0x000000ffff0f7224 */ /* 0x000fe200078e0005 */
[----:B------:R-:W-:Y:S01]  /*10d0*/  BSSY B0, `(.L_x_6544) ;  /* 0x0000012000007945 */ /* 0x000fe20003800000 */
[----:B------:R-:W-:Y:S02]  /*10e0*/  @!P0 IMAD.MOV.U32 R15, RZ, RZ, R11 ;  /* 0x000000ffff0f8224 */ /* 0x000fe400078e000b */
[----:B------:R-:W-:Y:S02]  /*10f0*/  @!P0 IMAD R10, R0, 0x200, R5 ;  /* 0x00000200000a8824 */ /* 0x000fe400078e0205 */
[----:B------:R-:W-:Y:S01]  /*1100*/  @!P0 IMAD.MOV.U32 R11, RZ, RZ, 0x8 ;  /* 0x00000008ff0b8424 */ /* 0x000fe200078e00ff */
[----:B------:R-:W-:-:S03]  /*1110*/  ISETP.GE.AND P1, PT, R15, R4, PT ;  /* 0x000000040f00720c */ /* 0x000fc60003f26270 */
[----:B------:R-:W-:-:S05]  /*1120*/  @!P0 IMAD.WIDE.U32 R10, R10, R11, c[0x0][0x188] ;  /* 0x000062000a0a8625 */ /* 0x000fca00078e000b */
[----:B-1---5:R1:W-:Y:S05]  /*1130*/  @!P0 STG.E.64 [R10.64], R8 ;  /* 0x000000080a008986 */ /* 0x0223ea000c101b04 */
[----:B------:R-:W-:Y:S05]  /*1140*/  @P1 BRA `(.L_x_6545) ;  /* 0x000000a000001947 */ /* 0x000fea0003800000 */
[----:B-1----:R-:W-:Y:S01]  /*1150*/  IMAD R8, R0, 0x200, R15 ;  /* 0x0000020000087824 */ /* 0x002fe200078e020f */
[----:B------:R-:W-:Y:S01]  /*1160*/  IADD3 R15, R15, 0x80, RZ ;  /* 0x000000800f0f7810 */ /* 0x000fe20007ffe0ff */
[----:B------:R-:W-:-:S03]  /*1170*/  IMAD.MOV.U32 R11, RZ, RZ, 0x8 ;  /* 0x00000008ff0b7424 */ /* 0x000fc600078e00ff */
[----:B------:R-:W-:Y:S01]  /*1180*/  ISETP.GE.AND P0, PT, R15, R4, PT ;  /* 0x000000040f00720c */ /* 0x000fe20003f06270 */
[----:B------:R-:W-:-:S05]  /*1190*/  IMAD.WIDE.U32 R8, R8, R11, c[0x0][0x188] ;  /* 0x0000620008087625 */ /* 0x000fca00078e000b */
[----:B0-----:R0:W-:Y:S07]  /*11a0*/  STG.E.64 [R8.64], R12 ;  /* 0x0000000c08007986 */ /* 0x0011ee000c101b04 */
[----:B------:R-:W-:Y:S01]  /*11b0*/  @!P0 IMAD R10, R0, 0x200, R15 ;  /* 0x00000200000a8824 */ /* 0x000fe200078e020f */
[----:B------:R-:W-:-:S03]  /*11c0*/  @!P0 IADD3 R15, R15, 0x80, RZ ;  /* 0x000000800f0f8810 */ /* 0x000fc60007ffe0ff */
[----:B------:R-:W-:-:S05]  /*11d0*/  @!P0 IMAD.WIDE.U32 R10, R10, R11, c[0x0][0x188] ;  /* 0x000062000a0a8625 */ /* 0x000fca00078e000b */
[----:B--2---:R0:W-:Y:S02]  /*11e0*/  @!P0 STG.E.64 [R10.64], R6 ;  /* 0x000000060a008986 */ /* 0x0041e4000c101b04 */
.L_x_6545:
[----:B------:R-:W-:Y:S05]  /*11f0*/  BSYNC B0 ;  /* 0x0000000000007941 */ /* 0x000fea0003800000 */
.L_x_6544:
[----:B------:R-:W-:-:S13]  /*1200*/  ISETP.GE.AND P0, PT, R15, R4, PT ;  /* 0x000000040f00720c */ /* 0x000fda0003f06270 */
[----:B------:R-:W-:Y:S05]  /*1210*/  @P0 EXIT ;  /* 0x000000000000094d */ /* 0x000fea0003800000 */
[----:B------:R-:W-:Y:S02]  /*1220*/  IMAD R4, R0, 0x200, R15 ;  /* 0x0000020000047824 */ /* 0x000fe400078e020f */
[----:B------:R-:W-:-:S04]  /*1230*/  IMAD.MOV.U32 R5, RZ, RZ, 0x8 ;  /* 0x00000008ff057424 */ /* 0x000fc800078e00ff */
[----:B------:R-:W-:-:S05]  /*1240*/  IMAD.WIDE.U32 R4, R4, R5, c[0x0][0x188] ;  /* 0x0000620004047625 */ /* 0x000fca00078e0005 */
[----:B---3--:R-:W-:Y:S01]  /*1250*/  STG.E.64 [R4.64], R2 ;  /* 0x0000000204007986 */ /* 0x008fe2000c101b04 */
[----:B------:R-:W-:Y:S05]  /*1260*/  EXIT ;  /* 0x000000000000794d */ /* 0x000fea0003800000 */
.L_x_6546:
        /* <DEDUP_REMOVED lines=9> */
.L_x_6746:


//--------------------- .text._ZN2at6native29vectorized_elementwise_kernelILi2EZZZNS0_60_GLOBAL__N__171e0b9f_22_ActivationEluKernel_cu_9e10b42f_309610elu_kernelERNS_18TensorIteratorBaseERKN3c106ScalarES8_S8_ENKUlvE_clEvENKUlvE_clEvEUldE_St5arrayIPcLm2EEEEviT0_T1_ --------------------------
	.section	.text._ZN2at6native29vectorized_elementwise_kernelILi2EZZZNS0_60_GLOBAL__N__171e0b9f_22_ActivationEluKernel_cu_9e10b42f_309610elu_kernelERNS_18TensorIteratorBaseERKN3c106ScalarES8_S8_ENKUlvE_clEvENKUlvE_clEvEUldE_St5arrayIPcLm2EEEEviT0_T1_,"ax",@progbits
	.sectioninfo	@"SHI_REGISTERS=32"
	.align	128
        .global         _ZN2at6native29vectorized_elementwise_kernelILi2EZZZNS0_60_GLOBAL__N__171e0b9f_22_ActivationEluKernel_cu_9e10b42f_309610elu_kernelERNS_18TensorIteratorBaseERKN3c106ScalarES8_S8_ENKUlvE_clEvENKUlvE_clEvEUldE_St5arrayIPcLm2EEEEviT0_T1_
        .type           _ZN2at6native29vectorized_elementwise_kernelILi2EZZZNS0_60_GLOBAL__N__171e0b9f_22_ActivationEluKernel_cu_9e10b42f_309610elu_kernelERNS_18TensorIteratorBaseERKN3c106ScalarES8_S8_ENKUlvE_clEvENKUlvE_clEvEUldE_St5arrayIPcLm2EEEEviT0_T1_,@function
        .size           _ZN2at6native29vectorized_elementwise_kernelILi2EZZZNS0_60_GLOBAL__N__171e0b9f_22_ActivationEluKernel_cu_9e10b42f_309610elu_kernelERNS_18TensorIteratorBaseERKN3c106ScalarES8_S8_ENKUlvE_clEvENKUlvE_clEvEUldE_St5arrayIPcLm2EEEEviT0_T1_,(.L_x_6747 - _ZN2at6native29vectorized_elementwise_kernelILi2EZZZNS0_60_GLOBAL__N__171e0b9f_22_ActivationEluKernel_cu_9e10b42f_309610elu_kernelERNS_18TensorIteratorBaseERKN3c106ScalarES8_S8_ENKUlvE_clEvENKUlvE_clEvEUldE_St5arrayIPcLm2EEEEviT0_T1_)
        .other          _ZN2at6native29vectorized_elementwise_kernelILi2EZZZNS0_60_GLOBAL__N__171e0b9f_22_ActivationEluKernel_cu_9e10b42f_309610elu_kernelERNS_18TensorIteratorBaseERKN3c106ScalarES8_S8_ENKUlvE_clEvENKUlvE_clEvEUldE_St5arrayIPcLm2EEEEviT0_T1_,@"STO_CUDA_ENTRY STV_DEFAULT"
_ZN2at6native29vectorized_elementwise_kernelILi2EZZZNS0_60_GLOBAL__N__171e0b9f_22_ActivationEluKernel_cu_9e10b42f_309610elu_kernelERNS_18TensorIteratorBaseERKN3c106ScalarES8_S8_ENKUlvE_clEvENKUlvE_clEvEUldE_St5arrayIPcLm2EEEEviT0_T1_:
.text._ZN2at6native29vectorized_elementwise_kernelILi2EZZZNS0_60_GLOBAL__N__171e0b9f_22_ActivationEluKernel_cu_9e10b42f_309610elu_kernelERNS_18TensorIteratorBaseERKN3c106ScalarES8_S8_ENKUlvE_clEvENKUlvE_clEvEUldE_St5arrayIPcLm2EEEEviT0_T1_:
[----:B------:R-:W-:Y:S02]  /*0000*/  IMAD.MOV.U32 R1, RZ, RZ, c[0x0][0x28] ;  /* 0x00000a00ff017624 */ /* 0x000fe400078e00ff */
[----:B------:R-:W0:Y:S01]  /*0010*/  S2UR UR6, SR_CTAID.X ;  /* 0x00000000000679c3 */ /* 0x000e220000002500 */
[----:B------:R-:W-:Y:S02]  /*0020*/  ULDC UR4, c[0x0][0x160] ;  /* 0x0000580000047ab9 */ /* 0x000fe40000000800 */
[----:B------:R-:W-:Y:S02]  /*0030*/  ULDC.64 UR8, c[0x0][0x118] ;  /* 0x0000460000087ab9 */ /* 0x000fe40000000a00 */
        /* <DEDUP_REMOVED lines=8> */
[----:B------:R-:W-:-:S06]  /*00c0*/  UIMAD.WIDE UR4, UR6, UR7, UR4 ;  /* 0x00000007060472a5 */ /* 0x000fcc000f8e0204 */
[----:B------:R-:W-:Y:S02]  /*00d0*/  IMAD.U32 R2, RZ, RZ, UR4 ;  /* 0x00000004ff027e24 */ /* 0x000fe4000f8e00ff */
[----:B------:R-:W-:-:S04]  /*00e0*/  IMAD.U32 R3, RZ, RZ, UR5 ;  /* 0x00000005ff037e24 */ /* 0x000fc8000f8e00ff */
[----:B0-----:R-:W-:-:S05]  /*00f0*/  IMAD.WIDE.U32 R2, R0, 0x10, R2 ;  /* 0x0000001000027825 */ /* 0x001fca00078e0002 */
[----:B------:R-:W2:Y:S04]  /*0100*/  LDG.E.128 R12, [R2.64] ;  /* 0x00000008020c7981 */ /* 0x000ea8000c1e1d00 */
[----:B------:R0:W5:Y:S04]  /*0110*/  LDG.E.128 R16, [R2.64+0x800] ;  /* 0x0008000802107981 */ /* 0x000168000c1e1d00 */
[----:B------:R0:W5:Y:S04]  /*0120*/  LDG.E.128 R4, [R2.64+0x1000] ;  /* 0x0010000802047981 */ /* 0x000168000c1e1d00 */
[----:B------:R0:W5:Y:S01]  /*0130*/  LDG.E.128 R8, [R2.64+0x1800] ;  /* 0x0018000802087981 */ /* 0x000162000c1e1d00 */
[----:B------:R-:W-:Y:S01]  /*0140*/  BSSY B0, `(.L_x_6548) ;  /* 0x0000037000007945 */ /* 0x000fe20003800000 */
[----:B--2---:R-:W1:-:S14]  /*0150*/  DSETP.GT.AND P0, PT, R12, RZ, PT ;  /* 0x000000ff0c00722a */ /* 0x004e5c0003f04000 */
        /* <DEDUP_REMOVED lines=14> */
.L_x_6550:
[----:B------:R-:W-:Y:S02]  /*0240*/  IMAD.MOV.U32 R12, RZ, RZ, 0x652b82fe ;  /* 0x652b82feff0c7424 */ /* 0x000fe400078e00ff */
[----:B------:R-:W-:-:S06]  /*0250*/  IMAD.MOV.U32 R13, RZ, RZ, 0x3ff71547 ;  /* 0x3ff71547ff0d7424 */ /* 0x000fcc00078e00ff */
[----:B------:R-:W0:-:S06]  /*0260*/  DFMA R12, R2, R12, 6.75539944105574400000e+15 ;  /* 0x43380000020c742b */ /* 0x000e0c000000000c */
[----:B0-----:R-:W0:-:S06]  /*0270*/  DADD R20, R12, -6.75539944105574400000e+15 ;  /* 0xc33800000c147429 */ /* 0x001e0c0000000000 */
[----:B0-----:R-:W0:-:S06]  /*0280*/  DFMA R22, R20, c[0x2][0x0], R2 ;  /* 0x0080000014167a2b */ /* 0x001e0c0000000002 */
[----:B0-----:R0:W1:Y:S02]  /*0290*/  DFMA R20, R20, c[0x2][0x8], R22 ;  /* 0x0080020014147a2b */ /* 0x0010640000000016 */
[----:B0-----:R-:W-:-:S05]  /*02a0*/  IMAD.SHL.U32 R22, R3, 0x2, RZ ;  /* 0x0000000203167824 */ /* 0x001fca00078e00ff */
[C---:B------:R-:W-:Y:S02]  /*02b0*/  ISETP.GE.U32.AND P0, PT, R22.reuse, 0x7fb3e647, PT ;  /* 0x7fb3e6471600780c */ /* 0x040fe40003f06070 */
[----:B------:R-:W-:Y:S02]  /*02c0*/  ISETP.NE.AND P1, PT, R22, RZ, PT ;  /* 0x000000ff1600720c */ /* 0x000fe40003f25270 */
[----:B-1----:R-:W-:Y:S01]  /*02d0*/  FSEL R2, R2, R20, !P0 ;  /* 0x0000001402027208 */ /* 0x002fe20004000000 */
[----:B------:R-:W-:Y:S01]  /*02e0*/  IMAD.MOV.U32 R20, RZ, RZ, 0x6acd15b6 ;  /* 0x6acd15b6ff147424 */ /* 0x000fe200078e00ff */
[----:B------:R-:W-:Y:S01]  /*02f0*/  FSEL R3, R3, R21, !P0 ;  /* 0x0000001503037208 */ /* 0x000fe20004000000 */
[----:B------:R-:W-:Y:S01]  /*0300*/  IMAD.MOV.U32 R21, RZ, RZ, 0x3e21f407 ;  /* 0x3e21f407ff157424 */ /* 0x000fe200078e00ff */
[----:B------:R-:W-:-:S04]  /*0310*/  SEL R12, R12, RZ, P0 ;  /* 0x000000ff0c0c7207 */ /* 0x000fc80000000000 */
[C---:B------:R-:W-:Y:S01]  /*0320*/  ISETP.NE.AND P0, PT, R12.reuse, 0x400, PT ;  /* 0x000004000c00780c */ /* 0x040fe20003f05270 */
[----:B------:R-:W0:Y:S01]  /*0330*/  DFMA R20, R2, R20, c[0x2][0x10] ;  /* 0x008004000214762b */ /* 0x000e220000000014 */
[----:B------:R-:W-:-:S05]  /*0340*/  IADD3 R13, R12, -0x1, RZ ;  /* 0xffffffff0c0d7810 */ /* 0x000fca0007ffe0ff */
[----:B0-----:R-:W0:-:S06]  /*0350*/  DFMA R20, R2, R20, c[0x2][0x18] ;  /* 0x008006000214762b */ /* 0x001e0c0000000014 */
[----:B0-----:R-:W0:Y:S01]  /*0360*/  DFMA R20, R2, R20, c[0x2][0x20] ;  /* 0x008008000214762b */ /* 0x001e220000000014 */
[----:B------:R-:W-:Y:S02]  /*0370*/  @P0 IMAD.MOV R13, RZ, RZ, R12 ;  /* 0x000000ffff0d0224 */ /* 0x000fe400078e020c */
[----:B------:R-:W-:-:S03]  /*0380*/  IMAD.MOV.U32 R12, RZ, RZ, RZ ;  /* 0x000000ffff0c7224 */ /* 0x000fc600078e00ff */
        /* <DEDUP_REMOVED lines=17> */
.L_x_6549:
[----:B0-----:R-:W0:-:S06]  /*04a0*/  DMUL R12, R12, c[0x0][0x170] ;  /* 0x00005c000c0c7a28 */ /* 0x001e0c0000000000 */
.L_x_6551:
[----:B------:R-:W-:Y:S05]  /*04b0*/  BSYNC B0 ;  /* 0x0000000000007941 */ /* 0x000fea0003800000 */
.L_x_6548:
[----:B------:R-:W2:Y:S01]  /*04c0*/  DSETP.GT.AND P0, PT, R14, RZ, PT ;  /* 0x000000ff0e00722a */ /* 0x000ea20003f04000 */
[----:B------:R-:W-:-:S13]  /*04d0*/  BSSY B0, `(.L_x_6552) ;  /* 0x0000036000007945 */ /* 0x000fda0003800000 */
[----:B--2---:R-:W-:Y:S05]  /*04e0*/  @P0 BRA `(.L_x_6553) ;  /* 0x0000033000000947 */ /* 0x004fea0003800000 */
[----:B0-----:R-:W0:-:S10]  /*04f0*/  DMUL R2, R14, c[0x0][0x178] ;  /* 0x00005e000e027a28 */ /* 0x001e140000000000 */
        /* <DEDUP_REMOVED lines=12> */
.L_x_6554:
[----:B------:R-:W-:Y:S02]  /*05c0*/  IMAD.MOV.U32 R14, RZ, RZ, 0x652b82fe ;  /* 0x652b82feff0e7424 */ /* 0x000fe400078e00ff */
[----:B------:R-:W-:-:S06]  /*05d0*/  IMAD.MOV.U32 R15, RZ, RZ, 0x3ff71547 ;  /* 0x3ff71547ff0f7424 */ /* 0x000fcc00078e00ff */
[----:B------:R-:W0:-:S06]  /*05e0*/  DFMA R14, R2, R14, 6.75539944105574400000e+15 ;  /* 0x43380000020e742b */ /* 0x000e0c000000000e */
[----:B0-----:R-:W0:-:S06]  /*05f0*/  DADD R20, R14, -6.75539944105574400000e+15 ;  /* 0xc33800000e147429 */ /* 0x001e0c0000000000 */
[----:B0-----:R-:W0:-:S06]  /*0600*/  DFMA R22, R20, c[0x2][0x0], R2 ;  /* 0x0080000014167a2b */ /* 0x001e0c0000000002 */
[----:B0-----:R0:W2:Y:S02]  /*0610*/  DFMA R20, R20, c[0x2][0x8], R22 ;  /* 0x0080020014147a2b */ /* 0x0010a40000000016 */
[----:B0-----:R-:W-:-:S05]  /*0620*/  IMAD.SHL.U32 R22, R3, 0x2, RZ ;  /* 0x0000000203167824 */ /* 0x001fca00078e00ff */
[C---:B------:R-:W-:Y:S02]  /*0630*/  ISETP.GE.U32.AND P0, PT, R22.reuse, 0x7fb3e647, PT ;  /* 0x7fb3e6471600780c */ /* 0x040fe40003f06070 */
[----:B------:R-:W-:Y:S02]  /*0640*/  ISETP.NE.AND P1, PT, R22, RZ, PT ;  /* 0x000000ff1600720c */ /* 0x000fe40003f25270 */
[----:B--2---:R-:W-:Y:S01]  /*0650*/  FSEL R2, R2, R20, !P0 ;  /* 0x0000001402027208 */ /* 0x004fe20004000000 */
        /* <DEDUP_REMOVED lines=26> */
[----:B------:R0:W2:Y:S01]  /*0800*/  DMUL R14, R2, c[0x0][0x168] ;  /* 0x00005a00020e7a28 */ /* 0x0000a20000000000 */
[----:B------:R-:W-:Y:S05]  /*0810*/  BRA `(.L_x_6555) ;  /* 0x0000001000007947 */ /* 0x000fea0003800000 */
.L_x_6553:
[----:B------:R-:W2:-:S06]  /*0820*/  DMUL R14, R14, c[0x0][0x170] ;  /* 0x00005c000e0e7a28 */ /* 0x000e8c0000000000 */
.L_x_6555:
[----:B------:R-:W-:Y:S05]  /*0830*/  BSYNC B0 ;  /* 0x0000000000007941 */ /* 0x000fea0003800000 */
.L_x_6552:
[----:B-----5:R-:W3:Y:S01]  /*0840*/  DSETP.GT.AND P0, PT, R16, RZ, PT ;  /* 0x000000ff1000722a */ /* 0x020ee20003f04000 */
[----:B------:R-:W-:-:S13]  /*0850*/  BSSY B0, `(.L_x_6556) ;  /* 0x0000036000007945 */ /* 0x000fda0003800000 */
[----:B---3--:R-:W-:Y:S05]  /*0860*/  @P0 BRA `(.L_x_6557) ;  /* 0x0000033000000947 */ /* 0x008fea0003800000 */
[----:B0-----:R-:W0:-:S10]  /*0870*/  DMUL R2, R16, c[0x0][0x178] ;  /* 0x00005e0010027a28 */ /* 0x001e140000000000 */
[C---:B0-----:R-:W-:Y:S02]  /*0880*/  FSETP.GEU.FTZ.AND P1, PT, R3.reuse, 4.1931471824645996094, PT ;  /* 0x40862e430300780b */ /* 0x041fe40003f3e000 */
[----:B------:R-:W-:-:S13]  /*0890*/  FSETP.GT.FTZ.AND P0, PT, R3, -3.1640625, PT ;  /* 0xc04a80000300780b */ /* 0x000fda0003f14000 */
[----:B------:R-:W-:Y:S05]  /*08a0*/  @P0 BRA !P1, `(.L_x_6558) ;  /* 0x0000009000000947 */ /* 0x000fea0004800000 */
[C---:B------:R-:W-:Y:S01]  /*08b0*/  DADD R16, R2.reuse, R2 ;  /* 0x0000000002107229 */ /* 0x040fe20000000002 */
[----:B------:R-:W-:Y:S01]  /*08c0*/  IMAD.MOV.U32 R20, RZ, RZ, 0x3ff00000 ;  /* 0x3ff00000ff147424 */ /* 0x000fe200078e00ff */
[----:B------:R-:W-:Y:S02]  /*08d0*/  ISETP.GE.AND P1, PT, R3, RZ, PT ;  /* 0x000000ff0300720c */ /* 0x000fe40003f26270 */
[----:B------:R0:W3:Y:S02]  /*08e0*/  DSETP.GTU.AND P0, PT, |R2|, +INF , PT ;  /* 0x7ff000000200742a */ /* 0x0000e40003f0c200 */
[----:B0-----:R-:W-:-:S04]  /*08f0*/  FSEL R3, -R20, +QNAN , !P1 ;  /* 0x7ff0000014037808 */ /* 0x001fc80004800100 */
[----:B---3--:R-:W-:Y:S02]  /*0900*/  FSEL R16, R16, RZ, P0 ;  /* 0x000000ff10107208 */ /* 0x008fe40000000000 */
[----:B------:R-:W-:-:S06]  /*0910*/  FSEL R17, R17, R3, P0 ;  /* 0x0000000311117208 */ /* 0x000fcc0000000000 */
[----:B------:R-:W0:Y:S01]  /*0920*/  DMUL R16, R16, c[0x0][0x168] ;  /* 0x00005a0010107a28 */ /* 0x000e220000000000 */
[----:B------:R-:W-:Y:S05]  /*0930*/  BRA `(.L_x_6559) ;  /* 0x0000027000007947 */ /* 0x000fea0003800000 */
.L_x_6558:
[----:B------:R-:W-:Y:S02]  /*0940*/  IMAD.MOV.U32 R16, RZ, RZ, 0x652b82fe ;  /* 0x652b82feff107424 */ /* 0x000fe400078e00ff */
[----:B------:R-:W-:-:S06]  /*0950*/  IMAD.MOV.U32 R17, RZ, RZ, 0x3ff71547 ;  /* 0x3ff71547ff117424 */ /* 0x000fcc00078e00ff */
[----:B------:R-:W0:-:S06]  /*0960*/  DFMA R16, R2, R16, 6.75539944105574400000e+15 ;  /* 0x433800000210742b */ /* 0x000e0c0000000010 */
[----:B0-----:R-:W0:-:S06]  /*0970*/  DADD R20, R16, -6.75539944105574400000e+15 ;  /* 0xc338000010147429 */ /* 0x001e0c0000000000 */
[----:B0-----:R-:W0:-:S06]  /*0980*/  DFMA R22, R20, c[0x2][0x0], R2 ;  /* 0x0080000014167a2b */ /* 0x001e0c0000000002 */
[----:B0-----:R0:W3:Y:S02]  /*0990*/  DFMA R20, R20, c[0x2][0x8], R22 ;  /* 0x0080020014147a2b */ /* 0x0010e40000000016 */
[----:B0-----:R-:W-:-:S05]  /*09a0*/  IMAD.SHL.U32 R22, R3, 0x2, RZ ;  /* 0x0000000203167824 */ /* 0x001fca00078e00ff */
[C---:B------:R-:W-:Y:S02]  /*09b0*/  ISETP.GE.U32.AND P0, PT, R22.reuse, 0x7fb3e647, PT ;  /* 0x7fb3e6471600780c */ /* 0x040fe40003f06070 */
[----:B------:R-:W-:Y:S02]  /*09c0*/  ISETP.NE.AND P1, PT, R22, RZ, PT ;  /* 0x000000ff1600720c */ /* 0x000fe40003f25270 */
[----:B---3--:R-:W-:Y:S01]  /*09d0*/  FSEL R2, R2, R20, !P0 ;  /* 0x0000001402027208 */ /* 0x008fe20004000000 */
        /* <DEDUP_REMOVED lines=26> */
[----:B------:R0:W3:Y:S01]  /*0b80*/  DMUL R16, R2, c[0x0][0x168] ;  /* 0x00005a0002107a28 */ /* 0x0000e20000000000 */
[----:B------:R-:W-:Y:S05]  /*0b90*/  BRA `(.L_x_6559) ;  /* 0x0000001000007947 */ /* 0x000fea0003800000 */
.L_x_6557:
[----:B------:R-:W3:-:S06]  /*0ba0*/  DMUL R16, R16, c[0x0][0x170] ;  /* 0x00005c0010107a28 */ /* 0x000ecc0000000000 */
.L_x_6559:
[----:B------:R-:W-:Y:S05]  /*0bb0*/  BSYNC B0 ;  /* 0x0000000000007941 */ /* 0x000fea0003800000 */
.L_x_6556:
[----:B------:R-:W4:Y:S01]  /*0bc0*/  DSETP.GT.AND P0, PT, R18, RZ, PT ;  /* 0x000000ff1200722a */ /* 0x000f220003f04000 */
[----:B------:R-:W-:-:S13]  /*0bd0*/  BSSY B0, `(.L_x_6560) ;  /* 0x0000036000007945 */ /* 0x000fda0003800000 */
[----:B----4-:R-:W-:Y:S05]  /*0be0*/  @P0 BRA `(.L_x_6561) ;  /* 0x0000033000000947 */ /* 0x010fea0003800000 */
[----:B0-----:R-:W0:-:S10]  /*0bf0*/  DMUL R2, R18, c[0x0][0x178] ;  /* 0x00005e0012027a28 */ /* 0x001e140000000000 */
[C---:B0-----:R-:W-:Y:S02]  /*0c00*/  FSETP.GEU.FTZ.AND P1, PT, R3.reuse, 4.1931471824645996094, PT ;  /* 0x40862e430300780b */ /* 0x041fe40003f3e000 */
[----:B------:R-:W-:-:S13]  /*0c10*/  FSETP.GT.FTZ.AND P0, PT, R3, -3.1640625, PT ;  /* 0xc04a80000300780b */ /* 0x000fda0003f14000 */
[----:B------:R-:W-:Y:S05]  /*0c20*/  @P0 BRA !P1, `(.L_x_6562) ;  /* 0x0000009000000947 */ /* 0x000fea0004800000 */
[C---:B------:R-:W-:Y:S01]  /*0c30*/  DADD R18, R2.reuse, R2 ;  /* 0x0000000002127229 */ /* 0x040fe20000000002 */
[----:B------:R-:W-:Y:S01]  /*0c40*/  IMAD.MOV.U32 R20, RZ, RZ, 0x3ff00000 ;  /* 0x3ff00000ff147424 */ /* 0x000fe200078e00ff */
[----:B------:R-:W-:Y:S02]  /*0c50*/  ISETP.GE.AND P1, PT, R3, RZ, PT ;  /* 0x000000ff0300720c */ /* 0x000fe40003f26270 */
[----:B------:R0:W4:Y:S02]  /*0c60*/  DSETP.GTU.AND P0, PT, |R2|, +INF , PT ;  /* 0x7ff000000200742a */ /* 0x0001240003f0c200 */
[----:B0-----:R-:W-:-:S04]  /*0c70*/  FSEL R3, -R20, +QNAN , !P1 ;  /* 0x7ff0000014037808 */ /* 0x001fc80004800100 */
[----:B----4-:R-:W-:Y:S02]  /*0c80*/  FSEL R18, R18, RZ, P0 ;  /* 0x000000ff12127208 */ /* 0x010fe40000000000 */
[----:B------:R-:W-:-:S06]  /*0c90*/  FSEL R19, R19, R3, P0 ;  /* 0x0000000313137208 */ /* 0x000fcc0000000000 */
[----:B------:R-:W0:Y:S01]  /*0ca0*/  DMUL R18, R18, c[0x0][0x168] ;  /* 0x00005a0012127a28 */ /* 0x000e220000000000 */
[----:B------:R-:W-:Y:S05]  /*0cb0*/  BRA `(.L_x_6563) ;  /* 0x0000027000007947 */ /* 0x000fea0003800000 */
.L_x_6562:
[----:B------:R-:W-:Y:S02]  /*0cc0*/  IMAD.MOV.U32 R18, RZ, RZ, 0x652b82fe ;  /* 0x652b82feff127424 */ /* 0x000fe400078e00ff */
[----:B------:R-:W-:-:S06]  /*0cd0*/  IMAD.MOV.U32 R19, RZ, RZ, 0x3ff71547 ;  /* 0x3ff71547ff137424 */ /* 0x000fcc00078e00ff */
[----:B------:R-:W0:-:S06]  /*0ce0*/  DFMA R18, R2, R18, 6.75539944105574400000e+15 ;  /* 0x433800000212742b */ /* 0x000e0c0000000012 */
[----:B0-----:R-:W0:-:S06]  /*0cf0*/  DADD R20, R18, -6.75539944105574400000e+15 ;  /* 0xc338000012147429 */ /* 0x001e0c0000000000 */
[----:B0-----:R-:W0:-:S06]  /*0d00*/  DFMA R22, R20, c[0x2][0x0], R2 ;  /* 0x0080000014167a2b */ /* 0x001e0c0000000002 */
[----:B0-----:R0:W4:Y:S02]  /*0d10*/  DFMA R20, R20, c[0x2][0x8], R22 ;  /* 0x0080020014147a2b */ /* 0x0011240000000016 */
[----:B0-----:R-:W-:-:S05]  /*0d20*/  IMAD.SHL.U32 R22, R3, 0x2, RZ ;  /* 0x0000000203167824 */ /* 0x001fca00078e00ff */
[C---:B------:R-:W-:Y:S02]  /*0d30*/  ISETP.GE.U32.AND P0, PT, R22.reuse, 0x7fb3e647, PT ;  /* 0x7fb3e6471600780c */ /* 0x040fe40003f06070 */
[----:B------:R-:W-:Y:S02]  /*0d40*/  ISETP.NE.AND P1, PT, R22, RZ, PT ;  /* 0x000000ff1600720c */ /* 0x000fe40003f25270 */
[----:B----4-:R-:W-:Y:S01]  /*0d50*/  FSEL R2, R2, R20, !P0 ;  /* 0x0000001402027208 */ /* 0x010fe20004000000 */
        /* <DEDUP_REMOVED lines=28> */
.L_x_6561:
[----:B------:R-:W4:-:S06]  /*0f20*/  DMUL R18, R18, c[0x0][0x170] ;  /* 0x00005c0012127a28 */ /* 0x000f0c0000000000 */
.L_x_6563:
[----:B------:R-:W-:Y:S05]  /*0f30*/  BSYNC B0 ;  /* 0x0000000000007941 */ /* 0x000fea0003800000 */
.L_x_6560:
[----:B------:R-:W5:Y:S01]  /*0f40*/  DSETP.GT.AND P0, PT, R4, RZ, PT ;  /* 0x000000ff0400722a */ /* 0x000f620003f04000 */
[----:B------:R-:W-:-:S13]  /*0f50*/  BSSY B0, `(.L_x_6564) ;  /* 0x0000036000007945 */ /* 0x000fda0003800000 */
[----:B-----5:R-:W-:Y:S05]  /*0f60*/  @P0 BRA `(.L_x_6565) ;  /* 0x0000033000000947 */ /* 0x020fea0003800000 */
[----:B0-----:R-:W0:-:S10]  /*0f70*/  DMUL R2, R4, c[0x0][0x178] ;  /* 0x00005e0004027a28 */ /* 0x001e140000000000 */
[C---:B0-----:R-:W-:Y:S02]  /*0f80*/  FSETP.GEU.FTZ.AND P1, PT, R3.reuse, 4.1931471824645996094, PT ;  /* 0x40862e430300780b */ /* 0x041fe40003f3e000 */
[----:B------:R-:W-:-:S13]  /*0f90*/  FSETP.GT.FTZ.AND P0, PT, R3, -3.1640625, PT ;  /* 0xc04a80000300780b */ /* 0x000fda0003f14000 */
[----:B------:R-:W-:Y:S05]  /*0fa0*/  @P0 BRA !P1, `(.L_x_6566) ;  /* 0x0000009000000947 */ /* 0x000fea0004800000 */
[C---:B------:R-:W-:Y:S01]  /*0fb0*/  DADD R4, R2.reuse, R2 ;  /* 0x0000000002047229 */ /* 0x040fe20000000002 */
[----:B------:R-:W-:Y:S01]  /*0fc0*/  IMAD.MOV.U32 R20, RZ, RZ, 0x3ff00000 ;  /* 0x3ff00000ff147424 */ /* 0x000fe200078e00ff */
[----:B------:R-:W-:Y:S02]  /*0fd0*/  ISETP.GE.AND P1, PT, R3, RZ, PT ;  /* 0x000000ff0300720c */ /* 0x000fe40003f26270 */
[----:B------:R0:W5:Y:S02]  /*0fe0*/  DSETP.GTU.AND P0, PT, |R2|, +INF , PT ;  /* 0x7ff000000200742a */ /* 0x0001640003f0c200 */
[----:B0-----:R-:W-:-:S04]  /*0ff0*/  FSEL R3, -R20, +QNAN , !P1 ;  /* 0x7ff0000014037808 */ /* 0x001fc80004800100 */
[----:B-----5:R-:W-:Y:S02]  /*1000*/  FSEL R4, R4, RZ, P0 ;  /* 0x000000ff04047208 */ /* 0x020fe40000000000 */
[----:B------:R-:W-:-:S06]  /*1010*/  FSEL R5, R5, R3, P0 ;  /* 0x0000000305057208 */ /* 0x000fcc0000000000 */
[----:B------:R-:W0:Y:S01]  /*1020*/  DMUL R4, R4, c[0x0][0x168] ;  /* 0x00005a0004047a28 */ /* 0x000e220000000000 */
[----:B------:R-:W-:Y:S05]  /*1030*/  BRA `(.L_x_6567) ;  /* 0x0000027000007947 */ /* 0x000fea0003800000 */
.L_x_6566:
[----:B------:R-:W-:Y:S02]  /*1040*/  IMAD.MOV.U32 R4, RZ, RZ, 0x652b82fe ;  /* 0x652b82feff047424 */ /* 0x000fe400078e00ff */
[----:B------:R-:W-:-:S06]  /*1050*/  IMAD.MOV.U32 R5, RZ, RZ, 0x3ff71547 ;  /* 0x3ff71547ff057424 */ /* 0x000fcc00078e00ff */
[----:B------:R-:W0:-:S06]  /*1060*/  DFMA R4, R2, R4, 6.75539944105574400000e+15 ;  /* 0x433800000204742b */ /* 0x000e0c0000000004 */
[----:B0-----:R-:W0:-:S06]  /*1070*/  DADD R20, R4, -6.75539944105574400000e+15 ;  /* 0xc338000004147429 */ /* 0x001e0c0000000000 */
[----:B0-----:R-:W0:-:S06]  /*1080*/  DFMA R22, R20, c[0x2][0x0], R2 ;  /* 0x0080000014167a2b */ /* 0x001e0c0000000002 */
[----:B0-----:R0:W5:Y:S02]  /*1090*/  DFMA R20, R20, c[0x2][0x8], R22 ;  /* 0x0080020014147a2b */ /* 0x0011640000000016 */
[----:B0-----:R-:W-:-:S05]  /*10a0*/  IMAD.SHL.U32 R22, R3, 0x2, RZ ;  /* 0x0000000203167824 */ /* 0x001fca00078e00ff */
[C---:B------:R-:W-:Y:S02]  /*10b0*/  ISETP.GE.U32.AND P0, PT, R22.reuse, 0x7fb3e647, PT ;  /* 0x7fb3e6471600780c */ /* 0x040fe40003f06070 */
[----:B------:R-:W-:Y:S02]  /*10c0*/  ISETP.NE.AND P1, PT, R22, RZ, PT ;  /* 0x000000ff1600720c */ /* 0x000fe40003f25270 */
[----:B-----5:R-:W-:Y:S01]  /*10d0*/  FSEL R2, R2, R20, !P0 ;  /* 0x0000001402027208 */ /* 0x020fe20004000000 */
        /* <DEDUP_REMOVED lines=28> */
.L_x_6565:
[----:B------:R-:W4:-:S06]  /*12a0*/  DMUL R4, R4, c[0x0][0x170] ;  /* 0x00005c0004047a28 */ /* 0x000f0c0000000000 */
.L_x_6567:
[----:B------:R-:W-:Y:S05]  /*12b0*/  BSYNC B0 ;  /* 0x0000000000007941 */ /* 0x000fea0003800000 */
.L_x_6564:
        /* <DEDUP_REMOVED lines=16> */
.L_x_6570:
        /* <DEDUP_REMOVED lines=38> */
.L_x_6569:
[----:B------:R-:W4:-:S06]  /*1620*/  DMUL R6, R6, c[0x0][0x170] ;  /* 0x00005c0006067a28 */ /* 0x000f0c0000000000 */
.L_x_6571:
[----:B------:R-:W-:Y:S05]  /*1630*/  BSYNC B0 ;  /* 0x0000000000007941 */ /* 0x000fea0003800000 */
.L_x_6568:
        /* <DEDUP_REMOVED lines=16> */
.L_x_6574:
        /* <DEDUP_REMOVED lines=38> */
.L_x_6573:
[----:B------:R-:W4:-:S06]  /*19a0*/  DMUL R8, R8, c[0x0][0x170] ;  /* 0x00005c0008087a28 */ /* 0x000f0c0000000000 */
.L_x_6575:
[----:B------:R-:W-:Y:S05]  /*19b0*/  BSYNC B0 ;  /* 0x0000000000007941 */ /* 0x000fea0003800000 */
.L_x_6572:
        /* <DEDUP_REMOVED lines=16> */
.L_x_6578:
        /* <DEDUP_REMOVED lines=38> */
.L_x_6577:
[----:B------:R-:W4:-:S06]  /*1d20*/  DMUL R10, R10, c[0x0][0x170] ;  /* 0x00005c000a0a7a28 */ /* 0x000f0c0000000000 */
.L_x_6579:
[----:B------:R-:W-:Y:S05]  /*1d30*/  BSYNC B0 ;  /* 0x0000000000007941 */ /* 0x000fea0003800000 */
.L_x_6576:
[----:B------:R-:W-:Y:S01]  /*1d40*/  ULDC.64 UR4, c[0x0][0x188] ;  /* 0x0000620000047ab9 */ /* 0x000fe20000000a00 */
[----:B0-----:R-:W-:Y:S01]  /*1d50*/  IMAD.MOV.U32 R3, RZ, RZ, 0x10 ;  /* 0x00000010ff037424 */ /* 0x001fe200078e00ff */
[----:B------:R-:W-:-:S06]  /*1d60*/  UIMAD.WIDE.U32 UR4, UR6, UR7, UR4 ;  /* 0x00000007060472a5 */ /* 0x000fcc000f8e0004 */
[----:B------:R-:W-:-:S05]  /*1d70*/  IMAD.WIDE R2, R0, R3, UR4 ;  /* 0x0000000400027e25 */ /* 0x000fca000f8e0203 */
[----:B-12---:R-:W-:Y:S04]  /*1d80*/  STG.E.128 [R2.64], R12 ;  /* 0x0000000c02007986 */ /* 0x006fe8000c101d08 */
[----:B---34-:R-:W-:Y:S04]  /*1d90*/  STG.E.128 [R2.64+0x800], R16 ;  /* 0x0008001002007986 */ /* 0x018fe8000c101d08 */
[----:B------:R-:W-:Y:S04]  /*1da0*/  STG.E.128 [R2.64+0x1000], R4 ;  /* 0x0010000402007986 */ /* 0x000fe8000c101d08 */
[----:B------:R-:W-:Y:S01]  /*1db0*/  STG.E.128 [R2.64+0x1800], R8 ;  /* 0x0018000802007986 */ /* 0x000fe2000c101d08 */
[----:B------:R-:W-:Y:S05]  /*1dc0*/  EXIT ;  /* 0x000000000000794d */ /* 0x000fea0003800000 */
.L_x_6547:
[----:B------:R-:W0:Y:S01]  /*1dd0*/  S2R R0, SR_TID.X ;  /* 0x0000000000007919 */ /* 0x000e220000002100 */
[----:B------:R-:W-:Y:S01]  /*1de0*/  CS2R R10, SRZ ;  /* 0x00000000000a7805 */ /* 0x000fe2000001ff00 */
[----:B------:R-:W-:Y:S01]  /*1df0*/  CS2R R12, SRZ ;  /* 0x00000000000c7805 */ /* 0x000fe2000001ff00 */
[----:B0-----:R-:W-:Y:S01]  /*1e00*/  ISETP.GE.AND P0, PT, R0, UR4, PT ;  /* 0x0000000400007c0c */ /* 0x001fe2000bf06270 */
[----:B------:R-:W-:-:S12]  /*1e10*/  IMAD.MOV.U32 R3, RZ, RZ, R0 ;  /* 0x000000ffff037224 */ /* 0x000fd800078e0000 */
[C---:B------:R-:W-:Y:S02]  /*1e20*/  @!P0 IADD3 R2, R3.reuse, UR6, RZ ;  /* 0x0000000603028c10 */ /* 0x040fe4000fffe0ff */
[----:B------:R-:W-:-:S04]  /*1e30*/  @!P0 IADD3 R3, R3, 0x80, RZ ;  /* 0x0000008003038810 */ /* 0x000fc80007ffe0ff */
[----:B------:R-:W-:-:S13]  /*1e40*/  ISETP.GE.AND P6, PT, R3, UR4, PT ;  /* 0x0000000403007c0c */ /* 0x000fda000bfc6270 */
[C---:B------:R-:W-:Y:S01]  /*1e50*/  @!P6 IADD3 R8, R3.reuse, UR6, RZ ;  /* 0x000000060308ec10 */ /* 0x040fe2000fffe0ff */
[----:B------:R-:W-:Y:S01]  /*1e60*/  @!P6 IMAD.MOV.U32 R9, RZ, RZ, 0x8 ;  /* 0x00000008ff09e424 */ /* 0x000fe200078e00ff */
[----:B------:R-:W-:-:S03]  /*1e70*/  @!P6 IADD3 R3, R3, 0x80, RZ ;  /* 0x000000800303e810 */ /* 0x000fc60007ffe0ff */
[----:B------:R-:W-:Y:S01]  /*1e80*/  @!P6 IMAD.WIDE.U32 R8, R8, R9, c[0x0][0x190] ;  /* 0x000064000808e625 */ /* 0x000fe200078e0009 */
[----:B------:R-:W-:-:S04]  /*1e90*/  ISETP.GE.AND P5, PT, R3, UR4, PT ;  /* 0x0000000403007c0c */ /* 0x000fc8000bfa6270 */
[----:B------:R0:W5:Y:S09]  /*1ea0*/  @!P6 LDG.E.64 R10, [R8.64] ;  /* 0x00000008080ae981 */ /* 0x000172000c1e1b00 */
        /* <DEDUP_REMOVED lines=12> */
[----:B------:R-:W-:-:S12]  /*1f70*/  @!P3 IMAD.MOV.U32 R25, RZ, RZ, 0x8 ;  /* 0x00000008ff19b424 */ /* 0x000fd800078e00ff */
[C---:B------:R-:W-:Y:S02]  /*1f80*/  @!P1 IADD3 R4, R3.reuse, UR6, RZ ;  /* 0x0000000603049c10 */ /* 0x040fe4000fffe0ff */
[----:B------:R-:W-:-:S04]  /*1f90*/  @!P1 IADD3 R3, R3, 0x80, RZ ;  /* 0x0000008003039810 */ /* 0x000fc80007ffe0ff */
[----:B------:R-:W-:Y:S01]  /*1fa0*/  ISETP.GE.AND P6, PT, R3, UR4, PT ;  /* 0x0000000403007c0c */ /* 0x000fe2000bfc6270 */
[----:B------:R-:W-:Y:S01]  /*1fb0*/  @!P5 IMAD.MOV.U32 R7, RZ, RZ, 0x8 ;  /* 0x00000008ff07d424 */ /* 0x000fe200078e00ff */
[----:B------:R-:W-:Y:S01]  /*1fc0*/  CS2R R16, SRZ ;  /* 0x0000000000107805 */ /* 0x000fe2000001ff00 */
[----:B------:R-:W-:Y:S02]  /*1fd0*/  @!P4 IMAD.MOV.U32 R23, RZ, RZ, 0x8 ;  /* 0x00000008ff17c424 */ /* 0x000fe400078e00ff */
[----:B------:R-:W-:Y:S01]  /*1fe0*/  @!P3 IMAD.WIDE.U32 R24, R24, R25, c[0x0][0x190] ;  /* 0x000064001818b625 */ /* 0x000fe200078e0019 */
[----:B------:R-:W-:-:S03]  /*1ff0*/  CS2R R14, SRZ ;  /* 0x00000000000e7805 */ /* 0x000fc6000001ff00 */
[----:B------:R-:W-:Y:S01]  /*2000*/  @!P5 IMAD.WIDE.U32 R6, R6, R7, c[0x0][0x190] ;  /* 0x000064000606d625 */ /* 0x000fe200078e0007 */
[----:B------:R1:W5:Y:S03]  /*2010*/  @!P3 LDG.E.64 R16, [R24.64] ;  /* 0x000000081810b981 */ /* 0x000366000c1e1b00 */
[----:B------:R-:W-:Y:S01]  /*2020*/  @!P4 IMAD.WIDE.U32 R22, R22, R23, c[0x0][0x190] ;  /* 0x000064001616c625 */ /* 0x000fe200078e0017 */
[----:B------:R-:W-:Y:S01]  /*2030*/  @!P6 IADD3 R26, R3, UR6, RZ ;  /* 0x00000006031aec10 */ /* 0x000fe2000fffe0ff */
[----:B------:R2:W5:Y:S02]  /*2040*/  @!P5 LDG.E.64 R12, [R6.64] ;  /* 0x00000008060cd981 */ /* 0x000564000c1e1b00 */
[----:B------:R-:W-:Y:S02]  /*2050*/  @!P2 IMAD.MOV.U32 R28, RZ, RZ, 0x8 ;  /* 0x00000008ff1ca424 */ /* 0x000fe400078e00ff */
[----:B------:R-:W-:Y:S01]  /*2060*/  @!P0 IMAD.MOV.U32 R27, RZ, RZ, 0x8 ;  /* 0x00000008ff1b8424 */ /* 0x000fe200078e00ff */
[----:B------:R3:W5:Y:S01]  /*2070*/  @!P4 LDG.E.64 R14, [R22.64] ;  /* 0x00000008160ec981 */ /* 0x000762000c1e1b00 */
[----:B------:R-:W-:-:S02]  /*2080*/  @!P1 IMAD.MOV.U32 R29, RZ, RZ, 0x8 ;  /* 0x00000008ff1d9424 */ /* 0x000fc400078e00ff */
[----:B-1----:R-:W-:Y:S01]  /*2090*/  @!P6 IMAD.MOV.U32 R25, RZ, RZ, 0x8 ;  /* 0x00000008ff19e424 */ /* 0x002fe200078e00ff */
[----:B------:R-:W-:Y:S01]  /*20a0*/  CS2R R18, SRZ ;  /* 0x0000000000127805 */ /* 0x000fe2000001ff00 */
[----:B------:R-:W-:Y:S01]  /*20b0*/  CS2R R20, SRZ ;  /* 0x0000000000147805 */ /* 0x000fe2000001ff00 */
[----:B0-----:R-:W-:Y:S01]  /*20c0*/  CS2R R8, SRZ ;  /* 0x0000000000087805 */ /* 0x001fe2000001ff00 */
[----:B--2---:R-:W-:Y:S01]  /*20d0*/  CS2R R6, SRZ ;  /* 0x0000000000067805 */ /* 0x004fe2000001ff00 */
[----:B------:R-:W-:-:S04]  /*20e0*/  @!P0 IMAD.WIDE.U32 R2, R2, R27, c[0x0][0x190] ;  /* 0x0000640002028625 */ /* 0x000fc800078e001b */
[----:B---3--:R-:W-:Y:S01]  /*20f0*/  @!P2 IMAD.WIDE.U32 R22, R5, R28, c[0x0][0x190] ;  /* 0x000064000516a625 */ /* 0x008fe200078e001c */
[----:B------:R0:W5:Y:S03]  /*2100*/  @!P0 LDG.E.64 R8, [R2.64] ;  /* 0x0000000802088981 */ /* 0x000166000c1e1b00 */
[----:B------:R-:W-:Y:S01]  /*2110*/  @!P1 IMAD.WIDE.U32 R4, R4, R29, c[0x0][0x190] ;  /* 0x0000640004049625 */ /* 0x000fe200078e001d */
[----:B------:R0:W5:Y:S03]  /*2120*/  @!P2 LDG.E.64 R18, [R22.64] ;  /* 0x000000081612a981 */ /* 0x000166000c1e1b00 */
[----:B------:R-:W-:Y:S01]  /*2130*/  @!P6 IMAD.WIDE.U32 R24, R26, R25, c[0x0][0x190] ;  /* 0x000064001a18e625 */ /* 0x000fe200078e0019 */
[----:B------:R0:W5:Y:S04]  /*2140*/  @!P1 LDG.E.64 R20, [R4.64] ;  /* 0x0000000804149981 */ /* 0x000168000c1e1b00 */
[----:B------:R0:W5:Y:S01]  /*2150*/  @!P6 LDG.E.64 R6, [R24.64] ;  /* 0x000000081806e981 */ /* 0x000162000c1e1b00 */
[----:B------:R-:W-:Y:S01]  /*2160*/  BSSY B0, `(.L_x_6580) ;  /* 0x0000038000007945 */ /* 0x000fe20003800000 */
[----:B------:R-:W-:Y:S05]  /*2170*/  @P0 BRA `(.L_x_6581) ;  /* 0x0000036000000947 */ /* 0x000fea0003800000 */
[----:B-----5:R-:W1:-:S14]  /*2180*/  DSETP.GT.AND P1, PT, R8, RZ, PT ;  /* 0x000000ff0800722a */ /* 0x020e5c0003f24000 */
        /* <DEDUP_REMOVED lines=14> */
.L_x_6583:
[----:B0-----:R-:W-:Y:S02]  /*2270*/  IMAD.MOV.U32 R4, RZ, RZ, 0x652b82fe ;  /* 0x652b82feff047424 */ /* 0x001fe400078e00ff */
        /* <DEDUP_REMOVED lines=37> */
.L_x_6582:
[----:B------:R-:W1:-:S06]  /*24d0*/  DMUL R8, R8, c[0x0][0x170] ;  /* 0x00005c0008087a28 */ /* 0x000e4c0000000000 */
.L_x_6581:
[----:B------:R-:W-:Y:S05]  /*24e0*/  BSYNC B0 ;  /* 0x0000000000007941 */ /* 0x000fea0003800000 */
.L_x_6580:
[----:B0-----:R-:W-:Y:S01]  /*24f0*/  IADD3 R2, R0, 0x80, RZ ;  /* 0x0000008000027810 */ /* 0x001fe20007ffe0ff */
[----:B------:R-:W-:Y:S03]  /*2500*/  BSSY B0, `(.L_x_6584) ;  /* 0x0000039000007945 */ /* 0x000fe60003800000 */
[----:B------:R-:W-:-:S13]  /*2510*/  ISETP.GE.AND P1, PT, R2, UR4, PT ;  /* 0x0000000402007c0c */ /* 0x000fda000bf26270 */
        /* <DEDUP_REMOVED lines=16> */
.L_x_6587:
        /* <DEDUP_REMOVED lines=8> */
[----:B--2---:R-:W0:-:S06]  /*26a0*/  DFMA R24, R4, c[0x2][0x0], R10 ;  /* 0x0080000004187a2b */ /* 0x004e0c000000000a */
[----:B0-----:R-:W0:-:S10]  /*26b0*/  DFMA R24, R4, c[0x2][0x8], R24 ;  /* 0x0080020004187a2b */ /* 0x001e140000000018 */
[----:B0-----:R-:W-:Y:S01]  /*26c0*/  FSEL R4, R10, R24, !P1 ;  /* 0x000000180a047208 */ /* 0x001fe20004800000 */
[----:B------:R-:W-:Y:S01]  /*26d0*/  IMAD.MOV.U32 R10, RZ, RZ, 0x6acd15b6 ;  /* 0x6acd15b6ff0a7424 */ /* 0x000fe200078e00ff */
[----:B------:R-:W-:Y:S01]  /*26e0*/  FSEL R5, R11, R25, !P1 ;  /* 0x000000190b057208 */ /* 0x000fe20004800000 */
[----:B------:R-:W-:Y:S01]  /*26f0*/  IMAD.MOV.U32 R11, RZ, RZ, 0x3e21f407 ;  /* 0x3e21f407ff0b7424 */ /* 0x000fe200078e00ff */
[C---:B------:R-:W-:Y:S02]  /*2700*/  ISETP.NE.AND P1, PT, R22.reuse, 0x400, PT ;  /* 0x000004001600780c */ /* 0x040fe40003f25270 */
[----:B------:R-:W-:-:S03]  /*2710*/  IADD3 R24, R22, -0x1, RZ ;  /* 0xffffffff16187810 */ /* 0x000fc60007ffe0ff */
[----:B------:R-:W0:-:S06]  /*2720*/  DFMA R10, R4, R10, c[0x2][0x10] ;  /* 0x00800400040a762b */ /* 0x000e0c000000000a */
[----:B0-----:R-:W0:Y:S02]  /*2730*/  DFMA R10, R4, R10, c[0x2][0x18] ;  /* 0x00800600040a762b */ /* 0x001e24000000000a */
[----:B------:R-:W-:-:S04]  /*2740*/  @P1 IMAD.MOV R24, RZ, RZ, R22 ;  /* 0x000000ffff181224 */ /* 0x000fc800078e0216 */
[----:B0-----:R-:W0:-:S06]  /*2750*/  DFMA R10, R4, R10, c[0x2][0x20] ;  /* 0x00800800040a762b */ /* 0x001e0c000000000a */
[----:B0-----:R-:W0:-:S06]  /*2760*/  DFMA R10, R4, R10, c[0x2][0x28] ;  /* 0x00800a00040a762b */ /* 0x001e0c000000000a */
[----:B0-----:R-:W0:-:S06]  /*2770*/  DFMA R10, R4, R10, c[0x2][0x30] ;  /* 0x00800c00040a762b */ /* 0x001e0c000000000a */
[----:B0-----:R-:W0:-:S06]  /*2780*/  DFMA R10, R4, R10, c[0x2][0x38] ;  /* 0x00800e00040a762b */ /* 0x001e0c000000000a */
[----:B0-----:R-:W0:-:S06]  /*2790*/  DFMA R10, R4, R10, c[0x2][0x40] ;  /* 0x00801000040a762b */ /* 0x001e0c000000000a */
[----:B0-----:R-:W0:-:S06]  /*27a0*/  DFMA R10, R4, R10, c[0x2][0x48] ;  /* 0x00801200040a762b */ /* 0x001e0c000000000a */
[----:B0-----:R-:W0:-:S06]  /*27b0*/  DFMA R10, R4, R10, c[0x2][0x50] ;  /* 0x00801400040a762b */ /* 0x001e0c000000000a */
[----:B0-----:R-:W0:-:S06]  /*27c0*/  DFMA R10, R4, R10, 0.5 ;  /* 0x3fe00000040a742b */ /* 0x001e0c000000000a */
[----:B0-----:R0:W2:Y:S02]  /*27d0*/  DMUL R22, R4, R10 ;  /* 0x0000000a04167228 */ /* 0x0010a40000000000 */
[----:B0-----:R-:W-:Y:S01]  /*27e0*/  LEA R11, R24, 0x3ff00000, 0x14 ;  /* 0x3ff00000180b7811 */ /* 0x001fe200078ea0ff */
[----:B------:R-:W-:-:S03]  /*27f0*/  IMAD.MOV.U32 R10, RZ, RZ, RZ ;  /* 0x000000ffff0a7224 */ /* 0x000fc600078e00ff */
[----:B--2---:R-:W-:-:S04]  /*2800*/  DFMA R22, R4, R22, R4 ;  /* 0x000000160416722b */ /* 0x004fc80000000004 */
[----:B------:R-:W0:-:S06]  /*2810*/  DADD R24, R10, -1 ;  /* 0xbff000000a187429 */ /* 0x000e0c0000000000 */
[----:B0-----:R-:W0:-:S06]  /*2820*/  DFMA R22, R22, R10, R24 ;  /* 0x0000000a1616722b */ /* 0x001e0c0000000018 */
[----:B0-----:R-:W0:-:S10]  /*2830*/  DADD R10, R22, R22 ;  /* 0x00000000160a7229 */ /* 0x001e140000000016 */
[----:B0-----:R-:W-:Y:S02]  /*2840*/  @P2 FSEL R4, R10, R22, !P1 ;  /* 0x000000160a042208 */ /* 0x001fe40004800000 */
[----:B------:R-:W-:-:S06]  /*2850*/  @P2 FSEL R5, R11, R23, !P1 ;  /* 0x000000170b052208 */ /* 0x000fcc0004800000 */
[----:B------:R0:W2:Y:S01]  /*2860*/  DMUL R10, R4, c[0x0][0x168] ;  /* 0x00005a00040a7a28 */ /* 0x0000a20000000000 */
[----:B------:R-:W-:Y:S05]  /*2870*/  BRA `(.L_x_6585) ;  /* 0x0000001000007947 */ /* 0x000fea0003800000 */
.L_x_6586:
[----:B------:R-:W0:-:S06]  /*2880*/  DMUL R10, R10, c[0x0][0x170] ;  /* 0x00005c000a0a7a28 */ /* 0x000e0c0000000000 */
.L_x_6585:
[----:B------:R-:W-:Y:S05]  /*2890*/  BSYNC B0 ;  /* 0x0000000000007941 */ /* 0x000fea0003800000 */
.L_x_6584:
[----:B------:R-:W-:Y:S01]  /*28a0*/  IADD3 R3, R0, 0x100, RZ ;  /* 0x0000010000037810 */ /* 0x000fe20007ffe0ff */
[----:B------:R-:W-:Y:S03]  /*28b0*/  BSSY B0, `(.L_x_6588) ;  /* 0x0000039000007945 */ /* 0x000fe60003800000 */
[----:B------:R-:W-:-:S13]  /*28c0*/  ISETP.GE.AND P1, PT, R3, UR4, PT ;  /* 0x0000000403007c0c */ /* 0x000fda000bf26270 */
[----:B------:R-:W-:Y:S05]  /*28d0*/  @P1 BRA `(.L_x_6589) ;  /* 0x0000036000001947 */ /* 0x000fea0003800000 */
[----:B-----5:R-:W3:-:S14]  /*28e0*/  DSETP.GT.AND P1, PT, R12, RZ, PT ;  /* 0x000000ff0c00722a */ /* 0x020edc0003f24000 */
[----:B---3--:R-:W-:Y:S05]  /*28f0*/  @P1 BRA `(.L_x_6590) ;  /* 0x0000033000001947 */ /* 0x008fea0003800000 */
[----:B------:R-:W3:-:S10]  /*2900*/  DMUL R12, R12, c[0x0][0x178] ;  /* 0x00005e000c0c7a28 */ /* 0x000ed40000000000 */
[C---:B---3--:R-:W-:Y:S02]  /*2910*/  FSETP.GEU.FTZ.AND P2, PT, R13.reuse, 4.1931471824645996094, PT ;  /* 0x40862e430d00780b */ /* 0x048fe40003f5e000 */
        /* <DEDUP_REMOVED lines=11> */
.L_x_6591:
[----:B------:R-:W-:Y:S02]  /*29d0*/  IMAD.MOV.U32 R22, RZ, RZ, 0x652b82fe ;  /* 0x652b82feff167424 */ /* 0x000fe400078e00ff */
[----:B------:R-:W-:Y:S02]  /*29e0*/  IMAD.MOV.U32 R23, RZ, RZ, 0x3ff71547 ;  /* 0x3ff71547ff177424 */ /* 0x000fe400078e00ff */
[----:B------:R-:W-:-:S04]  /*29f0*/  IMAD.SHL.U32 R3, R13, 0x2, RZ ;  /* 0x000000020d037824 */ /* 0x000fc800078e00ff */
[----:B------:R-:W3:Y:S01]  /*2a00*/  DFMA R22, R12, R22, 6.75539944105574400000e+15 ;  /* 0x433800000c16742b */ /* 0x000ee20000000016 */
[C---:B------:R-:W-:Y:S02]  /*2a10*/  ISETP.GE.U32.AND P1, PT, R3.reuse, 0x7fb3e647, PT ;  /* 0x7fb3e6470300780c */ /* 0x040fe40003f26070 */
[----:B------:R-:W-:-:S03]  /*2a20*/  ISETP.NE.AND P2, PT, R3, RZ, PT ;  /* 0x000000ff0300720c */ /* 0x000fc60003f45270 */
[----:B0--3--:R0:W3:-:S04]  /*2a30*/  DADD R4, R22, -6.75539944105574400000e+15 ;  /* 0xc338000016047429 */ /* 0x0090c80000000000 */
[----:B0-----:R-:W-:Y:S02]  /*2a40*/  SEL R22, R22, RZ, P1 ;  /* 0x000000ff16167207 */ /* 0x001fe40000800000 */
[----:B---3--:R-:W0:-:S06]  /*2a50*/  DFMA R24, R4, c[0x2][0x0], R12 ;  /* 0x0080000004187a2b */ /* 0x008e0c000000000c */
        /* <DEDUP_REMOVED lines=18> */
[----:B0-----:R0:W3:Y:S02]  /*2b80*/  DMUL R22, R4, R12 ;  /* 0x0000000c04167228 */ /* 0x0010e40000000000 */
[----:B0-----:R-:W-:Y:S01]  /*2b90*/  LEA R13, R24, 0x3ff00000, 0x14 ;  /* 0x3ff00000180d7811 */ /* 0x001fe200078ea0ff */
[----:B------:R-:W-:-:S03]  /*2ba0*/  IMAD.MOV.U32 R12, RZ, RZ, RZ ;  /* 0x000000ffff0c7224 */ /* 0x000fc600078e00ff */
[----:B---3--:R-:W-:-:S04]  /*2bb0*/  DFMA R22, R4, R22, R4 ;  /* 0x000000160416722b */ /* 0x008fc80000000004 */
[----:B------:R-:W0:-:S06]  /*2bc0*/  DADD R24, R12, -1 ;  /* 0xbff000000c187429 */ /* 0x000e0c0000000000 */
[----:B0-----:R-:W0:-:S06]  /*2bd0*/  DFMA R22, R22, R12, R24 ;  /* 0x0000000c1616722b */ /* 0x001e0c0000000018 */
[----:B0-----:R-:W0:-:S10]  /*2be0*/  DADD R12, R22, R22 ;  /* 0x00000000160c7229 */ /* 0x001e140000000016 */
[----:B0-----:R-:W-:Y:S02]  /*2bf0*/  @P2 FSEL R4, R12, R22, !P1 ;  /* 0x000000160c042208 */ /* 0x001fe40004800000 */
[----:B------:R-:W-:-:S06]  /*2c00*/  @P2 FSEL R5, R13, R23, !P1 ;  /* 0x000000170d052208 */ /* 0x000fcc0004800000 */
[----:B------:R0:W3:Y:S01]  /*2c10*/  DMUL R12, R4, c[0x0][0x168] ;  /* 0x00005a00040c7a28 */ /* 0x0000e20000000000 */
[----:B------:R-:W-:Y:S05]  /*2c20*/  BRA `(.L_x_6589) ;  /* 0x0000001000007947 */ /* 0x000fea0003800000 */
.L_x_6590:
[----:B------:R-:W3:-:S06]  /*2c30*/  DMUL R12, R12, c[0x0][0x170] ;  /* 0x00005c000c0c7a28 */ /* 0x000ecc0000000000 */
.L_x_6589:
[----:B------:R-:W-:Y:S05]  /*2c40*/  BSYNC B0 ;  /* 0x0000000000007941 */ /* 0x000fea0003800000 */
.L_x_6588:
[----:B------:R-:W-:Y:S01]  /*2c50*/  IADD3 R3, R0, 0x180, RZ ;  /* 0x0000018000037810 */ /* 0x000fe20007ffe0ff */
[----:B------:R-:W-:Y:S03]  /*2c60*/  BSSY B0, `(.L_x_6592) ;  /* 0x0000039000007945 */ /* 0x000fe60003800000 */
[----:B------:R-:W-:-:S13]  /*2c70*/  ISETP.GE.AND P1, PT, R3, UR4, PT ;  /* 0x0000000403007c0c */ /* 0x000fda000bf26270 */
[----:B------:R-:W-:Y:S05]  /*2c80*/  @P1 BRA `(.L_x_6593) ;  /* 0x0000036000001947 */ /* 0x000fea0003800000 */
[----:B-----5:R-:W4:-:S14]  /*2c90*/  DSETP.GT.AND P1, PT, R14, RZ, PT ;  /* 0x000000ff0e00722a */ /* 0x020f1c0003f24000 */
[----:B----4-:R-:W-:Y:S05]  /*2ca0*/  @P1 BRA `(.L_x_6594) ;  /* 0x0000033000001947 */ /* 0x010fea0003800000 */
[----:B------:R-:W4:-:S10]  /*2cb0*/  DMUL R14, R14, c[0x0][0x178] ;  /* 0x00005e000e0e7a28 */ /* 0x000f140000000000 */
[C---:B----4-:R-:W-:Y:S02]  /*2cc0*/  FSETP.GEU.FTZ.AND P2, PT, R15.reuse, 4.1931471824645996094, PT ;  /* 0x40862e430f00780b */ /* 0x050fe40003f5e000 */
        /* <DEDUP_REMOVED lines=11> */
.L_x_6595:
[----:B------:R-:W-:Y:S02]  /*2d80*/  IMAD.MOV.U32 R22, RZ, RZ, 0x652b82fe ;  /* 0x652b82feff167424 */ /* 0x000fe400078e00ff */
[----:B------:R-:W-:Y:S02]  /*2d90*/  IMAD.MOV.U32 R23, RZ, RZ, 0x3ff71547 ;  /* 0x3ff71547ff177424 */ /* 0x000fe400078e00ff */
[----:B------:R-:W-:-:S04]  /*2da0*/  IMAD.SHL.U32 R3, R15, 0x2, RZ ;  /* 0x000000020f037824 */ /* 0x000fc800078e00ff */
[----:B------:R-:W4:Y:S01]  /*2db0*/  DFMA R22, R14, R22, 6.75539944105574400000e+15 ;  /* 0x433800000e16742b */ /* 0x000f220000000016 */
[C---:B------:R-:W-:Y:S02]  /*2dc0*/  ISETP.GE.U32.AND P1, PT, R3.reuse, 0x7fb3e647, PT ;  /* 0x7fb3e6470300780c */ /* 0x040fe40003f26070 */
[----:B------:R-:W-:-:S03]  /*2dd0*/  ISETP.NE.AND P2, PT, R3, RZ, PT ;  /* 0x000000ff0300720c */ /* 0x000fc60003f45270 */
[----:B0---4-:R0:W4:-:S04]  /*2de0*/  DADD R4, R22, -6.75539944105574400000e+15 ;  /* 0xc338000016047429 */ /* 0x0111080000000000 */
[----:B0-----:R-:W-:Y:S02]  /*2df0*/  SEL R22, R22, RZ, P1 ;  /* 0x000000ff16167207 */ /* 0x001fe40000800000 */
[----:B----4-:R-:W0:-:S06]  /*2e00*/  DFMA R24, R4, c[0x2][0x0], R14 ;  /* 0x0080000004187a2b */ /* 0x010e0c000000000e */
        /* <DEDUP_REMOVED lines=18> */
[----:B0-----:R0:W4:Y:S02]  /*2f30*/  DMUL R22, R4, R14 ;  /* 0x0000000e04167228 */ /* 0x0011240000000000 */
[----:B0-----:R-:W-:Y:S01]  /*2f40*/  LEA R15, R24, 0x3ff00000, 0x14 ;  /* 0x3ff00000180f7811 */ /* 0x001fe200078ea0ff */
[----:B------:R-:W-:-:S03]  /*2f50*/  IMAD.MOV.U32 R14, RZ, RZ, RZ ;  /* 0x000000ffff0e7224 */ /* 0x000fc600078e00ff */
[----:B----4-:R-:W-:-:S04]  /*2f60*/  DFMA R22, R4, R22, R4 ;  /* 0x000000160416722b */ /* 0x010fc80000000004 */
[----:B------:R-:W0:-:S06]  /*2f70*/  DADD R24, R14, -1 ;  /* 0xbff000000e187429 */ /* 0x000e0c0000000000 */
[----:B0-----:R-:W0:-:S06]  /*2f80*/  DFMA R22, R22, R14, R24 ;  /* 0x0000000e1616722b */ /* 0x001e0c0000000018 */
[----:B0-----:R-:W0:-:S10]  /*2f90*/  DADD R14, R22, R22 ;  /* 0x00000000160e7229 */ /* 0x001e140000000016 */
[----:B0-----:R-:W-:Y:S02]  /*2fa0*/  @P2 FSEL R4, R14, R22, !P1 ;  /* 0x000000160e042208 */ /* 0x001fe40004800000 */
[----:B------:R-:W-:-:S06]  /*2fb0*/  @P2 FSEL R5, R15, R23, !P1 ;  /* 0x000000170f052208 */ /* 0x000fcc0004800000 */
[----:B------:R0:W4:Y:S01]  /*2fc0*/  DMUL R14, R4, c[0x0][0x168] ;  /* 0x00005a00040e7a28 */ /* 0x0001220000000000 */
[----:B------:R-:W-:Y:S05]  /*2fd0*/  BRA `(.L_x_6593) ;  /* 0x0000001000007947 */ /* 0x000fea0003800000 */
.L_x_6594:
[----:B------:R-:W4:-:S06]  /*2fe0*/  DMUL R14, R14, c[0x0][0x170] ;  /* 0x00005c000e0e7a28 */ /* 0x000f0c0000000000 */
.L_x_6593:
[----:B------:R-:W-:Y:S05]  /*2ff0*/  BSYNC B0 ;  /* 0x0000000000007941 */ /* 0x000fea0003800000 */
.L_x_6592:
        /* <DEDUP_REMOVED lines=19> */
.L_x_6599:
        /* <DEDUP_REMOVED lines=38> */
.L_x_6598:
[----:B------:R-:W4:-:S06]  /*3390*/  DMUL R16, R16, c[0x0][0x170] ;  /* 0x00005c0010107a28 */ /* 0x000f0c0000000000 */
.L_x_6597:
[----:B------:R-:W-:Y:S05]  /*33a0*/  BSYNC B0 ;  /* 0x0000000000007941 */ /* 0x000fea0003800000 */
.L_x_6596:
        /* <DEDUP_REMOVED lines=19> */
.L_x_6603:
        /* <DEDUP_REMOVED lines=38> */
.L_x_6602:
[----:B------:R-:W4:-:S06]  /*3740*/  DMUL R18, R18, c[0x0][0x170] ;  /* 0x00005c0012127a28 */ /* 0x000f0c0000000000 */
.L_x_6601:
[----:B------:R-:W-:Y:S05]  /*3750*/  BSYNC B0 ;  /* 0x0000000000007941 */ /* 0x000fea0003800000 */
.L_x_6600:
        /* <DEDUP_REMOVED lines=19> */
.L_x_6607:
        /* <DEDUP_REMOVED lines=38> */
.L_x_6606:
[----:B------:R-:W4:-:S06]  /*3af0*/  DMUL R20, R20, c[0x0][0x170] ;  /* 0x00005c0014147a28 */ /* 0x000f0c0000000000 */
.L_x_6605:
[----:B------:R-:W-:Y:S05]  /*3b00*/  BSYNC B0 ;  /* 0x0000000000007941 */ /* 0x000fea0003800000 */
.L_x_6604:
        /* <DEDUP_REMOVED lines=19> */
.L_x_6611:
        /* <DEDUP_REMOVED lines=38> */
.L_x_6610:
[----:B------:R-:W4:-:S06]  /*3ea0*/  DMUL R6, R6, c[0x0][0x170] ;  /* 0x00005c0006067a28 */ /* 0x000f0c0000000000 */
.L_x_6609:
[----:B------:R-:W-:Y:S05]  /*3eb0*/  BSYNC B0 ;  /* 0x0000000000007941 */ /* 0x000fea0003800000 */
.L_x_6608:
[----:B0-----:R-:W-:Y:S01]  /*3ec0*/  @!P0 IADD3 R4, R0, UR6, RZ ;  /* 0x0000000600048c10 */ /* 0x001fe2000fffe0ff */
[----:B------:R-:W-:Y:S01]  /*3ed0*/  @!P0 IMAD.MOV.U32 R5, RZ, RZ, 0x8 ;  /* 0x00000008ff058424 */ /* 0x000fe200078e00ff */
[----:B------:R-:W-:Y:S01]  /*3ee0*/  BSSY B0, `(.L_x_6612) ;  /* 0x0000030000007945 */ /* 0x000fe20003800000 */
[----:B------:R-:W-:Y:S01]  /*3ef0*/  @!P0 IMAD.MOV.U32 R0, RZ, RZ, R2 ;  /* 0x000000ffff008224 */ /* 0x000fe200078e0002 */
[----:B------:R-:W-:Y:S01]  /*3f00*/  BSSY B1, `(.L_x_6613) ;  /* 0x0000027000017945 */ /* 0x000fe20003800000 */
[----:B------:R-:W-:-:S05]  /*3f10*/  @!P0 IMAD.WIDE.U32 R4, R4, R5, c[0x0][0x188] ;  /* 0x0000620004048625 */ /* 0x000fca00078e0005 */
[----:B-1---5:R0:W-:Y:S01]  /*3f20*/  @!P0 STG.E.64 [R4.64], R8 ;  /* 0x0000000804008986 */ /* 0x0221e2000c101b08 */
[----:B------:R-:W-:-:S13]  /*3f30*/  ISETP.GE.AND P0, PT, R0, UR4, PT ;  /* 0x0000000400007c0c */ /* 0x000fda000bf06270 */
[----:B------:R-:W-:Y:S05]  /*3f40*/  @P0 BRA `(.L_x_6614) ;  /* 0x000000c000000947 */ /* 0x000fea0003800000 */
[C---:B0-----:R-:W-:Y:S01]  /*3f50*/  IADD3 R2, R0.reuse, UR6, RZ ;  /* 0x0000000600027c10 */ /* 0x041fe2000fffe0ff */
[----:B------:R-:W-:Y:S01]  /*3f60*/  IMAD.MOV.U32 R3, RZ, RZ, 0x8 ;  /* 0x00000008ff037424 */ /* 0x000fe200078e00ff */
[----:B------:R-:W-:-:S03]  /*3f70*/  IADD3 R0, R0, 0x80, RZ ;  /* 0x0000008000007810 */ /* 0x000fc60007ffe0ff */
[----:B------:R-:W-:Y:S01]  /*3f80*/  IMAD.WIDE.U32 R2, R2, R3, c[0x0][0x188] ;  /* 0x0000620002027625 */ /* 0x000fe200078e0003 */
[----:B------:R-:W-:-:S04]  /*3f90*/  ISETP.GE.AND P0, PT, R0, UR4, PT ;  /* 0x0000000400007c0c */ /* 0x000fc8000bf06270 */
[----:B--2---:R0:W-:Y:S09]  /*3fa0*/  STG.E.64 [R2.64], R10 ;  /* 0x0000000a02007986 */ /* 0x0041f2000c101b08 */
[----:B------:R-:W-:Y:S05]  /*3fb0*/  @P0 BRA `(.L_x_6615) ;  /* 0x000000c000000947 */ /* 0x000fea0003800000 */
[C---:B0-----:R-:W-:Y:S01]  /*3fc0*/  IADD3 R2, R0.reuse, UR6, RZ ;  /* 0x0000000600027c10 */ /* 0x041fe2000fffe0ff */
[----:B------:R-:W-:Y:S01]  /*3fd0*/  IMAD.MOV.U32 R3, RZ, RZ, 0x8 ;  /* 0x00000008ff037424 */ /* 0x000fe200078e00ff */
[----:B------:R-:W-:-:S03]  /*3fe0*/  IADD3 R0, R0, 0x80, RZ ;  /* 0x0000008000007810 */ /* 0x000fc60007ffe0ff */
[----:B------:R-:W-:-:S05]  /*3ff0*/  IMAD.WIDE.U32 R2, R2, R3, c[0x0][0x188] ;  /* 0x0000620002027625 */ /* 0x000fca00078e0003 */
[----:B---3--:R0:W-:Y:S02]  /*4000*/  STG.E.64 [R2.64], R12 ;  /* 0x0000000c02007986 */ /* 0x0081e4000c101b08 */
.L_x_6614:
[----:B0-----:R-:W-:-:S13]  /*4010*/  ISETP.GE.AND P0, PT, R0, UR4, PT ;  /* 0x0000000400007c0c */ /* 0x001fda000bf06270 */
[----:B------:R-:W-:Y:S05]  /*4020*/  @P0 BRA `(.L_x_6616) ;  /* 0x000000c000000947 */ /* 0x000fea0003800000 */
[C---:B------:R-:W-:Y:S01]  /*4030*/  IADD3 R2, R0.reuse, UR6, RZ ;  /* 0x0000000600027c10 */ /* 0x040fe2000fffe0ff */
[----:B------:R-:W-:Y:S01]  /*4040*/  IMAD.MOV.U32 R3, RZ, RZ, 0x8 ;  /* 0x00000008ff037424 */ /* 0x000fe200078e00ff */
[----:B------:R-:W-:-:S03]  /*4050*/  IADD3 R0, R0, 0x80, RZ ;  /* 0x0000008000007810 */ /* 0x000fc60007ffe0ff */
[----:B------:R-:W-:-:S05]  /*4060*/  IMAD.WIDE.U32 R2, R2, R3, c[0x0][0x188] ;  /* 0x0000620002027625 */ /* 0x000fca00078e0003 */
[----:B----4-:R0:W-:Y:S02]  /*4070*/  STG.E.64 [R2.64], R14 ;  /* 0x0000000e02007986 */ /* 0x0101e4000c101b08 */
.L_x_6615:
[----:B------:R-:W-:-:S13]  /*4080*/  ISETP.GE.AND P0, PT, R0, UR4, PT ;  /* 0x0000000400007c0c */ /* 0x000fda000bf06270 */
[----:B------:R-:W-:Y:S05]  /*4090*/  @P0 BRA `(.L_x_6617) ;  /* 0x000000d000000947 */ /* 0x000fea0003800000 */
[C---:B0-----:R-:W-:Y:S01]  /*40a0*/  IADD3 R2, R0.reuse, UR6, RZ ;  /* 0x0000000600027c10 */ /* 0x041fe2000fffe0ff */
[----:B------:R-:W-:Y:S01]  /*40b0*/  IMAD.MOV.U32 R3, RZ, RZ, 0x8 ;  /* 0x00000008ff037424 */ /* 0x000fe200078e00ff */
[----:B------:R-:W-:-:S03]  /*40c0*/  IADD3 R0, R0, 0x80, RZ ;  /* 0x0000008000007810 */ /* 0x000fc60007ffe0ff */
[----:B------:R-:W-:-:S05]  /*40d0*/  IMAD.WIDE.U32 R2, R2, R3, c[0x0][0x188] ;  /* 0x0000620002027625 */ /* 0x000fca00078e0003 */
[----:B----4-:R0:W-:Y:S02]  /*40e0*/  STG.E.64 [R2.64], R16 ;  /* 0x0000001002007986 */ /* 0x0101e4000c101b08 */
.L_x_6616:
[----:B------:R-:W-:-:S13]  /*40f0*/  ISETP.GE.AND P0, PT, R0, UR4, PT ;  /* 0x0000000400007c0c */ /* 0x000fda000bf06270 */
[----:B------:R-:W-:Y:S01]  /*4100*/  @P0 BREAK B1 ;  /* 0x0000000000010942 */ /* 0x000fe20003800000 */
[----:B------:R-:W-:Y:S05]  /*4110*/  @P0 BRA `(.L_x_6618) ;  /* 0x000000c000000947 */ /* 0x000fea0003800000 */
[C---:B0-----:R-:W-:Y:S01]  /*4120*/  IADD3 R2, R0.reuse, UR6, RZ ;  /* 0x0000000600027c10 */ /* 0x041fe2000fffe0ff */
[----:B------:R-:W-:Y:S01]  /*4130*/  IMAD.MOV.U32 R3, RZ, RZ, 0x8 ;  /* 0x00000008ff037424 */ /* 0x000fe200078e00ff */
[----:B------:R-:W-:-:S03]  /*4140*/  IADD3 R0, R0, 0x80, RZ ;  /* 0x0000008000007810 */ /* 0x000fc60007ffe0ff */
[----:B------:R-:W-:-:S05]  /*4150*/  IMAD.WIDE.U32 R2, R2, R3, c[0x0][0x188] ;  /* 0x0000620002027625 */ /* 0x000fca00078e0003 */
[----:B----4-:R0:W-:Y:S02]  /*4160*/  STG.E.64 [R2.64], R18 ;  /* 0x0000001202007986 */ /* 0x0101e4000c101b08 */
.L_x_6617:
[----:B------:R-:W-:Y:S05]  /*4170*/  BSYNC B1 ;  /* 0x0000000000017941 */ /* 0x000fea0003800000 */
.L_x_6613:
[----:B------:R-:W-:-:S13]  /*4180*/  ISETP.GE.AND P0, PT, R0, UR4, PT ;  /* 0x0000000400007c0c */ /* 0x000fda000bf06270 */
[C---:B0-----:R-:W-:Y:S01]  /*4190*/  @!P0 IADD3 R2, R0.reuse, UR6, RZ ;  /* 0x0000000600028c10 */ /* 0x041fe2000fffe0ff */
[----:B------:R-:W-:Y:S01]  /*41a0*/  @!P0 IMAD.MOV.U32 R3, RZ, RZ, 0x8 ;  /* 0x00000008ff038424 */ /* 0x000fe200078e00ff */
[----:B------:R-:W-:-:S03]  /*41b0*/  @!P0 IADD3 R0, R0, 0x80, RZ ;  /* 0x0000008000008810 */ /* 0x000fc60007ffe0ff */
[----:B------:R-:W-:-:S05]  /*41c0*/  @!P0 IMAD.WIDE.U32 R2, R2, R3, c[0x0][0x188] ;  /* 0x0000620002028625 */ /* 0x000fca00078e0003 */
[----:B----4-:R0:W-:Y:S02]  /*41d0*/  @!P0 STG.E.64 [R2.64], R20 ;  /* 0x0000001402008986 */ /* 0x0101e4000c101b08 */
.L_x_6618:
[----:B------:R-:W-:Y:S05]  /*41e0*/  BSYNC B0 ;  /* 0x0000000000007941 */ /* 0x000fea0003800000 */
.L_x_6612:
[----:B------:R-:W-:Y:S01]  /*41f0*/  WARPSYNC 0xffffffff ;  /* 0xffffffff00007948 */ /* 0x000fe20003800000 */
[----:B------:R-:W-:-:S13]  /*4200*/  ISETP.GE.AND P0, PT, R0, UR4, PT ;  /* 0x0000000400007c0c */ /* 0x000fda000bf06270 */
[----:B------:R-:W-:Y:S05]  /*4210*/  @P0 EXIT ;  /* 0x000000000000094d */ /* 0x000fea0003800000 */
[----:B0-----:R-:W-:Y:S01]  /*4220*/  IADD3 R2, R0, UR6, RZ ;  /* 0x0000000600027c10 */ /* 0x001fe2000fffe0ff */
[----:B------:R-:W-:-:S04]  /*4230*/  IMAD.MOV.U32 R3, RZ, RZ, 0x8 ;  /* 0x00000008ff037424 */ /* 0x000fc800078e00ff */
[----:B------:R-:W-:-:S05]  /*4240*/  IMAD.WIDE.U32 R2, R2, R3, c[0x0][0x188] ;  /* 0x0000620002027625 */ /* 0x000fca00078e0003 */
[----:B----4-:R-:W-:Y:S01]  /*4250*/  STG.E.64 [R2.64], R6 ;  /* 0x0000000602007986 */ /* 0x010fe2000c101b08 */
[----:B------:R-:W-:Y:S05]  /*4260*/  EXIT ;  /* 0x000000000000794d */ /* 0x000fea0003800000 */
.L_x_6619:
        /* <DEDUP_REMOVED lines=9> */
.L_x_6747:


//--------------------- .text._ZN2at6native29vectorized_elementwise_kernelILi4EZZZNS0_60_GLOBAL__N__171e0b9f_22_ActivationEluKernel_cu_9e10b42f_309610elu_kernelERNS_18TensorIteratorBaseERKN3c106ScalarES8_S8_ENKUlvE_clEvENKUlvE_clEvEUldE_St5arrayIPcLm2EEEEviT0_T1_ --------------------------
	.section	.text._ZN2at6native29vectorized_elementwise_kernelILi4EZZZNS0_60_GLOBAL__N__171e0b9f_22_ActivationEluKernel_cu_9e10b42f_309610elu_kernelERNS_18TensorIteratorBaseERKN3c106ScalarES8_S8_ENKUlvE_clEvENKUlvE_clEvEUldE_St5arrayIPcLm2EEEEviT0_T1_,"ax",@progbits
	.sectioninfo	@"SHI_REGISTERS=32"
	.align	128
        .global         _ZN2at6native29vectorized_elementwise_kernelILi4EZZZNS0_60_GLOBAL__N__171e0b9f_22_ActivationEluKernel_cu_9e10b42f_309610elu_kernelERNS_18TensorIteratorBaseERKN3c106ScalarES8_S8_ENKUlvE_clEvENKUlvE_clEvEUldE_St5arrayIPcLm2EEEEviT0_T1_
        .type           _ZN2at6native29vectorized_elementwise_kernelILi4EZZZNS0_60_GLOBAL__N__171e0b9f_22_ActivationEluKernel_cu_9e10b42f_309610elu_kernelERNS_18TensorIteratorBaseERKN3c106ScalarES8_S8_ENKUlvE_clEvENKUlvE_clEvEUldE_St5arrayIPcLm2EEEEviT0_T1_,@function
        .size           _ZN2at6native29vectorized_elementwise_kernelILi4EZZZNS0_60_GLOBAL__N__171e0b9f_22_ActivationEluKernel_cu_9e10b42f_309610elu_kernelERNS_18TensorIteratorBaseERKN3c106ScalarES8_S8_ENKUlvE_clEvENKUlvE_clEvEUldE_St5arrayIPcLm2EEEEviT0_T1_,(.L_x_6748 - _ZN2at6native29vectorized_elementwise_kernelILi4EZZZNS0_60_GLOBAL__N__171e0b9f_22_ActivationEluKernel_cu_9e10b42f_309610elu_kernelERNS_18TensorIteratorBaseERKN3c106ScalarES8_S8_ENKUlvE_clEvENKUlvE_clEvEUldE_St5arrayIPcLm2EEEEviT0_T1_)
        .other          _ZN2at6native29vectorized_elementwise_kernelILi4EZZZNS0_60_GLOBAL__N__171e0b9f_22_ActivationEluKernel_cu_9e10b42f_309610elu_kernelERNS_18TensorIteratorBaseERKN3c106ScalarES8_S8_ENKUlvE_clEvENKUlvE_clEvEUldE_St5arrayIPcLm2EEEEviT0_T1_,@"STO_CUDA_ENTRY STV_DEFAULT"
_ZN2at6native29vectorized_elementwise_kernelILi4EZZZNS0_60_GLOBAL__N__171e0b9f_22_ActivationEluKernel_cu_9e10b42f_309610elu_kernelERNS_18TensorIteratorBaseERKN3c106ScalarES8_S8_ENKUlvE_clEvENKUlvE_clEvEUldE_St5arrayIPcLm2EEEEviT0_T1_:
.text._ZN2at6native29vectorized_elementwise_kernelILi4EZZZNS0_60_GLOBAL__N__171e0b9f_22_ActivationEluKernel_cu_9e10b42f_309610elu_kernelERNS_18TensorIteratorBaseERKN3c106ScalarES8_S8_ENKUlvE_clEvENKUlvE_clEvEUldE_St5arrayIPcLm2EEEEviT0_T1_:
        /* <DEDUP_REMOVED lines=36> */
.L_x_6623:
        /* <DEDUP_REMOVED lines=38> */
.L_x_6622:
[----:B0-----:R-:W0:-:S06]  /*04a0*/  DMUL R12, R12, c[0x0][0x170] ;  /* 0x00005c000c0c7a28 */ /* 0x001e0c0000000000 */
.L_x_6624:
[----:B------:R-:W-:Y:S05]  /*04b0*/  BSYNC B0 ;  /* 0x0000000000007941 */ /* 0x000fea0003800000 */
.L_x_6621:
        /* <DEDUP_REMOVED lines=16> */
.L_x_6627:
        /* <DEDUP_REMOVED lines=38> */
.L_x_6626:
[----:B------:R-:W2:-:S06]  /*0820*/  DMUL R14, R14, c[0x0][0x170] ;  /* 0x00005c000e0e7a28 */ /* 0x000e8c0000000000 */
.L_x_6628:
[----:B------:R-:W-:Y:S05]  /*0830*/  BSYNC B0 ;  /* 0x0000000000007941 */ /* 0x000fea0003800000 */
.L_x_6625:
        /* <DEDUP_REMOVED lines=16> */
.L_x_6631:
        /* <DEDUP_REMOVED lines=38> */
.L_x_6630:
[----:B------:R-:W3:-:S06]  /*0ba0*/  DMUL R16, R16, c[0x0][0x170] ;  /* 0x00005c0010107a28 */ /* 0x000ecc0000000000 */
.L_x_6632:
[----:B------:R-:W-:Y:S05]  /*0bb0*/  BSYNC B0 ;  /* 0x0000000000007941 */ /* 0x000fea0003800000 */
.L_x_6629:
        /* <DEDUP_REMOVED lines=16> */
.L_x_6635:
        /* <DEDUP_REMOVED lines=38> */
.L_x_6634:
[----:B------:R-:W4:-:S06]  /*0f20*/  DMUL R18, R18, c[0x0][0x170] ;  /* 0x00005c0012127a28 */ /* 0x000f0c0000000000 */
.L_x_6636:
[----:B------:R-:W-:Y:S05]  /*0f30*/  BSYNC B0 ;  /* 0x0000000000007941 */ /* 0x000fea0003800000 */
.L_x_6633:
        /* <DEDUP_REMOVED lines=16> */
.L_x_6639:
        /* <DEDUP_REMOVED lines=38> */
.L_x_6638:
[----:B------:R-:W4:-:S06]  /*12a0*/  DMUL R4, R4, c[0x0][0x170] ;  /* 0x00005c0004047a28 */ /* 0x000f0c0000000000 */
.L_x_6640:
[----:B------:R-:W-:Y:S05]  /*12b0*/  BSYNC B0 ;  /* 0x0000000000007941 */ /* 0x000fea0003800000 */
.L_x_6637:
        /* <DEDUP_REMOVED lines=16> */
.L_x_6643:
        /* <DEDUP_REMOVED lines=38> */
.L_x_6642:
[----:B------:R-:W4:-:S06]  /*1620*/  DMUL R6, R6, c[0x0][0x170] ;  /* 0x00005c0006067a28 */ /* 0x000f0c0000000000 */
.L_x_6644:
[----:B------:R-:W-:Y:S05]  /*1630*/  BSYNC B0 ;  /* 0x0000000000007941 */ /* 0x000fea0003800000 */
.L_x_6641:
        /* <DEDUP_REMOVED lines=16> */
.L_x_6647:
        /* <DEDUP_REMOVED lines=38> */
.L_x_6646:
[----:B------:R-:W4:-:S06]  /*19a0*/  DMUL R8, R8, c[0x0][0x170] ;  /* 0x00005c0008087a28 */ /* 0x000f0c0000000000 */
.L_x_6648:
[----:B------:R-:W-:Y:S05]  /*19b0*/  BSYNC B0 ;  /* 0x0000000000007941 */ /* 0x000fea0003800000 */
.L_x_6645:
        /* <DEDUP_REMOVED lines=16> */
.L_x_6651:
        /* <DEDUP_REMOVED lines=38> */
.L_x_6650:
[----:B------:R-:W4:-:S06]  /*1d20*/  DMUL R10, R10, c[0x0][0x170] ;  /* 0x00005c000a0a7a28 */ /* 0x000f0c0000000000 */
.L_x_6652:
[----:B------:R-:W-:Y:S05]  /*1d30*/  BSYNC B0 ;  /* 0x0000000000007941 */ /* 0x000fea0003800000 */
.L_x_6649:
        /* <DEDUP_REMOVED lines=9> */
.L_x_6620:
        /* <DEDUP_REMOVED lines=74> */
.L_x_6656:
        /* <DEDUP_REMOVED lines=38> */
.L_x_6655:
[----:B------:R-:W1:-:S06]  /*24d0*/  DMUL R8, R8, c[0x0][0x170] ;  /* 0x00005c0008087a28 */ /* 0x000e4c0000000000 */
.L_x_6654:
[----:B------:R-:W-:Y:S05]  /*24e0*/  BSYNC B0 ;  /* 0x0000000000007941 */ /* 0x000fea0003800000 */
.L_x_6653:
        /* <DEDUP_REMOVED lines=19> */
.L_x_6660:
        /* <DEDUP_REMOVED lines=38> */
.L_x_6659:
[----:B------:R-:W0:-:S06]  /*2880*/  DMUL R10, R10, c[0x0][0x170] ;  /* 0x00005c000a0a7a28 */ /* 0x000e0c0000000000 */
.L_x_6658:
[----:B------:R-:W-:Y:S05]  /*2890*/  BSYNC B0 ;  /* 0x0000000000007941 */ /* 0x000fea0003800000 */
.L_x_6657:
        /* <DEDUP_REMOVED lines=19> */
.L_x_6664:
        /* <DEDUP_REMOVED lines=38> */
.L_x_6663:
[----:B------:R-:W3:-:S06]  /*2c30*/  DMUL R12, R12, c[0x0][0x170] ;  /* 0x00005c000c0c7a28 */ /* 0x000ecc0000000000 */
.L_x_6662:
[----:B------:R-:W-:Y:S05]  /*2c40*/  BSYNC B0 ;  /* 0x0000000000007941 */ /* 0x000fea0003800000 */
.L_x_6661:
        /* <DEDUP_REMOVED lines=19> */
.L_x_6668:
        /* <DEDUP_REMOVED lines=38> */
.L_x_6667:
[----:B------:R-:W4:-:S06]  /*2fe0*/  DMUL R14, R14, c[0x0][0x170] ;  /* 0x00005c000e0e7a28 */ /* 0x000f0c0000000000 */
.L_x_6666:
[----:B------:R-:W-:Y:S05]  /*2ff0*/  BSYNC B0 ;  /* 0x0000000000007941 */ /* 0x000fea0003800000 */
.L_x_6665:
        /* <DEDUP_REMOVED lines=19> */
.L_x_6672:
        /* <DEDUP_REMOVED lines=38> */
.L_x_6671:
[----:B------:R-:W4:-:S06]  /*3390*/  DMUL R16, R16, c[0x0][0x170] ;  /* 0x00005c0010107a28 */ /* 0x000f0c0000000000 */
.L_x_6670:
[----:B------:R-:W-:Y:S05]  /*33a0*/  BSYNC B0 ;  /* 0x0000000000007941 */ /* 0x000fea0003800000 */
.L_x_6669:
        /* <DEDUP_REMOVED lines=19> */
.L_x_6676:
        /* <DEDUP_REMOVED lines=38> */
.L_x_6675:
[----:B------:R-:W4:-:S06]  /*3740*/  DMUL R18, R18, c[0x0][0x170] ;  /* 0x00005c0012127a28 */ /* 0x000f0c0000000000 */
.L_x_6674:
[----:B------:R-:W-:Y:S05]  /*3750*/  BSYNC B0 ;  /* 0x0000000000007941 */ /* 0x000fea0003800000 */
.L_x_6673:
        /* <DEDUP_REMOVED lines=19> */
.L_x_6680:
        /* <DEDUP_REMOVED lines=38> */
.L_x_6679:
[----:B------:R-:W4:-:S06]  /*3af0*/  DMUL R20, R20, c[0x0][0x170] ;  /* 0x00005c0014147a28 */ /* 0x000f0c0000000000 */
.L_x_6678:
[----:B------:R-:W-:Y:S05]  /*3b00*/  BSYNC B0 ;  /* 0x0000000000007941 */ /* 0x000fea0003800000 */
.L_x_6677:
        /* <DEDUP_REMOVED lines=19> */
.L_x_6684:
        /* <DEDUP_REMOVED lines=38> */
.L_x_6683:
[----:B------:R-:W4:-:S06]  /*3ea0*/  DMUL R6, R6, c[0x0][0x170] ;  /* 0x00005c0006067a28 */ /* 0x000f0c0000000000 */
.L_x_6682:
[----:B------:R-:W-:Y:S05]  /*3eb0*/  BSYNC B0 ;  /* 0x0000000000007941 */ /* 0x000fea0003800000 */
.L_x_6681:
        /* <DEDUP_REMOVED lines=21> */
.L_x_6687:
[----:B0-----:R-:W-:-:S13]  /*4010*/  ISETP.GE.AND P0, PT, R0, UR4, PT ;  /* 0x0000000400007c0c */ /* 0x001fda000bf06270 */
[----:B------:R-:W-:Y:S05]  /*4020*/  @P0 BRA `(.L_x_6689) ;  /* 0x000000c000000947 */ /* 0x000fea0003800000 */
[C---:B------:R-:W-:Y:S01]  /*4030*/  IADD3 R2, R0.reuse, UR6, RZ ;  /* 0x0000000600027c10 */ /* 0x040fe2000fffe0ff */
[----:B------:R-:W-:Y:S01]  /*4040*/  IMAD.MOV.U32 R3, RZ, RZ, 0x8 ;  /* 0x00000008ff037424 */ /* 0x000fe200078e00ff */
[----:B------:R-:W-:-:S03]  /*4050*/  IADD3 R0, R0, 0x80, RZ ;  /* 0x0000008000007810 */ /* 0x000fc60007ffe0ff */
[----:B------:R-:W-:-:S05]  /*4060*/  IMAD.WIDE.U32 R2, R2, R3, c[0x0][0x188] ;  /* 0x0000620002027625 */ /* 0x000fca00078e0003 */
[----:B----4-:R0:W-:Y:S02]  /*4070*/  STG.E.64 [R2.64], R14 ;  /* 0x0000000e02007986 */ /* 0x0101e4000c101b08 */
.L_x_6688:
[----:B------:R-:W-:-:S13]  /*4080*/  ISETP.GE.AND P0, PT, R0, UR4, PT ;  /* 0x0000000400007c0c */ /* 0x000fda000bf06270 */
[----:B------:R-:W-:Y:S05]  /*4090*/  @P0 BRA `(.L_x_6690) ;  /* 0x000000d000000947 */ /* 0x000fea0003800000 */
[C---:B0-----:R-:W-:Y:S01]  /*40a0*/  IADD3 R2, R0.reuse, UR6, RZ ;  /* 0x0000000600027c10 */ /* 0x041fe2000fffe0ff */
[----:B------:R-:W-:Y:S01]  /*40b0*/  IMAD.MOV.U32 R3, RZ, RZ, 0x8 ;  /* 0x00000008ff037424 */ /* 0x000fe200078e00ff */
[----:B------:R-:W-:-:S03]  /*40c0*/  IADD3 R0, R0, 0x80, RZ ;  /* 0x0000008000007810 */ /* 0x000fc60007ffe0ff */
[----:B------:R-:W-:-:S05]  /*40d0*/  IMAD.WIDE.U32 R2, R2, R3, c[0x0][0x188] ;  /* 0x0000620002027625 */ /* 0x000fca00078e0003 */
[----:B----4-:R0:W-:Y:S02]  /*40e0*/  STG.E.64 [R2.64], R16 ;  /* 0x0000001002007986 */ /* 0x0101e4000c101b08 */
.L_x_6689:
        /* <DEDUP_REMOVED lines=8> */
.L_x_6690:
[----:B------:R-:W-:Y:S05]  /*4170*/  BSYNC B1 ;  /* 0x0000000000017941 */ /* 0x000fea0003800000 */
.L_x_6686:
[----:B------:R-:W-:-:S13]  /*4180*/  ISETP.GE.AND P0, PT, R0, UR4, PT ;  /* 0x0000000400007c0c */ /* 0x000fda000bf06270 */
[C---:B0-----:R-:W-:Y:S01]  /*4190*/  @!P0 IADD3 R2, R0.reuse, UR6, RZ ;  /* 0x0000000600028c10 */ /* 0x041fe2000fffe0ff */
[----:B------:R-:W-:Y:S01]  /*41a0*/  @!P0 IMAD.MOV.U32 R3, RZ, RZ, 0x8 ;  /* 0x00000008ff038424 */ /* 0x000fe200078e00ff */
[----:B------:R-:W-:-:S03]  /*41b0*/  @!P0 IADD3 R0, R0, 0x80, RZ ;  /* 0x0000008000008810 */ /* 0x000fc60007ffe0ff */
[----:B------:R-:W-:-:S05]  /*41c0*/  @!P0 IMAD.WIDE.U32 R2, R2, R3, c[0x0][0x188] ;  /* 0x0000620002028625 */ /* 0x000fca00078e0003 */
[----:B----4-:R0:W-:Y:S02]  /*41d0*/  @!P0 STG.E.64 [R2.64], R20 ;  /* 0x0000001402008986 */ /* 0x0101e4000c101b08 */
.L_x_6691:
[----:B------:R-:W-:Y:S05]  /*41e0*/  BSYNC B0 ;  /* 0x0000000000007941 */ /* 0x000fea0003800000 */
.L_x_6685:
        /* <DEDUP_REMOVED lines=8> */
.L_x_6692:
        /* <DEDUP_REMOVED lines=9> */
.L_x_6748:


//--------------------- .text._ZN2at6native29vectorized_elementwise_kernelILi8EZZZNS0_60_GLOBAL__N__171e0b9f_22_ActivationEluKernel_cu_9e10b42f_309610elu_kernelERNS_18TensorIteratorBaseERKN3c106ScalarES8_S8_ENKUlvE_clEvENKUlvE_clEvEUldE_St5arrayIPcLm2EEEEviT0_T1_ --------------------------
	.section	.text._ZN2at6native29vectorized_elementwise_kernelILi8EZZZNS0_60_GLOBAL__N__171e0b9f_22_ActivationEluKernel_cu_9e10b42f_309610elu_kernelERNS_18TensorIteratorBaseERKN3c106ScalarES8_S8_ENKUlvE_clEvENKUlvE_clEvEUldE_St5arrayIPcLm2EEEEviT0_T1_,"ax",@progbits
	.sectioninfo	@"SHI_REGISTERS=4"
	.align	128
        .global         _ZN2at6native29vectorized_elementwise_kernelILi8EZZZNS0_60_GLOBAL__N__171e0b9f_22_ActivationEluKernel_cu_9e10b42f_309610elu_kernelERNS_18TensorIteratorBaseERKN3c106ScalarES8_S8_ENKUlvE_clEvENKUlvE_clEvEUldE_St5arrayIPcLm2EEEEviT0_T1_
        .type           _ZN2at6native29vectorized_elementwise_kernelILi8EZZZNS0_60_GLOBAL__N__171e0b9f_22_ActivationEluKernel_cu_9e10b42f_309610elu_kernelERNS_18TensorIteratorBaseERKN3c106ScalarES8_S8_ENKUlvE_clEvENKUlvE_clEvEUldE_St5arrayIPcLm2EEEEviT0_T1_,@function
        .size           _ZN2at6native29vectorized_elementwise_kernelILi8EZZZNS0_60_GLOBAL__N__171e0b9f_22_ActivationEluKernel_cu_9e10b42f_309610elu_kernelERNS_18TensorIteratorBaseERKN3c106ScalarES8_S8_ENKUlvE_clEvENKUlvE_clEvEUldE_St5arrayIPcLm2EEEEviT0_T1_,(.L_x_6749 - _ZN2at6native29vectorized_elementwise_kernelILi8EZZZNS0_60_GLOBAL__N__171e0b9f_22_ActivationEluKernel_cu_9e10b42f_309610elu_kernelERNS_18TensorIteratorBaseERKN3c106ScalarES8_S8_ENKUlvE_clEvENKUlvE_clEvEUldE_St5arrayIPcLm2EEEEviT0_T1_)
        .other          _ZN2at6native29vectorized_elementwise_kernelILi8EZZZNS0_60_GLOBAL__N__171e0b9f_22_ActivationEluKernel_cu_9e10b42f_309610elu_kernelERNS_18TensorIteratorBaseERKN3c106ScalarES8_S8_ENKUlvE_clEvENKUlvE_clEvEUldE_St5arrayIPcLm2EEEEviT0_T1_,@"STO_CUDA_ENTRY STV_DEFAULT"
_ZN2at6native29vectorized_elementwise_kernelILi8EZZZNS0_60_GLOBAL__N__171e0b9f_22_ActivationEluKernel_cu_9e10b42f_309610elu_kernelERNS_18TensorIteratorBaseERKN3c106ScalarES8_S8_ENKUlvE_clEvENKUlvE_clEvEUldE_St5arrayIPcLm2EEEEviT0_T1_:
.text._ZN2at6native29vectorized_elementwise_kernelILi8EZZZNS0_60_GLOBAL__N__171e0b9f_22_ActivationEluKernel_cu_9e10b42f_309610elu_kernelERNS_18TensorIteratorBaseERKN3c106ScalarES8_S8_ENKUlvE_clEvENKUlvE_clEvEUldE_St5arrayIPcLm2EEEEviT0_T1_:
[----:B------:R-:W-:Y:S02]  /*0000*/  MOV R1, c[0x0][0x28] ;  /* 0x00000a0000017a02 */ /* 0x000fe40000000f00 */
[----:B------:R-:W-:Y:S05]  /*0010*/  EXIT ;  /* 0x000000000000794d */ /* 0x000fea0003800000 */
.L_x_6693:
        /* <DEDUP_REMOVED lines=14> */
.L_x_6749:


//--------------------- .nv.global.init           --------------------------
	.section	.nv.global.init,"aw",@progbits
.nv.global.init:
	.type		$str$6,@object
	.size		$str$6,(__unnamed_1 - $str$6)
$str$6:
        /*0000*/ 	.byte	0x66, 0x61, 0x6c, 0x73, 0x65, 0x00
	.type		__unnamed_1,@object
	.size		__unnamed_1,(__unnamed_5 - __unnamed_1)
__unnamed_1:
        /*0006*/ 	.byte	0x66, 0x65, 0x74, 0x63, 0x68, 0x5f, 0x61, 0x6e, 0x64, 0x5f, 0x63, 0x61, 0x73, 0x74, 0x00
	.type		__unnamed_5,@object
	.size		__unnamed_5,(__unnamed_3 - __unnamed_5)
__unnamed_5:
        /*0015*/ 	.byte	0x66, 0x65, 0x74, 0x63, 0x68, 0x5f, 0x61, 0x6e, 0x64, 0x5f, 0x63, 0x61, 0x73, 0x74, 0x00
	.type		__unnamed_3,@object
	.size		__unnamed_3,(__unnamed_7 - __unnamed_3)
__unnamed_3:
        /*0024*/ 	.byte	0x66, 0x65, 0x74, 0x63, 0x68, 0x5f, 0x61, 0x6e, 0x64, 0x5f, 0x63, 0x61, 0x73, 0x74, 0x00
	.type		__unnamed_7,@object
	.size		__unnamed_7,(__unnamed_2 - __unnamed_7)
__unnamed_7:
        /*0033*/ 	.byte	0x66, 0x65, 0x74, 0x63, 0x68, 0x5f, 0x61, 0x6e, 0x64, 0x5f, 0x63, 0x61, 0x73, 0x74, 0x00
	.type		__unnamed_2,@object
	.size		__unnamed_2,(__unnamed_6 - __unnamed_2)
__unnamed_2:
        /*0042*/ 	.byte	0x63, 0x61, 0x73, 0x74, 0x5f, 0x61, 0x6e, 0x64, 0x5f, 0x73, 0x74, 0x6f, 0x72, 0x65, 0x00
	.type		__unnamed_6,@object
	.size		__unnamed_6,(__unnamed_4 - __unnamed_6)
__unnamed_6:
        /*0051*/ 	.byte	0x63, 0x61, 0x73, 0x74, 0x5f, 0x61, 0x6e, 0x64, 0x5f, 0x73, 0x74, 0x6f, 0x72, 0x65, 0x00
	.type		__unnamed_4,@object
	.size		__unnamed_4,(__unnamed_8 - __unnamed_4)
__unnamed_4:
        /*0060*/ 	.byte	0x63, 0x61, 0x73, 0x74, 0x5f, 0x61, 0x6e, 0x64, 0x5f, 0x73, 0x74, 0x6f, 0x72, 0x65, 0x00
	.type		__unnamed_8,@object
	.size		__unnamed_8,($str$7 - __unnamed_8)
__unnamed_8:
        /*006f*/ 	.byte	0x63, 0x61, 0x73, 0x74, 0x5f, 0x61, 0x6e, 0x64, 0x5f, 0x73, 0x74, 0x6f, 0x72, 0x65, 0x00
	.type		$str$7,@object
	.size		$str$7,(.L_37 - $str$7)
$str$7:
        /*007e*/ 	.byte	0x2f, 0x72, 0x6f, 0x6f, 0x74, 0x2f, 0x2e, 0x70, 0x79, 0x65, 0x6e, 0x76, 0x2f, 0x76, 0x65, 0x72
        /*008e*/ 	.byte	0x73, 0x69, 0x6f, 0x6e, 0x73, 0x2f, 0x33, 0x2e, 0x31, 0x33, 0x2e, 0x31, 0x32, 0x2f, 0x6c, 0x69
        /*009e*/ 	.byte	0x62, 0x2f, 0x70, 0x79, 0x74, 0x68, 0x6f, 0x6e, 0x33, 0x2e, 0x31, 0x33, 0x2f, 0x73, 0x69, 0x74
        /*00ae*/ 	.byte	0x65, 0x2d, 0x70, 0x61, 0x63, 0x6b, 0x61, 0x67, 0x65, 0x73, 0x2f, 0x74, 0x6f, 0x72, 0x63, 0x68
        /*00be*/ 	.byte	0x2f, 0x69, 0x6e, 0x63, 0x6c, 0x75, 0x64, 0x65, 0x2f, 0x63, 0x31, 0x30, 0x2f, 0x63, 0x6f, 0x72
        /*00ce*/ 	.byte	0x65, 0x2f, 0x44, 0x79, 0x6e, 0x61, 0x6d, 0x69, 0x63, 0x43, 0x61, 0x73, 0x74, 0x2e, 0x68, 0x00
.L_37:


//--------------------- .nv.global                --------------------------
	.section	.nv.global,"aw",@nobits
.nv.global:
	.type		_ZN58_INTERNAL_171e0b9f_22_ActivationEluKernel_cu_9e10b42f_30964cuda3std3__48in_placeE,@object
	.size		_ZN58_INTERNAL_171e0b9f_22_ActivationEluKernel_cu_9e10b42f_30964cuda3std3__48in_placeE,(_ZN58_INTERNAL_171e0b9f_22_ActivationEluKernel_cu_9e10b42f_30964cuda3std6ranges3__45__cpo8distanceE - _ZN58_INTERNAL_171e0b9f_22_ActivationEluKernel_cu_9e10b42f_30964cuda3std3__48in_placeE)
_ZN58_INTERNAL_171e0b9f_22_ActivationEluKernel_cu_9e10b42f_30964cuda3std3__48in_placeE:
	.zero		1
	.type		_ZN58_INTERNAL_171e0b9f_22_ActivationEluKernel_cu_9e10b42f_30964cuda3std6ranges3__45__cpo8distanceE,@object
	.size		_ZN58_INTERNAL_171e0b9f_22_ActivationEluKernel_cu_9e10b42f_30964cuda3std6ranges3__45__cpo8distanceE,(_ZN58_INTERNAL_171e0b9f_22_ActivationEluKernel_cu_9e10b42f_30964cuda3std3__45__cpo3endE - _ZN58_INTERNAL_171e0b9f_22_ActivationEluKernel_cu_9e10b42f_30964cuda3std6ranges3__45__cpo8distanceE)
_ZN58_INTERNAL_171e0b9f_22_ActivationEluKernel_cu_9e10b42f_30964cuda3std6ranges3__45__cpo8distanceE:
	.zero		1
	.type		_ZN58_INTERNAL_171e0b9f_22_ActivationEluKernel_cu_9e10b42f_30964cuda3std3__45__cpo3endE,@object
	.size		_ZN58_INTERNAL_171e0b9f_22_ActivationEluKernel_cu_9e10b42f_30964cuda3std3__45__cpo3endE,(_ZN58_INTERNAL_171e0b9f_22_ActivationEluKernel_cu_9e10b42f_30964cuda3std6ranges3__45__cpo7advanceE - _ZN58_INTERNAL_171e0b9f_22_ActivationEluKernel_cu_9e10b42f_30964cuda3std3__45__cpo3endE)
_ZN58_INTERNAL_171e0b9f_22_ActivationEluKernel_cu_9e10b42f_30964cuda3std3__45__cpo3endE:
	.zero		1
	.type		_ZN58_INTERNAL_171e0b9f_22_ActivationEluKernel_cu_9e10b42f_30964cuda3std6ranges3__45__cpo7advanceE,@object
	.size		_ZN58_INTERNAL_171e0b9f_22_ActivationEluKernel_cu_9e10b42f_30964cuda3std6ranges3__45__cpo7advanceE,(_ZN58_INTERNAL_171e0b9f_22_ActivationEluKernel_cu_9e10b42f_30964cuda3std3__45__cpo4rendE - _ZN58_INTERNAL_171e0b9f_22_ActivationEluKernel_cu_9e10b42f_30964cuda3std6ranges3__45__cpo7advanceE)
_ZN58_INTERNAL_171e0b9f_22_ActivationEluKernel_cu_9e10b42f_30964cuda3std6ranges3__45__cpo7advanceE:
	.zero		1
	.type		_ZN58_INTERNAL_171e0b9f_22_ActivationEluKernel_cu_9e10b42f_30964cuda3std3__45__cpo4rendE,@object
	.size		_ZN58_INTERNAL_171e0b9f_22_ActivationEluKernel_cu_9e10b42f_30964cuda3std3__45__cpo4rendE,(_ZN58_INTERNAL_171e0b9f_22_ActivationEluKernel_cu_9e10b42f_30964cuda3std6ranges3__45__cpo4dataE - _ZN58_INTERNAL_171e0b9f_22_ActivationEluKernel_cu_9e10b42f_30964cuda3std3__45__cpo4rendE)
_ZN58_INTERNAL_171e0b9f_22_ActivationEluKernel_cu_9e10b42f_30964cuda3std3__45__cpo4rendE:
	.zero		1
	.type		_ZN58_INTERNAL_171e0b9f_22_ActivationEluKernel_cu_9e10b42f_30964cuda3std6ranges3__45__cpo4dataE,@object
	.size		_ZN58_INTERNAL_171e0b9f_22_ActivationEluKernel_cu_9e10b42f_30964cuda3std6ranges3__45__cpo4dataE,(_ZN58_INTERNAL_171e0b9f_22_ActivationEluKernel_cu_9e10b42f_30964cuda3std6ranges3__45__cpo5beginE - _ZN58_INTERNAL_171e0b9f_22_ActivationEluKernel_cu_9e10b42f_30964cuda3std6ranges3__45__cpo4dataE)
_ZN58_INTERNAL_171e0b9f_22_ActivationEluKernel_cu_9e10b42f_30964cuda3std6ranges3__45__cpo4dataE:
	.zero		1
	.type		_ZN58_INTERNAL_171e0b9f_22_ActivationEluKernel_cu_9e10b42f_30964cuda3std6ranges3__45__cpo5beginE,@object
	.size		_ZN58_INTERNAL_171e0b9f_22_ActivationEluKernel_cu_9e10b42f_30964cuda3std6ranges3__45__cpo5beginE,(_ZN58_INTERNAL_171e0b9f_22_ActivationEluKernel_cu_9e10b42f_30964cuda3std3__45__cpo5crendE - _ZN58_INTERNAL_171e0b9f_22_ActivationEluKernel_cu_9e10b42f_30964cuda3std6ranges3__45__cpo5beginE)
_ZN58_INTERNAL_171e0b9f_22_ActivationEluKernel_cu_9e10b42f_30964cuda3std6ranges3__45__cpo5beginE:
	.zero		1
	.type		_ZN58_INTERNAL_171e0b9f_22_ActivationEluKernel_cu_9e10b42f_30964cuda3std3__45__cpo5crendE,@object
	.size		_ZN58_INTERNAL_171e0b9f_22_ActivationEluKernel_cu_9e10b42f_30964cuda3std3__45__cpo5crendE,(_ZN58_INTERNAL_171e0b9f_22_ActivationEluKernel_cu_9e10b42f_30964cuda3std6ranges3__45__cpo4sizeE - _ZN58_INTERNAL_171e0b9f_22_ActivationEluKernel_cu_9e10b42f_30964cuda3std3__45__cpo5crendE)
_ZN58_INTERNAL_171e0b9f_22_ActivationEluKernel_cu_9e10b42f_30964cuda3std3__45__cpo5crendE:
	.zero		1
	.type		_ZN58_INTERNAL_171e0b9f_22_ActivationEluKernel_cu_9e10b42f_30964cuda3std6ranges3__45__cpo4sizeE,@object
	.size		_ZN58_INTERNAL_171e0b9f_22_ActivationEluKernel_cu_9e10b42f_30964cuda3std6ranges3__45__cpo4sizeE,(_ZN58_INTERNAL_171e0b9f_22_ActivationEluKernel_cu_9e10b42f_30964cuda3std3__460_GLOBAL__N__171e0b9f_22_ActivationEluKernel_cu_9e10b42f_30966ignoreE - _ZN58_INTERNAL_171e0b9f_22_ActivationEluKernel_cu_9e10b42f_30964cuda3std6ranges3__45__cpo4sizeE)
_ZN58_INTERNAL_171e0b9f_22_ActivationEluKernel_cu_9e10b42f_30964cuda3std6ranges3__45__cpo4sizeE:
	.zero		1
	.type		_ZN58_INTERNAL_171e0b9f_22_ActivationEluKernel_cu_9e10b42f_30964cuda3std3__460_GLOBAL__N__171e0b9f_22_ActivationEluKernel_cu_9e10b42f_30966ignoreE,@object
	.size		_ZN58_INTERNAL_171e0b9f_22_ActivationEluKernel_cu_9e10b42f_30964cuda3std3__460_GLOBAL__N__171e0b9f_22_ActivationEluKernel_cu_9e10b42f_30966ignoreE,(_ZN58_INTERNAL_171e0b9f_22_ActivationEluKernel_cu_9e10b42f_30964cuda3std6ranges3__45__cpo6cbeginE - _ZN58_INTERNAL_171e0b9f_22_ActivationEluKernel_cu_9e10b42f_30964cuda3std3__460_GLOBAL__N__171e0b9f_22_ActivationEluKernel_cu_9e10b42f_30966ignoreE)
_ZN58_INTERNAL_171e0b9f_22_ActivationEluKernel_cu_9e10b42f_30964cuda3std3__460_GLOBAL__N__171e0b9f_22_ActivationEluKernel_cu_9e10b42f_30966ignoreE:
	.zero		1
	.type		_ZN58_INTERNAL_171e0b9f_22_ActivationEluKernel_cu_9e10b42f_30964cuda3std6ranges3__45__cpo6cbeginE,@object
	.size		_ZN58_INTERNAL_171e0b9f_22_ActivationEluKernel_cu_9e10b42f_30964cuda3std6ranges3__45__cpo6cbeginE,(_ZN58_INTERNAL_171e0b9f_22_ActivationEluKernel_cu_9e10b42f_30964cuda3std3__45__cpo4cendE - _ZN58_INTERNAL_171e0b9f_22_ActivationEluKernel_cu_9e10b42f_30964cuda3std6ranges3__45__cpo6cbeginE)
_ZN58_INTERNAL_171e0b9f_22_ActivationEluKernel_cu_9e10b42f_30964cuda3std6ranges3__45__cpo6cbeginE:
	.zero		1
	.type		_ZN58_INTERNAL_171e0b9f_22_ActivationEluKernel_cu_9e10b42f_30964cuda3std3__45__cpo4cendE,@object
	.size		_ZN58_INTERNAL_171e0b9f_22_ActivationEluKernel_cu_9e10b42f_30964cuda3std3__45__cpo4cendE,(_ZN58_INTERNAL_171e0b9f_22_ActivationEluKernel_cu_9e10b42f_30964cuda3std6ranges3__45__cpo4nextE - _ZN58_INTERNAL_171e0b9f_22_ActivationEluKernel_cu_9e10b42f_30964cuda3std3__45__cpo4cendE)
_ZN58_INTERNAL_171e0b9f_22_ActivationEluKernel_cu_9e10b42f_30964cuda3std3__45__cpo4cendE:
	.zero		1
	.type		_ZN58_INTERNAL_171e0b9f_22_ActivationEluKernel_cu_9e10b42f_30964cuda3std6ranges3__45__cpo4nextE,@object
	.size		_ZN58_INTERNAL_171e0b9f_22_ActivationEluKernel_cu_9e10b42f_30964cuda3std6ranges3__45__cpo4nextE,(_ZN58_INTERNAL_171e0b9f_22_ActivationEluKernel_cu_9e10b42f_30964cuda3std6ranges3__45__cpo4swapE - _ZN58_INTERNAL_171e0b9f_22_ActivationEluKernel_cu_9e10b42f_30964cuda3std6ranges3__45__cpo4nextE)
_ZN58_INTERNAL_171e0b9f_22_ActivationEluKernel_cu_9e10b42f_30964cuda3std6ranges3__45__cpo4nextE:
	.zero		1
	.type		_ZN58_INTERNAL_171e0b9f_22_ActivationEluKernel_cu_9e10b42f_30964cuda3std6ranges3__45__cpo4swapE,@object
	.size		_ZN58_INTERNAL_171e0b9f_22_ActivationEluKernel_cu_9e10b42f_30964cuda3std6ranges3__45__cpo4swapE,(_ZN58_INTERNAL_171e0b9f_22_ActivationEluKernel_cu_9e10b42f_30964cuda3std3__420unreachable_sentinelE - _ZN58_INTERNAL_171e0b9f_22_ActivationEluKernel_cu_9e10b42f_30964cuda3std6ranges3__45__cpo4swapE)
_ZN58_INTERNAL_171e0b9f_22_ActivationEluKernel_cu_9e10b42f_30964cuda3std6ranges3__45__cpo4swapE:
	.zero		1
	.type		_ZN58_INTERNAL_171e0b9f_22_ActivationEluKernel_cu_9e10b42f_30964cuda3std3__420unreachable_sentinelE,@object
	.size		_ZN58_INTERNAL_171e0b9f_22_ActivationEluKernel_cu_9e10b42f_30964cuda3std3__420unreachable_sentinelE,(_ZN58_INTERNAL_171e0b9f_22_ActivationEluKernel_cu_9e10b42f_30966thrust23THRUST_300001_SM_800_NS6system6detail10sequential3seqE - _ZN58_INTERNAL_171e0b9f_22_ActivationEluKernel_cu_9e10b42f_30964cuda3std3__420unreachable_sentinelE)
_ZN58_INTERNAL_171e0b9f_22_ActivationEluKernel_cu_9e10b42f_30964cuda3std3__420unreachable_sentinelE:
	.zero		1
	.type		_ZN58_INTERNAL_171e0b9f_22_ActivationEluKernel_cu_9e10b42f_30966thrust23THRUST_300001_SM_800_NS6system6detail10sequential3seqE,@object
	.size		_ZN58_INTERNAL_171e0b9f_22_ActivationEluKernel_cu_9e10b42f_30966thrust23THRUST_300001_SM_800_NS6system6detail10sequential3seqE,(_ZN58_INTERNAL_171e0b9f_22_ActivationEluKernel_cu_9e10b42f_30964cuda3std3__45__cpo6cbeginE - _ZN58_INTERNAL_171e0b9f_22_ActivationEluKernel_cu_9e10b42f_30966thrust23THRUST_300001_SM_800_NS6system6detail10sequential3seqE)
_ZN58_INTERNAL_171e0b9f_22_ActivationEluKernel_cu_9e10b42f_30966thrust23THRUST_300001_SM_800_NS6system6detail10sequential3seqE:
	.zero		1
	.type		_ZN58_INTERNAL_171e0b9f_22_ActivationEluKernel_cu_9e10b42f_30964cuda3std3__45__cpo6cbeginE,@object
	.size		_ZN58_INTERNAL_171e0b9f_22_ActivationEluKernel_cu_9e10b42f_30964cuda3std3__45__cpo6cbeginE,(_ZN58_INTERNAL_171e0b9f_22_ActivationEluKernel_cu_9e10b42f_30964cuda3std6ranges3__45__cpo9iter_swapE - _ZN58_INTERNAL_171e0b9f_22_ActivationEluKernel_cu_9e10b42f_30964cuda3std3__45__cpo6cbeginE)
_ZN58_INTERNAL_171e0b9f_22_ActivationEluKernel_cu_9e10b42f_30964cuda3std3__45__cpo6cbeginE:
	.zero		1
	.type		_ZN58_INTERNAL_171e0b9f_22_ActivationEluKernel_cu_9e10b42f_30964cuda3std6ranges3__45__cpo9iter_swapE,@object
	.size		_ZN58_INTERNAL_171e0b9f_22_ActivationEluKernel_cu_9e10b42f_30964cuda3std6ranges3__45__cpo9iter_swapE,(_ZN58_INTERNAL_171e0b9f_22_ActivationEluKernel_cu_9e10b42f_30964cuda3std3__45__cpo7crbeginE - _ZN58_INTERNAL_171e0b9f_22_ActivationEluKernel_cu_9e10b42f_30964cuda3std6ranges3__45__cpo9iter_swapE)
_ZN58_INTERNAL_171e0b9f_22_ActivationEluKernel_cu_9e10b42f_30964cuda3std6ranges3__45__cpo9iter_swapE:
	.zero		1
	.type		_ZN58_INTERNAL_171e0b9f_22_ActivationEluKernel_cu_9e10b42f_30964cuda3std3__45__cpo7crbeginE,@object
	.size		_ZN58_INTERNAL_171e0b9f_22_ActivationEluKernel_cu_9e10b42f_30964cuda3std3__45__cpo7crbeginE,(_ZN58_INTERNAL_171e0b9f_22_ActivationEluKernel_cu_9e10b42f_30964cuda3std6ranges3__45__cpo5cdataE - _ZN58_INTERNAL_171e0b9f_22_ActivationEluKernel_cu_9e10b42f_30964cuda3std3__45__cpo7crbeginE)
_ZN58_INTERNAL_171e0b9f_22_ActivationEluKernel_cu_9e10b42f_30964cuda3std3__45__cpo7crbeginE:
	.zero		1
	.type		_ZN58_INTERNAL_171e0b9f_22_ActivationEluKernel_cu_9e10b42f_30964cuda3std6ranges3__45__cpo5cdataE,@object
	.size		_ZN58_INTERNAL_171e0b9f_22_ActivationEluKernel_cu_9e10b42f_30964cuda3std6ranges3__45__cpo5cdataE,(_ZN58_INTERNAL_171e0b9f_22_ActivationEluKernel_cu_9e10b42f_30964cuda3std6ranges3__45__cpo3endE - _ZN58_INTERNAL_171e0b9f_22_ActivationEluKernel_cu_9e10b42f_30964cuda3std6ranges3__45__cpo5cdataE)
_ZN58_INTERNAL_171e0b9f_22_ActivationEluKernel_cu_9e10b42f_30964cuda3std6ranges3__45__cpo5cdataE:
	.zero		1
	.type		_ZN58_INTERNAL_171e0b9f_22_ActivationEluKernel_cu_9e10b42f_30964cuda3std6ranges3__45__cpo3endE,@object
	.size		_ZN58_INTERNAL_171e0b9f_22_ActivationEluKernel_cu_9e10b42f_30964cuda3std6ranges3__45__cpo3endE,(_ZN58_INTERNAL_171e0b9f_22_ActivationEluKernel_cu_9e10b42f_30964cuda3std3__419piecewise_constructE - _ZN58_INTERNAL_171e0b9f_22_ActivationEluKernel_cu_9e10b42f_30964cuda3std6ranges3__45__cpo3endE)
_ZN58_INTERNAL_171e0b9f_22_ActivationEluKernel_cu_9e10b42f_30964cuda3std6ranges3__45__cpo3endE:
	.zero		1
	.type		_ZN58_INTERNAL_171e0b9f_22_ActivationEluKernel_cu_9e10b42f_30964cuda3std3__419piecewise_constructE,@object
	.size		_ZN58_INTERNAL_171e0b9f_22_ActivationEluKernel_cu_9e10b42f_30964cuda3std3__419piecewise_constructE,(_ZN58_INTERNAL_171e0b9f_22_ActivationEluKernel_cu_9e10b42f_30964cuda3std6ranges3__45__cpo5ssizeE - _ZN58_INTERNAL_171e0b9f_22_ActivationEluKernel_cu_9e10b42f_30964cuda3std3__419piecewise_constructE)
_ZN58_INTERNAL_171e0b9f_22_ActivationEluKernel_cu_9e10b42f_30964cuda3std3__419piecewise_constructE:
	.zero		1
	.type		_ZN58_INTERNAL_171e0b9f_22_ActivationEluKernel_cu_9e10b42f_30964cuda3std6ranges3__45__cpo5ssizeE,@object
	.size		_ZN58_INTERNAL_171e0b9f_22_ActivationEluKernel_cu_9e10b42f_30964cuda3std6ranges3__45__cpo5ssizeE,(_ZN58_INTERNAL_171e0b9f_22_ActivationEluKernel_cu_9e10b42f_30964cuda3std3__45__cpo5beginE - _ZN58_INTERNAL_171e0b9f_22_ActivationEluKernel_cu_9e10b42f_30964cuda3std6ranges3__45__cpo5ssizeE)
_ZN58_INTERNAL_171e0b9f_22_ActivationEluKernel_cu_9e10b42f_30964cuda3std6ranges3__45__cpo5ssizeE:
	.zero		1
	.type		_ZN58_INTERNAL_171e0b9f_22_ActivationEluKernel_cu_9e10b42f_30964cuda3std3__45__cpo5beginE,@object
	.size		_ZN58_INTERNAL_171e0b9f_22_ActivationEluKernel_cu_9e10b42f_30964cuda3std3__45__cpo5beginE,(_ZN58_INTERNAL_171e0b9f_22_ActivationEluKernel_cu_9e10b42f_30964cuda3std6ranges3__45__cpo4cendE - _ZN58_INTERNAL_171e0b9f_22_ActivationEluKernel_cu_9e10b42f_30964cuda3std3__45__cpo5beginE)
_ZN58_INTERNAL_171e0b9f_22_ActivationEluKernel_cu_9e10b42f_30964cuda3std3__45__cpo5beginE:
	.zero		1
	.type		_ZN58_INTERNAL_171e0b9f_22_ActivationEluKernel_cu_9e10b42f_30964cuda3std6ranges3__45__cpo4cendE,@object
	.size		_ZN58_INTERNAL_171e0b9f_22_ActivationEluKernel_cu_9e10b42f_30964cuda3std6ranges3__45__cpo4cendE,(_ZN58_INTERNAL_171e0b9f_22_ActivationEluKernel_cu_9e10b42f_30964cuda3std3__45__cpo6rbeginE - _ZN58_INTERNAL_171e0b9f_22_ActivationEluKernel_cu_9e10b42f_30964cuda3std6ranges3__45__cpo4cendE)
_ZN58_INTERNAL_171e0b9f_22_ActivationEluKernel_cu_9e10b42f_30964cuda3std6ranges3__45__cpo4cendE:
	.zero		1
	.type		_ZN58_INTERNAL_171e0b9f_22_ActivationEluKernel_cu_9e10b42f_30964cuda3std3__45__cpo6rbeginE,@object
	.size		_ZN58_INTERNAL_171e0b9f_22_ActivationEluKernel_cu_9e10b42f_30964cuda3std3__45__cpo6rbeginE,(_ZN58_INTERNAL_171e0b9f_22_ActivationEluKernel_cu_9e10b42f_30964cuda3std6ranges3__45__cpo4prevE - _ZN58_INTERNAL_171e0b9f_22_ActivationEluKernel_cu_9e10b42f_30964cuda3std3__45__cpo6rbeginE)
_ZN58_INTERNAL_171e0b9f_22_ActivationEluKernel_cu_9e10b42f_30964cuda3std3__45__cpo6rbeginE:
	.zero		1
	.type		_ZN58_INTERNAL_171e0b9f_22_ActivationEluKernel_cu_9e10b42f_30964cuda3std6ranges3__45__cpo4prevE,@object
	.size		_ZN58_INTERNAL_171e0b9f_22_ActivationEluKernel_cu_9e10b42f_30964cuda3std6ranges3__45__cpo4prevE,(_ZN58_INTERNAL_171e0b9f_22_ActivationEluKernel_cu_9e10b42f_30964cuda3std6ranges3__45__cpo9iter_moveE - _ZN58_INTERNAL_171e0b9f_22_ActivationEluKernel_cu_9e10b42f_30964cuda3std6ranges3__45__cpo4prevE)
_ZN58_INTERNAL_171e0b9f_22_ActivationEluKernel_cu_9e10b42f_30964cuda3std6ranges3__45__cpo4prevE:
	.zero		1
	.type		_ZN58_INTERNAL_171e0b9f_22_ActivationEluKernel_cu_9e10b42f_30964cuda3std6ranges3__45__cpo9iter_moveE,@object
	.size		_ZN58_INTERNAL_171e0b9f_22_ActivationEluKernel_cu_9e10b42f_30964cuda3std6ranges3__45__cpo9iter_moveE,(.L_21 - _ZN58_INTERNAL_171e0b9f_22_ActivationEluKernel_cu_9e10b42f_30964cuda3std6ranges3__45__cpo9iter_moveE)
_ZN58_INTERNAL_171e0b9f_22_ActivationEluKernel_cu_9e10b42f_30964cuda3std6ranges3__45__cpo9iter_moveE:
	.zero		1
.L_21:


//--------------------- SYMBOLS --------------------------

	.type		__assertfail,@function
